def matmul_kernel(
    a_ptr,
    b_ptr,
    c_ptr,
    M,
    N,
    K,
    stride_am,
    stride_ak,
    stride_bk,
    stride_bn,
    stride_cm,
    stride_cn,
    BLOCK_M: tl.constexpr,
    BLOCK_N: tl.constexpr,
    BLOCK_K: tl.constexpr,
    GROUP_M: tl.constexpr,
):
    pid = tl.program_id(axis=0)
    num_pid_m = tl.cdiv(M, BLOCK_M)
    num_pid_n = tl.cdiv(N, BLOCK_N)
    num_pid_in_group = GROUP_M * num_pid_n
    group_id = pid // num_pid_in_group
    first_pid_m = group_id * GROUP_M
    group_size_m = min(num_pid_m - first_pid_m, GROUP_M)
    pid_m = first_pid_m + ((pid % num_pid_in_group) % group_size_m)
    pid_n = (pid % num_pid_in_group) // group_size_m

    offs_am = (pid_m * BLOCK_M + tl.arange(0, BLOCK_M)) % M
    offs_bn = (pid_n * BLOCK_N + tl.arange(0, BLOCK_N)) % N
    offs_k = tl.arange(0, BLOCK_K)
    a_ptrs = a_ptr + offs_am[:, None] * stride_am + offs_k[None, :] * stride_ak
    b_ptrs = b_ptr + offs_k[:, None] * stride_bk + offs_bn[None, :] * stride_bn

    acc = tl.zeros((BLOCK_M, BLOCK_N), dtype=tl.float32)
    for kk in range(0, tl.cdiv(K, BLOCK_K)):
        a = tl.load(a_ptrs, mask=offs_k[None, :] < K - kk * BLOCK_K, other=0.0)
        b = tl.load(b_ptrs, mask=offs_k[:, None] < K - kk * BLOCK_K, other=0.0)
        acc = tl.dot(a, b, acc)
        a_ptrs += BLOCK_K * stride_ak
        b_ptrs += BLOCK_K * stride_bk

    c = acc.to(c_ptr.dtype.element_ty)
    offs_cm = pid_m * BLOCK_M + tl.arange(0, BLOCK_M)
    offs_cn = pid_n * BLOCK_N + tl.arange(0, BLOCK_N)
    c_ptrs = c_ptr + offs_cm[:, None] * stride_cm + offs_cn[None, :] * stride_cn
    mask = (offs_cm[:, None] < M) & (offs_cn[None, :] < N)
    tl.store(c_ptrs, c, mask=mask)

# config = {"BLOCK_K": 128, "BLOCK_M": 512, "BLOCK_N": 128, "GROUP_M": 8, "arch": "sm_100", "dtype": "fp32", "num_ctas": 4, "num_stages": 3, "num_warps": 4}
# arch = sm_100


// ===== COMPILED SASS (sm_100a) =====

	.target	sm_100a

	.elftype	@"ET_EXEC"


//--------------------- .note.nv.tkinfo           --------------------------
	.section	.note.nv.tkinfo,"",@"SHT_NOTE"
	.sectionflags	@"SHF_NOTE_NV_TKINFO"
	.tkinfo
        /*0018*/ 	.word	0x00000081
        /*0030*/ 	.string	""
        /*0030*/ 	.string	"ptxas-blackwell"
        /*0030*/ 	.string	"Cuda compilation tools, release 12.9, V12.9.86"
        /*0030*/ 	.string	"Build cuda_12.9.r12.9/compiler.36037853_0"
        /*0030*/ 	.string	"-v  -suppress-debug-info  -lineinfo  -arch sm_100a "



//--------------------- .note.nv.cuver            --------------------------
	.section	.note.nv.cuver,"",@"SHT_NOTE"
	.sectionflags	@"SHF_NOTE_NV_CUVER"
        /*0018*/ 	.short	0x0001
        /*001a*/ 	.short	0x0064
        /*001c*/ 	.short	0x0001
        /*001e*/ 	.short	0x0000
        /*0020*/ 	.short	0x0001
        /*0022*/ 	.short	0x0000


//--------------------- .nv.info                  --------------------------
	.section	.nv.info,"",@"SHT_CUDA_INFO"
	.align	4


	//----- nvinfo : EIATTR_REGCOUNT
	.align		4
        /*0000*/ 	.byte	0x04, 0x2f
        /*0002*/ 	.short	(.L_4 - .L_3)
	.align		4
.L_3:
        /*0004*/ 	.word	index@(matmul_kernel)
        /*0008*/ 	.word	0x000000ff


	//----- nvinfo : EIATTR_FRAME_SIZE
	.align		4
.L_4:
        /*000c*/ 	.byte	0x04, 0x11
        /*000e*/ 	.short	(.L_6 - .L_5)
	.align		4
.L_5:
        /*0010*/ 	.word	index@($__internal_2_$__cuda_sm10x_tcgen05_guardrail_trap_unallocated_columns_being_dealloced)
        /*0014*/ 	.word	0x00000ce8


	//----- nvinfo : EIATTR_FRAME_SIZE
	.align		4
.L_6:
        /*0018*/ 	.byte	0x04, 0x11
        /*001a*/ 	.short	(.L_8 - .L_7)
	.align		4
.L_7:
        /*001c*/ 	.word	index@($__internal_1_$__cuda_sm10x_tcgen05_guardrail_trap_phase_invalid_during_alloc)
        /*0020*/ 	.word	0x00000ce8


	//----- nvinfo : EIATTR_FRAME_SIZE
	.align		4
.L_8:
        /*0024*/ 	.byte	0x04, 0x11
        /*0026*/ 	.short	(.L_10 - .L_9)
	.align		4
.L_9:
        /*0028*/ 	.word	index@($__internal_0_$__cuda_sm10x_tcgen05_guardrail_trap_col_being_dealloced_not_returned_by_alloc)
        /*002c*/ 	.word	0x00000ce8


	//----- nvinfo : EIATTR_FRAME_SIZE
	.align		4
.L_10:
        /*0030*/ 	.byte	0x04, 0x11
        /*0032*/ 	.short	(.L_12 - .L_11)
	.align		4
.L_11:
        /*0034*/ 	.word	index@(matmul_kernel)
        /*0038*/ 	.word	0x00000ce8


	//----- nvinfo : EIATTR_MIN_STACK_SIZE
	.align		4
.L_12:
        /*003c*/ 	.byte	0x04, 0x12
        /*003e*/ 	.short	(.L_14 - .L_13)
	.align		4
.L_13:
        /*0040*/ 	.word	index@(matmul_kernel)
        /*0044*/ 	.word	0x00000ce8
.L_14:


//--------------------- .nv.info.matmul_kernel    --------------------------
	.section	.nv.info.matmul_kernel,"",@"SHT_CUDA_INFO"
	.sectionflags	@""
	.align	4


	//----- nvinfo : EIATTR_CUDA_API_VERSION
	.align		4
        /*0000*/ 	.byte	0x04, 0x37
        /*0002*/ 	.short	(.L_16 - .L_15)
.L_15:
        /*0004*/ 	.word	0x00000081


	//----- nvinfo : EIATTR_KPARAM_INFO
	.align		4
.L_16:
        /*0008*/ 	.byte	0x04, 0x17
        /*000a*/ 	.short	(.L_18 - .L_17)
.L_17:
        /*000c*/ 	.word	0x00000000
        /*0010*/ 	.short	0x000d
        /*0012*/ 	.short	0x0048
        /*0014*/ 	.byte	0x00, 0xf4, 0x21, 0x00


	//----- nvinfo : EIATTR_KPARAM_INFO
	.align		4
.L_18:
        /*0018*/ 	.byte	0x04, 0x17
        /*001a*/ 	.short	(.L_20 - .L_19)
.L_19:
        /*001c*/ 	.word	0x00000000
        /*0020*/ 	.short	0x000c
        /*0022*/ 	.short	0x0040
        /*0024*/ 	.byte	0x00, 0xf4, 0x21, 0x00


	//----- nvinfo : EIATTR_KPARAM_INFO
	.align		4
.L_20:
        /*0028*/ 	.byte	0x04, 0x17
        /*002a*/ 	.short	(.L_22 - .L_21)
.L_21:
        /*002c*/ 	.word	0x00000000
        /*0030*/ 	.short	0x000b
        /*0032*/ 	.short	0x0038
        /*0034*/ 	.byte	0x00, 0xf0, 0x11, 0x00


	//----- nvinfo : EIATTR_KPARAM_INFO
	.align		4
.L_22:
        /*0038*/ 	.byte	0x04, 0x17
        /*003a*/ 	.short	(.L_24 - .L_23)
.L_23:
        /*003c*/ 	.word	0x00000000
        /*0040*/ 	.short	0x000a
        /*0042*/ 	.short	0x0034
        /*0044*/ 	.byte	0x00, 0xf0, 0x11, 0x00


	//----- nvinfo : EIATTR_KPARAM_INFO
	.align		4
.L_24:
        /*0048*/ 	.byte	0x04, 0x17
        /*004a*/ 	.short	(.L_26 - .L_25)
.L_25:
        /*004c*/ 	.word	0x00000000
        /*0050*/ 	.short	0x0009
        /*0052*/ 	.short	0x0030
        /*0054*/ 	.byte	0x00, 0xf0, 0x11, 0x00


	//----- nvinfo : EIATTR_KPARAM_INFO
	.align		4
.L_26:
        /*0058*/ 	.byte	0x04, 0x17
        /*005a*/ 	.short	(.L_28 - .L_27)
.L_27:
        /*005c*/ 	.word	0x00000000
        /*0060*/ 	.short	0x0008
        /*0062*/ 	.short	0x002c
        /*0064*/ 	.byte	0x00, 0xf0, 0x11, 0x00


	//----- nvinfo : EIATTR_KPARAM_INFO
	.align		4
.L_28:
        /*0068*/ 	.byte	0x04, 0x17
        /*006a*/ 	.short	(.L_30 - .L_29)
.L_29:
        /*006c*/ 	.word	0x00000000
        /*0070*/ 	.short	0x0007
        /*0072*/ 	.short	0x0028
        /*0074*/ 	.byte	0x00, 0xf0, 0x11, 0x00


	//----- nvinfo : EIATTR_KPARAM_INFO
	.align		4
.L_30:
        /*0078*/ 	.byte	0x04, 0x17
        /*007a*/ 	.short	(.L_32 - .L_31)
.L_31:
        /*007c*/ 	.word	0x00000000
        /*0080*/ 	.short	0x0006
        /*0082*/ 	.short	0x0024
        /*0084*/ 	.byte	0x00, 0xf0, 0x11, 0x00


	//----- nvinfo : EIATTR_KPARAM_INFO
	.align		4
.L_32:
        /*0088*/ 	.byte	0x04, 0x17
        /*008a*/ 	.short	(.L_34 - .L_33)
.L_33:
        /*008c*/ 	.word	0x00000000
        /*0090*/ 	.short	0x0005
        /*0092*/ 	.short	0x0020
        /*0094*/ 	.byte	0x00, 0xf0, 0x11, 0x00


	//----- nvinfo : EIATTR_KPARAM_INFO
	.align		4
.L_34:
        /*0098*/ 	.byte	0x04, 0x17
        /*009a*/ 	.short	(.L_36 - .L_35)
.L_35:
        /*009c*/ 	.word	0x00000000
        /*00a0*/ 	.short	0x0004
        /*00a2*/ 	.short	0x001c
        /*00a4*/ 	.byte	0x00, 0xf0, 0x11, 0x00


	//----- nvinfo : EIATTR_KPARAM_INFO
	.align		4
.L_36:
        /*00a8*/ 	.byte	0x04, 0x17
        /*00aa*/ 	.short	(.L_38 - .L_37)
.L_37:
        /*00ac*/ 	.word	0x00000000
        /*00b0*/ 	.short	0x0003
        /*00b2*/ 	.short	0x0018
        /*00b4*/ 	.byte	0x00, 0xf0, 0x11, 0x00


	//----- nvinfo : EIATTR_KPARAM_INFO
	.align		4
.L_38:
        /*00b8*/ 	.byte	0x04, 0x17
        /*00ba*/ 	.short	(.L_40 - .L_39)
.L_39:
        /*00bc*/ 	.word	0x00000000
        /*00c0*/ 	.short	0x0002
        /*00c2*/ 	.short	0x0010
        /*00c4*/ 	.byte	0x00, 0xf4, 0x21, 0x00


	//----- nvinfo : EIATTR_KPARAM_INFO
	.align		4
.L_40:
        /*00c8*/ 	.byte	0x04, 0x17
        /*00ca*/ 	.short	(.L_42 - .L_41)
.L_41:
        /*00cc*/ 	.word	0x00000000
        /*00d0*/ 	.short	0x0001
        /*00d2*/ 	.short	0x0008
        /*00d4*/ 	.byte	0x00, 0xf4, 0x21, 0x00


	//----- nvinfo : EIATTR_KPARAM_INFO
	.align		4
.L_42:
        /*00d8*/ 	.byte	0x04, 0x17
        /*00da*/ 	.short	(.L_44 - .L_43)
.L_43:
        /*00dc*/ 	.word	0x00000000
        /*00e0*/ 	.short	0x0000
        /*00e2*/ 	.short	0x0000
        /*00e4*/ 	.byte	0x00, 0xf4, 0x21, 0x00


	//----- nvinfo : EIATTR_EXPLICIT_CLUSTER
	.align		4
.L_44:
        /*00e8*/ 	.byte	0x01, 0x3e
	.zero		2


	//----- nvinfo : EIATTR_CTA_PER_CLUSTER
	.align		4
        /*00ec*/ 	.byte	0x04, 0x3d
        /*00ee*/ 	.short	(.L_46 - .L_45)
.L_45:
        /*00f0*/ 	.word	0x00000004
        /*00f4*/ 	.word	0x00000001
        /*00f8*/ 	.word	0x00000001


	//----- nvinfo : EIATTR_AT_ENTRY_FRAGMENTS
	.align		4
.L_46:
        /*00fc*/ 	.byte	0x04, 0x4f
        /*00fe*/ 	.short	(.L_48 - .L_47)


	//   ....[0]....
.L_47:
        /*0100*/ 	.word	0x00000004


	//----- nvinfo : EIATTR_RESERVED_SMEM_USED
	.align		4
.L_48:
        /*0104*/ 	.byte	0x01, 0x41
	.zero		2


	//----- nvinfo : EIATTR_SPARSE_MMA_MASK
	.align		4
        /*0108*/ 	.byte	0x03, 0x50
        /*010a*/ 	.short	0x0000


	//----- nvinfo : EIATTR_TCGEN05_1CTA_USED
	.align		4
        /*010c*/ 	.byte	0x01, 0x51
	.zero		2


	//----- nvinfo : EIATTR_MAXREG_COUNT
	.align		4
        /*0110*/ 	.byte	0x03, 0x1b
        /*0112*/ 	.short	0x00ff


	//----- nvinfo : EIATTR_NUM_BARRIERS
	.align		4
        /*0114*/ 	.byte	0x02, 0x4c
        /*0116*/ 	.byte	0x01
	.zero		1


	//----- nvinfo : EIATTR_ANNOTATIONS
	.align		4
        /*0118*/ 	.byte	0x04, 0x55
        /*011a*/ 	.short	(.L_50 - .L_49)


	//   ....[0]....
.L_49:
        /*011c*/ 	.word	0x00000001
        /*0120*/ 	.byte	0x80, 0x09, 0x00, 0x00, 0x01, 0x00, 0x00, 0x00, 0x80, 0x0b, 0x00, 0x00, 0x01, 0x00, 0x00, 0x00
        /* <DEDUP_REMOVED lines=1399> */
        /*58a0*/ 	.byte	0x20, 0xbd, 0x02, 0x00, 0x01, 0x00, 0x00, 0x00, 0x30, 0xbd, 0x02, 0x00


	//----- nvinfo : EIATTR_INT_WARP_WIDE_INSTR_OFFSETS
	.align		4
.L_50:
        /*58ac*/ 	.byte	0x04, 0x31
        /*58ae*/ 	.short	(.L_52 - .L_51)


	//   ....[0]....
.L_51:
        /*58b0*/ 	.word	0x0000b4d0


	//   ....[1]....
        /*58b4*/ 	.word	0x0000b5a0


	//   ....[2]....
        /*58b8*/ 	.word	0x0000b610


	//   ....[3]....
        /*58bc*/ 	.word	0x0002c220


	//   ....[4]....
        /*58c0*/ 	.word	0x0002c270


	//----- nvinfo : EIATTR_COOP_GROUP_MASK_REGIDS
	.align		4
.L_52:
        /*58c4*/ 	.byte	0x04, 0x29
        /*58c6*/ 	.short	(.L_54 - .L_53)


	//   ....[0]....
.L_53:
        /*58c8*/ 	.word	0xffffffff


	//   ....[1]....
        /*58cc*/ 	.word	0xffffffff


	//   ....[2]....
        /*58d0*/ 	.word	0xffffffff


	//   ....[3]....
        /*58d4*/ 	.word	0xffffffff


	//----- nvinfo : EIATTR_COOP_GROUP_INSTR_OFFSETS
	.align		4
.L_54:
        /*58d8*/ 	.byte	0x04, 0x28
        /*58da*/ 	.short	(.L_56 - .L_55)


	//   ....[0]....
.L_55:
        /*58dc*/ 	.word	0x00000070


	//   ....[1]....
        /*58e0*/ 	.word	0x00000330


	//   ....[2]....
        /*58e4*/ 	.word	0x0002c0b0


	//   ....[3]....
        /*58e8*/ 	.word	0x0002c320


	//----- nvinfo : EIATTR_VRC_CTA_INIT_COUNT
	.align		4
.L_56:
        /*58ec*/ 	.byte	0x02, 0x4a
        /*58ee*/ 	.byte	0x80
	.zero		1


	//----- nvinfo : EIATTR_MBARRIER_INSTR_OFFSETS
	.align		4
        /*58f0*/ 	.byte	0x04, 0x39
        /*58f2*/ 	.short	(.L_58 - .L_57)


	//   ....[0]....
.L_57:
        /*58f4*/ 	.word	0x0000b660
        /*58f8*/ 	.word	0x000000ff
        /*58fc*/ 	.word	0x00000000
        /*5900*/ 	.short	0x0100
        /*5902*/ 	.byte	0x04
	.zero		1


	//   ....[1]....
        /*5904*/ 	.word	0x0000b6c0
        /*5908*/ 	.word	0x000000ff
        /*590c*/ 	.word	0x00050008
        /*5910*/ 	.short	0x0100
        /*5912*/ 	.byte	0x09
	.zero		1


	//   ....[2]....
        /*5914*/ 	.word	0x0001dae0
        /*5918*/ 	.word	0x000000ff
        /*591c*/ 	.word	0x00000000
        /*5920*/ 	.short	0x010a
        /*5922*/ 	.byte	0x04
	.zero		1


	//   ....[3]....
        /*5924*/ 	.word	0x00028970
        /*5928*/ 	.word	0x000000ff
        /*592c*/ 	.word	0x00000000
        /*5930*/ 	.short	0x010a
        /*5932*/ 	.byte	0x04
	.zero		1


	//   ....[4]....
        /*5934*/ 	.word	0x00028a80
        /*5938*/ 	.word	0x000000ff
        /*593c*/ 	.word	0x00050000
        /*5940*/ 	.short	0x0108
        /*5942*/ 	.byte	0x09
	.zero		1


	//   ....[5]....
        /*5944*/ 	.word	0x00028bc0
        /*5948*/ 	.word	0x000000ff
        /*594c*/ 	.word	0x00050008
        /*5950*/ 	.short	0x0108
        /*5952*/ 	.byte	0x09
	.zero		1


	//   ....[6]....
        /*5954*/ 	.word	0x0002c340
        /*5958*/ 	.word	0x000000ff
        /*595c*/ 	.word	0x00000000
        /*5960*/ 	.short	0x010a
        /*5962*/ 	.byte	0x04
	.zero		1


	//   ....[7]....
        /*5964*/ 	.word	0x0002c370
        /*5968*/ 	.word	0x000000ff
        /*596c*/ 	.word	0x00000000
        /*5970*/ 	.short	0x010a
        /*5972*/ 	.byte	0x04
	.zero		1


	//----- nvinfo : EIATTR_NUM_MBARRIERS
	.align		4
.L_58:
        /*5974*/ 	.byte	0x03, 0x38
        /*5976*/ 	.short	0x0002


	//----- nvinfo : EIATTR_EXIT_INSTR_OFFSETS
	.align		4
        /*5978*/ 	.byte	0x04, 0x1c
        /*597a*/ 	.short	(.L_60 - .L_59)


	//   ....[0]....
.L_59:
        /*597c*/ 	.word	0x0002c330


	//----- nvinfo : EIATTR_REQNTID
	.align		4
.L_60:
        /*5980*/ 	.byte	0x04, 0x10
        /*5982*/ 	.short	(.L_62 - .L_61)
.L_61:
        /*5984*/ 	.word	0x00000080
        /*5988*/ 	.word	0x00000001
        /*598c*/ 	.word	0x00000001


	//----- nvinfo : EIATTR_CRS_STACK_SIZE
	.align		4
.L_62:
        /*5990*/ 	.byte	0x04, 0x1e
        /*5992*/ 	.short	(.L_64 - .L_63)
.L_63:
        /*5994*/ 	.word	0x00000000


	//----- nvinfo : EIATTR_CBANK_PARAM_SIZE
	.align		4
.L_64:
        /*5998*/ 	.byte	0x03, 0x19
        /*599a*/ 	.short	0x0050


	//----- nvinfo : EIATTR_PARAM_CBANK
	.align		4
        /*599c*/ 	.byte	0x04, 0x0a
        /*599e*/ 	.short	(.L_66 - .L_65)
	.align		4
.L_65:
        /*59a0*/ 	.word	index@(.nv.constant0.matmul_kernel)
        /*59a4*/ 	.short	0x0380
        /*59a6*/ 	.short	0x0050


	//----- nvinfo : EIATTR_SW_WAR
	.align		4
.L_66:
        /*59a8*/ 	.byte	0x04, 0x36
        /*59aa*/ 	.short	(.L_68 - .L_67)
.L_67:
        /*59ac*/ 	.word	0x00000008
.L_68:


//--------------------- .nv.compat                --------------------------
	.section	.nv.compat,"",@"SHT_CUDA_COMPAT_INFO"
	.align	4
        /*0000*/ 	.byte	0x02, 0x02, 0x02, 0x00, 0x02, 0x05, 0x05, 0x00, 0x02, 0x03, 0x00, 0x00, 0x02, 0x06, 0x01, 0x00


//--------------------- .nv.callgraph             --------------------------
	.section	.nv.callgraph,"",@"SHT_CUDA_CALLGRAPH"
	.align	4
	.sectionentsize	8
	.align		4
        /*0000*/ 	.word	0x00000000
	.align		4
        /*0004*/ 	.word	0xffffffff
	.align		4
        /*0008*/ 	.word	0x00000000
	.align		4
        /*000c*/ 	.word	0xfffffffe
	.align		4
        /*0010*/ 	.word	0x00000000
	.align		4
        /*0014*/ 	.word	0xfffffffd
	.align		4
        /*0018*/ 	.word	0x00000000
	.align		4
        /*001c*/ 	.word	0xfffffffc


//--------------------- .text.matmul_kernel       --------------------------
	.section	.text.matmul_kernel,"ax",@progbits
	.align	128
        .global         matmul_kernel
        .type           matmul_kernel,@function
        .size           matmul_kernel,(.L_x_21 - matmul_kernel)
        .other          matmul_kernel,@"STO_CUDA_ENTRY STV_DEFAULT"
matmul_kernel:
.text.matmul_kernel:
[----:B------:R-:W1:Y:S01]  /*0000*/  LDC R1, c[0x0][0x37c] ;  /* 0x0000df00ff017b82 */ /* 0x000e620000000800 */
[----:B------:R-:W2:Y:S01]  /*0010*/  S2R R247, SR_TID.X ;  /* 0x0000000000f77919 */ /* 0x000ea20000002100 */
[----:B-1----:R-:W-:Y:S01]  /*0020*/  VIADD R1, R1, 0xfffff318 ;  /* 0xfffff31801017836 */ /* 0x002fe20000000000 */
[----:B--2---:R-:W-:-:S13]  /*0030*/  ISETP.GE.U32.AND P0, PT, R247, 0x20, PT ;  /* 0x00000020f700780c */ /* 0x004fda0003f06070 */
[----:B------:R-:W-:Y:S02]  /*0040*/  VOTEU.ANY UP0, P0 ;  /* 0x0000000000ff7886 */ /* 0x000fe40000000100 */
[----:B------:R-:W-:Y:S05]  /*0050*/  BRA.U UP0, `(.L_x_0) ;  /* 0x0000000100b87547 */ /* 0x000fea000b800000 */
[----:B------:R-:W1:Y:S01]  /*0060*/  S2UR UR6, SR_CgaCtaId ;  /* 0x00000000000679c3 */ /* 0x000e620000008800 */
[----:B------:R-:W-:Y:S01]  /*0070*/  NOP ;  /* 0x0000000000007918 */ /* 0x000fe20000000000 */
[----:B------:R-:W-:Y:S02]  /*0080*/  UMOV UR4, 0x40 ;  /* 0x0000004000047882 */ /* 0x000fe40000000000 */
[----:B-1----:R-:W-:-:S09]  /*0090*/  ULEA UR4, UR6, UR4, 0x18 ;  /* 0x0000000406047291 */ /* 0x002fd2000f8ec0ff */
[----:B------:R-:W1:Y:S01]  /*00a0*/  LDS.U8 R0, [UR4] ;  /* 0x00000004ff007984 */ /* 0x000e620008000000 */
[----:B------:R-:W-:Y:S02]  /*00b0*/  UMOV UR4, 0x400 ;  /* 0x0000040000047882 */ /* 0x000fe40000000000 */
[----:B------:R-:W-:Y:S01]  /*00c0*/  ULEA UR4, UR6, UR4, 0x18 ;  /* 0x0000000406047291 */ /* 0x000fe2000f8ec0ff */
[----:B-1----:R-:W-:-:S13]  /*00d0*/  ISETP.NE.AND P0, PT, R0, RZ, PT ;  /* 0x000000ff0000720c */ /* 0x002fda0003f05270 */
[----:B------:R-:W-:Y:S05]  /*00e0*/  @P0 BRA `(.L_x_1) ;  /* 0x00000000007c0947 */ /* 0x000fea0003800000 */
[----:B------:R-:W-:-:S13]  /*00f0*/  ELECT P0, URZ, PT ;  /* 0x0000000000ff782f */ /* 0x000fda0003800000 */
[----:B------:R-:W-:Y:S05]  /*0100*/  @!P0 BRA `(.L_x_2) ;  /* 0x0000000000848947 */ /* 0x000fea0003800000 */
[----:B------:R-:W-:Y:S01]  /*0110*/  UMOV UR5, 0x8 ;  /* 0x0000000800057882 */ /* 0x000fe20000000000 */
[----:B------:R-:W-:Y:S02]  /*0120*/  IMAD.MOV.U32 R4, RZ, RZ, 0x1 ;  /* 0x00000001ff047424 */ /* 0x000fe400078e00ff */
[----:B------:R-:W-:Y:S02]  /*0130*/  IMAD.MOV.U32 R5, RZ, RZ, 0xff ;  /* 0x000000ffff057424 */ /* 0x000fe400078e00ff */
[----:B------:R-:W-:Y:S04]  /*0140*/  DEPBAR.LE SB1, 0x36 ;  /* 0x00009d800000791a */ /* 0x000fe80000000000 */
[----:B------:R-:W1:Y:S02]  /*0150*/  UTCATOMSWS.FIND_AND_SET.ALIGN UP1, UR5, UR5 ;  /* 0x00000005000575e3 */ /* 0x000e640008020800 */
[----:B-1----:R-:W-:-:S04]  /*0160*/  PLOP3.LUT P0, PT, PT, PT, UP1, 0x80, 0x8 ;  /* 0x000000000008781c */ /* 0x002fc80003f0f018 */
[----:B------:R-:W-:-:S04]  /*0170*/  SEL R0, RZ, 0xffffffff, !P0 ;  /* 0xffffffffff007807 */ /* 0x000fc80004000000 */
[----:B------:R-:W-:Y:S01]  /*0180*/  ISETP.NE.AND P0, PT, R0, RZ, PT ;  /* 0x000000ff0000720c */ /* 0x000fe20003f05270 */
[----:B------:R-:W-:-:S12]  /*0190*/  IMAD.U32 R0, RZ, RZ, UR5 ;  /* 0x00000005ff007e24 */ /* 0x000fd8000f8e00ff */
[----:B------:R-:W-:Y:S05]  /*01a0*/  @P0 BRA `(.L_x_3) ;  /* 0x0000000000240947 */ /* 0x000fea0003800000 */
.L_x_4:
[----:B------:R-:W-:Y:S05]  /*01b0*/  NANOSLEEP 0x64 ;  /* 0x000000640000795d */ /* 0x000fea0003800000 */
[----:B------:R-:W-:-:S05]  /*01c0*/  UMOV UR5, 0x8 ;  /* 0x0000000800057882 */ /* 0x000fca0000000000 */
[----:B------:R-:W-:Y:S04]  /*01d0*/  DEPBAR.LE SB1, 0x36 ;  /* 0x00009d800000791a */ /* 0x000fe80000000000 */
[----:B------:R-:W1:Y:S02]  /*01e0*/  UTCATOMSWS.FIND_AND_SET.ALIGN UP1, UR5, UR5 ;  /* 0x00000005000575e3 */ /* 0x000e640008020800 */
[----:B-1----:R-:W-:-:S04]  /*01f0*/  PLOP3.LUT P0, PT, PT, PT, UP1, 0x80, 0x8 ;  /* 0x000000000008781c */ /* 0x002fc80003f0f018 */
[----:B------:R-:W-:-:S04]  /*0200*/  SEL R0, RZ, 0xffffffff, !P0 ;  /* 0xffffffffff007807 */ /* 0x000fc80004000000 */
[----:B------:R-:W-:Y:S01]  /*0210*/  ISETP.NE.AND P0, PT, R0, RZ, PT ;  /* 0x000000ff0000720c */ /* 0x000fe20003f05270 */
[----:B------:R-:W-:-:S12]  /*0220*/  IMAD.U32 R0, RZ, RZ, UR5 ;  /* 0x00000005ff007e24 */ /* 0x000fd8000f8e00ff */
[----:B------:R-:W-:Y:S05]  /*0230*/  @!P0 BRA `(.L_x_4) ;  /* 0xfffffffc00dc8947 */ /* 0x000fea000383ffff */
.L_x_3:
[C---:B------:R-:W-:Y:S01]  /*0240*/  VIADD R3, R0.reuse, 0x10 ;  /* 0x0000001000037836 */ /* 0x040fe20000000000 */
[----:B------:R-:W-:Y:S01]  /*0250*/  UMOV UR5, 0x50 ;  /* 0x0000005000057882 */ /* 0x000fe20000000000 */
[----:B------:R-:W-:Y:S01]  /*0260*/  SHF.L.U32 R2, R5, R0, RZ ;  /* 0x0000000005027219 */ /* 0x000fe200000006ff */
[----:B------:R-:W-:Y:S01]  /*0270*/  ULEA UR5, UR6, UR5, 0x18 ;  /* 0x0000000506057291 */ /* 0x000fe2000f8ec0ff */
[----:B------:R-:W-:Y:S01]  /*0280*/  IMAD.SHL.U32 R0, R0, 0x20, RZ ;  /* 0x0000002000007824 */ /* 0x000fe200078e00ff */
[----:B------:R-:W-:-:S04]  /*0290*/  SHF.L.U32 R3, R4, R3, RZ ;  /* 0x0000000304037219 */ /* 0x000fc800000006ff */
[----:B------:R-:W-:-:S05]  /*02a0*/  LOP3.LUT R2, R3, R2, RZ, 0xfc, !PT ;  /* 0x0000000203027212 */ /* 0x000fca00078efcff */
[----:B------:R1:W-:Y:S04]  /*02b0*/  ATOMS.OR RZ, [UR5], R2 ;  /* 0x00000002ffff798c */ /* 0x0003e8000b000005 */
[----:B------:R1:W-:Y:S01]  /*02c0*/  STS [UR4], R0 ;  /* 0x00000000ff007988 */ /* 0x0003e20008000804 */
[----:B------:R-:W-:Y:S05]  /*02d0*/  BRA `(.L_x_2) ;  /* 0x0000000000107947 */ /* 0x000fea0003800000 */
.L_x_1:
[----:B------:R-:W-:Y:S01]  /*02e0*/  IMAD.MOV.U32 R0, RZ, RZ, -0x1 ;  /* 0xffffffffff007424 */ /* 0x000fe200078e00ff */
[----:B------:R-:W-:-:S04]  /*02f0*/  MOV R2, 0x320 ;  /* 0x0000032000027802 */ /* 0x000fc80000000f00 */
[----:B------:R1:W-:Y:S03]  /*0300*/  STS [UR4], R0 ;  /* 0x00000000ff007988 */ /* 0x0003e60008000804 */
[----:B-1----:R-:W-:Y:S05]  /*0310*/  CALL.REL.NOINC `($__internal_1_$__cuda_sm10x_tcgen05_guardrail_trap_phase_invalid_during_alloc) ;  /* 0x000002c0002c7944 */ /* 0x002fea0003c00000 */
.L_x_2:
[----:B------:R-:W-:Y:S05]  /*0320*/  WARPSYNC.ALL ;  /* 0x0000000000007948 */ /* 0x000fea0003800000 */
[----:B------:R-:W-:Y:S01]  /*0330*/  NOP ;  /* 0x0000000000007918 */ /* 0x000fe20000000000 */
.L_x_0:
[----:B------:R-:W2:Y:S08]  /*0340*/  LDC.64 R20, c[0x0][0x398] ;  /* 0x0000e600ff147b82 */ /* 0x000eb00000000a00 */
[----:B------:R-:W3:Y:S02]  /*0350*/  S2UR UR5, SR_CgaSize ;  /* 0x00000000000579c3 */ /* 0x000ee40000008a00 */
[----:B---3--:R-:W-:-:S12]  /*0360*/  UIMAD UR5, UR5, -0xa0, URZ ;  /* 0xffffff60050578a4 */ /* 0x008fd8000f8e02ff */
[----:B------:R-:W3:Y:S01]  /*0370*/  LDCU UR5, c[0x0][UR5+0x2b0] ;  /* 0x00005600050577ac */ /* 0x000ee20008000800 */
[----:B------:R-:W-:Y:S02]  /*0380*/  LOP3.LUT R133, R247, 0x7f, RZ, 0xc0, !PT ;  /* 0x0000007ff7857812 */ /* 0x000fe400078ec0ff */
[----:B------:R-:W-:Y:S01]  /*0390*/  SHF.R.U32.HI R138, RZ, 0x5, R247 ;  /* 0x00000005ff8a7819 */ /* 0x000fe200000116f7 */
[----:B------:R-:W-:Y:S01]  /*03a0*/  UMOV UR9, 0x400 ;  /* 0x0000040000097882 */ /* 0x000fe20000000000 */
[----:B------:R-:W4:Y:S01]  /*03b0*/  LDCU UR6, c[0x0][0x3b0] ;  /* 0x00007600ff0677ac */ /* 0x000f220008000800 */
[----:B------:R-:W5:Y:S01]  /*03c0*/  S2UR UR4, SR_CTAID.X ;  /* 0x00000000000479c3 */ /* 0x000f620000002500 */
[----:B------:R-:W1:Y:S02]  /*03d0*/  LDCU.128 UR12, c[0x0][0x380] ;  /* 0x00007000ff0c77ac */ /* 0x000e640008000c00 */
[----:B-12---:R-:W-:-:S05]  /*03e0*/  VIADD R0, R21, 0x7f ;  /* 0x0000007f15007836 */ /* 0x006fca0000000000 */
[----:B------:R-:W-:Y:S02]  /*03f0*/  SHF.R.S32.HI R3, RZ, 0x1f, R0 ;  /* 0x0000001fff037819 */ /* 0x000fe40000011400 */
[----:B-----5:R-:W-:Y:S02]  /*0400*/  I2FP.F32.U32 R5, UR4 ;  /* 0x0000000400057c45 */ /* 0x020fe40008201000 */
[----:B------:R-:W-:-:S03]  /*0410*/  LEA.HI R3, R3, R0, RZ, 0x7 ;  /* 0x0000000003037211 */ /* 0x000fc600078f38ff */
[----:B---3--:R-:W-:Y:S01]  /*0420*/  FMUL R5, R5, UR5 ;  /* 0x0000000505057c20 */ /* 0x008fe20008400000 */
[----:B------:R-:W-:Y:S01]  /*0430*/  SHF.R.S32.HI R3, RZ, 0x7, R3 ;  /* 0x00000007ff037819 */ /* 0x000fe20000011403 */
[----:B------:R-:W1:Y:S04]  /*0440*/  S2UR UR5, SR_CgaCtaId ;  /* 0x00000000000579c3 */ /* 0x000e680000008800 */
[----:B------:R-:W-:Y:S01]  /*0450*/  IMAD.SHL.U32 R4, R3, 0x8, RZ ;  /* 0x0000000803047824 */ /* 0x000fe200078e00ff */
[----:B------:R-:W-:Y:S04]  /*0460*/  F2I.U32.TRUNC.NTZ R5, R5 ;  /* 0x0000000500057305 */ /* 0x000fe8000020f000 */
[----:B------:R-:W-:-:S04]  /*0470*/  IABS R7, R4 ;  /* 0x0000000400077213 */ /* 0x000fc80000000000 */
[----:B------:R-:W2:Y:S01]  /*0480*/  I2F.RP R0, R7 ;  /* 0x0000000700007306 */ /* 0x000ea20000209400 */
[----:B-1----:R-:W-:Y:S02]  /*0490*/  USHF.L.U32 UR4, UR5, 0x7, URZ ;  /* 0x0000000705047899 */ /* 0x002fe400080006ff */
[----:B------:R-:W-:-:S05]  /*04a0*/  ULEA UR9, UR5, UR9, 0x18 ;  /* 0x0000000905097291 */ /* 0x000fca000f8ec0ff */
[----:B--2---:R-:W1:Y:S01]  /*04b0*/  MUFU.RCP R0, R0 ;  /* 0x0000000000007308 */ /* 0x004e620000001000 */
[----:B------:R-:W-:Y:S01]  /*04c0*/  ULOP3.LUT UR4, UR4, 0x180, URZ, 0xc0, !UPT ;  /* 0x0000018004047892 */ /* 0x000fe2000f8ec0ff */
[----:B-1----:R-:W-:Y:S01]  /*04d0*/  VIADD R2, R0, 0xffffffe ;  /* 0x0ffffffe00027836 */ /* 0x002fe20000000000 */
[----:B------:R-:W-:-:S05]  /*04e0*/  IABS R0, R5 ;  /* 0x0000000500007213 */ /* 0x000fca0000000000 */
[----:B------:R1:W2:Y:S02]  /*04f0*/  F2I.FTZ.U32.TRUNC.NTZ R3, R2 ;  /* 0x0000000200037305 */ /* 0x0002a4000021f000 */
[----:B-1----:R-:W-:Y:S02]  /*0500*/  HFMA2 R2, -RZ, RZ, 0, 0 ;  /* 0x00000000ff027431 */ /* 0x002fe400000001ff */
[----:B--2---:R-:W-:-:S04]  /*0510*/  IMAD.MOV R6, RZ, RZ, -R3 ;  /* 0x000000ffff067224 */ /* 0x004fc800078e0a03 */
[----:B------:R-:W-:Y:S01]  /*0520*/  IMAD R9, R6, R7, RZ ;  /* 0x0000000706097224 */ /* 0x000fe200078e02ff */
[----:B------:R-:W-:-:S03]  /*0530*/  IABS R6, R4 ;  /* 0x0000000400067213 */ /* 0x000fc60000000000 */
[----:B------:R-:W-:-:S04]  /*0540*/  IMAD.HI.U32 R3, R3, R9, R2 ;  /* 0x0000000903037227 */ /* 0x000fc800078e0002 */
[----:B------:R-:W-:Y:S02]  /*0550*/  IMAD.MOV R2, RZ, RZ, -R6 ;  /* 0x000000ffff027224 */ /* 0x000fe400078e0a06 */
[----:B------:R-:W-:-:S04]  /*0560*/  IMAD.HI.U32 R3, R3, R0, RZ ;  /* 0x0000000003037227 */ /* 0x000fc800078e00ff */
[----:B------:R-:W-:Y:S01]  /*0570*/  IMAD R0, R3, R2, R0 ;  /* 0x0000000203007224 */ /* 0x000fe200078e0200 */
[----:B------:R-:W-:Y:S04]  /*0580*/  BAR.SYNC.DEFER_BLOCKING 0x0 ;  /* 0x0000000000007b1d */ /* 0x000fe80000010000 */
[----:B------:R-:W-:-:S13]  /*0590*/  ISETP.GT.U32.AND P1, PT, R7, R0, PT ;  /* 0x000000000700720c */ /* 0x000fda0003f24070 */
[----:B------:R-:W-:Y:S02]  /*05a0*/  @!P1 IMAD.IADD R0, R0, 0x1, -R7 ;  /* 0x0000000100009824 */ /* 0x000fe400078e0a07 */
[----:B------:R-:W-:Y:S01]  /*05b0*/  @!P1 VIADD R3, R3, 0x1 ;  /* 0x0000000103039836 */ /* 0x000fe20000000000 */
[----:B------:R-:W-:Y:S02]  /*05c0*/  ISETP.NE.AND P1, PT, R4, RZ, PT ;  /* 0x000000ff0400720c */ /* 0x000fe40003f25270 */
[----:B------:R-:W-:Y:S02]  /*05d0*/  ISETP.GE.U32.AND P0, PT, R0, R7, PT ;  /* 0x000000070000720c */ /* 0x000fe40003f06070 */
[----:B------:R-:W-:-:S04]  /*05e0*/  LOP3.LUT R0, R5, R4, RZ, 0x3c, !PT ;  /* 0x0000000405007212 */ /* 0x000fc800078e3cff */
[----:B------:R-:W-:Y:S01]  /*05f0*/  ISETP.GE.AND P2, PT, R0, RZ, PT ;  /* 0x000000ff0000720c */ /* 0x000fe20003f46270 */
[----:B------:R-:W-:-:S06]  /*0600*/  VIADD R0, R20, 0x1ff ;  /* 0x000001ff14007836 */ /* 0x000fcc0000000000 */
[----:B------:R-:W-:-:S04]  /*0610*/  @P0 VIADD R3, R3, 0x1 ;  /* 0x0000000103030836 */ /* 0x000fc80000000000 */
[----:B------:R-:W-:Y:S01]  /*0620*/  IMAD.MOV.U32 R2, RZ, RZ, R3 ;  /* 0x000000ffff027224 */ /* 0x000fe200078e0003 */
[----:B------:R-:W-:-:S03]  /*0630*/  SHF.R.S32.HI R3, RZ, 0x1f, R0 ;  /* 0x0000001fff037819 */ /* 0x000fc60000011400 */
[----:B------:R-:W-:Y:S01]  /*0640*/  @!P2 IMAD.MOV R2, RZ, RZ, -R2 ;  /* 0x000000ffff02a224 */ /* 0x000fe200078e0a02 */
[----:B------:R-:W-:Y:S02]  /*0650*/  @!P1 LOP3.LUT R2, RZ, R4, RZ, 0x33, !PT ;  /* 0x00000004ff029212 */ /* 0x000fe400078e33ff */
[----:B------:R-:W-:-:S03]  /*0660*/  LEA.HI R3, R3, R0, RZ, 0x9 ;  /* 0x0000000003037211 */ /* 0x000fc600078f48ff */
[----:B------:R-:W-:Y:S02]  /*0670*/  IMAD.SHL.U32 R10, R2, 0x8, RZ ;  /* 0x00000008020a7824 */ /* 0x000fe400078e00ff */
[----:B------:R-:W-:-:S03]  /*0680*/  IMAD.MOV R2, RZ, RZ, -R2 ;  /* 0x000000ffff027224 */ /* 0x000fc600078e0a02 */
[----:B------:R-:W-:Y:S01]  /*0690*/  LEA.HI.SX32 R3, R3, -R10, 0x17 ;  /* 0x8000000a03037211 */ /* 0x000fe200078fbaff */
[----:B------:R-:W-:Y:S02]  /*06a0*/  IMAD R12, R4, R2, R5 ;  /* 0x00000002040c7224 */ /* 0x000fe400078e0205 */
[----:B------:R-:W-:Y:S01]  /*06b0*/  IMAD.MOV.U32 R2, RZ, RZ, RZ ;  /* 0x000000ffff027224 */ /* 0x000fe200078e00ff */
[----:B------:R-:W-:Y:S02]  /*06c0*/  VIMNMX R13, PT, PT, R3, 0x8, PT ;  /* 0x00000008030d7848 */ /* 0x000fe40003fe0100 */
[----:B------:R-:W-:Y:S02]  /*06d0*/  IABS R4, R12 ;  /* 0x0000000c00047213 */ /* 0x000fe40000000000 */
[----:B------:R-:W-:-:S04]  /*06e0*/  IABS R6, R13 ;  /* 0x0000000d00067213 */ /* 0x000fc80000000000 */
[----:B------:R-:W1:Y:S08]  /*06f0*/  I2F.RP R0, R6 ;  /* 0x0000000600007306 */ /* 0x000e700000209400 */
[----:B-1----:R-:W1:Y:S02]  /*0700*/  MUFU.RCP R0, R0 ;  /* 0x0000000000007308 */ /* 0x002e640000001000 */
[----:B-1----:R-:W-:Y:S01]  /*0710*/  VIADD R3, R0, 0xffffffe ;  /* 0x0ffffffe00037836 */ /* 0x002fe20000000000 */
[----:B------:R-:W-:-:S05]  /*0720*/  IABS R0, R21 ;  /* 0x0000001500007213 */ /* 0x000fca0000000000 */
[----:B------:R-:W1:Y:S08]  /*0730*/  I2F.RP R8, R0 ;  /* 0x0000000000087306 */ /* 0x000e700000209400 */
[----:B------:R-:W2:Y:S08]  /*0740*/  F2I.FTZ.U32.TRUNC.NTZ R3, R3 ;  /* 0x0000000300037305 */ /* 0x000eb0000021f000 */
[----:B-1----:R-:W-:Y:S01]  /*0750*/  MUFU.RCP R8, R8 ;  /* 0x0000000800087308 */ /* 0x002fe20000001000 */
[----:B--2---:R-:W-:-:S04]  /*0760*/  IMAD.MOV R7, RZ, RZ, -R3 ;  /* 0x000000ffff077224 */ /* 0x004fc800078e0a03 */
[----:B------:R-:W-:Y:S01]  /*0770*/  IMAD R5, R7, R6, RZ ;  /* 0x0000000607057224 */ /* 0x000fe200078e02ff */
[----:B------:R-:W-:-:S03]  /*0780*/  IABS R7, R13 ;  /* 0x0000000d00077213 */ /* 0x000fc60000000000 */
[----:B------:R-:W-:Y:S01]  /*0790*/  IMAD.HI.U32 R2, R3, R5, R2 ;  /* 0x0000000503027227 */ /* 0x000fe200078e0002 */
[----:B------:R-:W-:Y:S02]  /*07a0*/  MOV R3, R4 ;  /* 0x0000000400037202 */ /* 0x000fe40000000f00 */
[----:B------:R-:W-:Y:S01]  /*07b0*/  IABS R5, R20 ;  /* 0x0000001400057213 */ /* 0x000fe20000000000 */
[----:B------:R-:W-:Y:S02]  /*07c0*/  IMAD.MOV R4, RZ, RZ, -R7 ;  /* 0x000000ffff047224 */ /* 0x000fe400078e0a07 */
[----:B------:R-:W-:-:S04]  /*07d0*/  IMAD.HI.U32 R2, R2, R3, RZ ;  /* 0x0000000302027227 */ /* 0x000fc800078e00ff */
[----:B------:R-:W-:Y:S02]  /*07e0*/  IMAD R3, R2, R4, R3 ;  /* 0x0000000402037224 */ /* 0x000fe400078e0203 */
[----:B------:R-:W1:Y:S03]  /*07f0*/  I2F.RP R4, R5 ;  /* 0x0000000500047306 */ /* 0x000e660000209400 */
[----:B------:R-:W-:-:S05]  /*0800*/  ISETP.GT.U32.AND P1, PT, R6, R3, PT ;  /* 0x000000030600720c */ /* 0x000fca0003f24070 */
[----:B-1----:R-:W1:Y:S08]  /*0810*/  MUFU.RCP R4, R4 ;  /* 0x0000000400047308 */ /* 0x002e700000001000 */
[----:B------:R-:W-:Y:S02]  /*0820*/  @!P1 IMAD.IADD R3, R3, 0x1, -R6 ;  /* 0x0000000103039824 */ /* 0x000fe400078e0a06 */
[----:B------:R-:W-:Y:S01]  /*0830*/  @!P1 VIADD R2, R2, 0x1 ;  /* 0x0000000102029836 */ /* 0x000fe20000000000 */
[----:B------:R-:W-:-:S02]  /*0840*/  ISETP.NE.AND P1, PT, R13, RZ, PT ;  /* 0x000000ff0d00720c */ /* 0x000fc40003f25270 */
[----:B------:R-:W-:Y:S01]  /*0850*/  ISETP.GE.U32.AND P0, PT, R3, R6, PT ;  /* 0x000000060300720c */ /* 0x000fe20003f06070 */
[----:B------:R-:W-:Y:S01]  /*0860*/  VIADD R6, R8, 0xffffffe ;  /* 0x0ffffffe08067836 */ /* 0x000fe20000000000 */
[----:B------:R-:W-:-:S03]  /*0870*/  LOP3.LUT R3, R12, R13, RZ, 0x3c, !PT ;  /* 0x0000000d0c037212 */ /* 0x000fc600078e3cff */
[----:B------:R2:W3:Y:S01]  /*0880*/  F2I.FTZ.U32.TRUNC.NTZ R7, R6 ;  /* 0x0000000600077305 */ /* 0x0004e2000021f000 */
[----:B------:R-:W-:-:S07]  /*0890*/  ISETP.GE.AND P2, PT, R3, RZ, PT ;  /* 0x000000ff0300720c */ /* 0x000fce0003f46270 */
[----:B------:R-:W-:Y:S02]  /*08a0*/  @P0 VIADD R2, R2, 0x1 ;  /* 0x0000000102020836 */ /* 0x000fe40000000000 */
[----:B--2---:R-:W-:Y:S02]  /*08b0*/  IMAD.MOV.U32 R6, RZ, RZ, RZ ;  /* 0x000000ffff067224 */ /* 0x004fe400078e00ff */
[----:B------:R-:W-:Y:S02]  /*08c0*/  IMAD.MOV.U32 R8, RZ, RZ, R2 ;  /* 0x000000ffff087224 */ /* 0x000fe400078e0002 */
[----:B-1----:R-:W-:Y:S02]  /*08d0*/  VIADD R2, R4, 0xffffffe ;  /* 0x0ffffffe04027836 */ /* 0x002fe40000000000 */
[----:B------:R-:W-:Y:S01]  /*08e0*/  @!P2 IMAD.MOV R8, RZ, RZ, -R8 ;  /* 0x000000ffff08a224 */ /* 0x000fe200078e0a08 */
[----:B------:R-:W-:Y:S01]  /*08f0*/  @!P1 LOP3.LUT R8, RZ, R13, RZ, 0x33, !PT ;  /* 0x0000000dff089212 */ /* 0x000fe200078e33ff */
[----:B------:R-:W1:Y:S01]  /*0900*/  F2I.FTZ.U32.TRUNC.NTZ R3, R2 ;  /* 0x0000000200037305 */ /* 0x000e62000021f000 */
[----:B---3--:R-:W-:-:S03]  /*0910*/  IMAD.MOV R9, RZ, RZ, -R7 ;  /* 0x000000ffff097224 */ /* 0x008fc600078e0a07 */
[----:B------:R-:W-:Y:S02]  /*0920*/  IMAD.SHL.U32 R132, R8, 0x80, RZ ;  /* 0x0000008008847824 */ /* 0x000fe400078e00ff */
[----:B------:R-:W-:Y:S02]  /*0930*/  IMAD R9, R9, R0, RZ ;  /* 0x0000000009097224 */ /* 0x000fe400078e02ff */
[C---:B------:R-:W-:Y:S01]  /*0940*/  VIADD R11, R132.reuse, 0x7f ;  /* 0x0000007f840b7836 */ /* 0x040fe20000000000 */
[----:B------:R-:W-:Y:S01]  /*0950*/  IABS R137, R132 ;  /* 0x0000008400897213 */ /* 0x000fe20000000000 */
[----:B------:R-:W-:Y:S01]  /*0960*/  IMAD.HI.U32 R4, R7, R9, R6 ;  /* 0x0000000907047227 */ /* 0x000fe200078e0006 */
[C---:B------:R-:W-:Y:S02]  /*0970*/  IADD3 R248, PT, PT, R132.reuse, 0x12, RZ ;  /* 0x0000001284f87810 */ /* 0x040fe40007ffe0ff */
[----:B------:R2:W-:Y:S01]  /*0980*/  STL [R1+0xa00], R11 ;  /* 0x000a000b01007387 */ /* 0x0005e20000100800 */
[----:B------:R-:W-:Y:S01]  /*0990*/  IMAD.MOV R6, RZ, RZ, -R8 ;  /* 0x000000ffff067224 */ /* 0x000fe200078e0a08 */
[----:B-1----:R-:W-:Y:S01]  /*09a0*/  IADD3 R2, PT, PT, RZ, -R3, RZ ;  /* 0x80000003ff027210 */ /* 0x002fe20007ffe0ff */
[C---:B------:R-:W-:Y:S01]  /*09b0*/  VIADD R17, R132.reuse, 0x2 ;  /* 0x0000000284117836 */ /* 0x040fe20000000000 */
[C---:B------:R-:W-:Y:S01]  /*09c0*/  IADD3 R228, PT, PT, R132.reuse, 0x25, RZ ;  /* 0x0000002584e47810 */ /* 0x040fe20007ffe0ff */
[C---:B------:R-:W-:Y:S01]  /*09d0*/  VIADD R15, R132.reuse, 0x4 ;  /* 0x00000004840f7836 */ /* 0x040fe20000000000 */
[----:B------:R-:W-:Y:S01]  /*09e0*/  IADD3 R209, PT, PT, R132, 0x38, RZ ;  /* 0x0000003884d17810 */ /* 0x000fe20007ffe0ff */
[----:B------:R-:W-:Y:S01]  /*09f0*/  IMAD.MOV.U32 R8, RZ, RZ, R2 ;  /* 0x000000ffff087224 */ /* 0x000fe200078e0002 */
[----:B------:R-:W-:Y:S01]  /*0a00*/  IABS R97, R228 ;  /* 0x000000e400617213 */ /* 0x000fe20000000000 */
[----:B------:R-:W-:Y:S01]  /*0a10*/  IMAD.HI.U32 R2, R4, R137, RZ ;  /* 0x0000008904027227 */ /* 0x000fe200078e00ff */
[----:B--2---:R-:W-:-:S02]  /*0a20*/  IABS R11, R11 ;  /* 0x0000000b000b7213 */ /* 0x004fc40000000000 */
[----:B------:R-:W-:Y:S01]  /*0a30*/  IADD3 R201, PT, PT, R132, 0x40, RZ ;  /* 0x0000004084c97810 */ /* 0x000fe20007ffe0ff */
[----:B------:R-:W-:Y:S01]  /*0a40*/  IMAD R9, R8, R5, RZ ;  /* 0x0000000508097224 */ /* 0x000fe200078e02ff */
[----:B------:R-:W-:Y:S01]  /*0a50*/  IADD3 R182, PT, PT, R132, 0x53, RZ ;  /* 0x0000005384b67810 */ /* 0x000fe20007ffe0ff */
[----:B------:R-:W-:Y:S01]  /*0a60*/  IMAD.HI.U32 R7, R4, R11, RZ ;  /* 0x0000000b04077227 */ /* 0x000fe200078e00ff */
[C---:B------:R-:W-:Y:S02]  /*0a70*/  IADD3 R163, PT, PT, R132.reuse, 0x66, RZ ;  /* 0x0000006684a37810 */ /* 0x040fe40007ffe0ff */
[----:B------:R-:W-:Y:S01]  /*0a80*/  IABS R51, R182 ;  /* 0x000000b600337213 */ /* 0x000fe20000000000 */
[----:B------:R-:W-:Y:S01]  /*0a90*/  IMAD.MOV R136, RZ, RZ, -R7 ;  /* 0x000000ffff887224 */ /* 0x000fe200078e0a07 */
[C---:B------:R-:W-:Y:S01]  /*0aa0*/  IADD3 R220, PT, PT, R132.reuse, 0x2d, RZ ;  /* 0x0000002d84dc7810 */ /* 0x040fe20007ffe0ff */
[----:B------:R-:W-:Y:S01]  /*0ab0*/  IMAD.MOV R8, RZ, RZ, -R2 ;  /* 0x000000ffff087224 */ /* 0x000fe200078e0a02 */
[----:B------:R-:W-:Y:S01]  /*0ac0*/  IADD3 R155, PT, PT, R132, 0x6e, RZ ;  /* 0x0000006e849b7810 */ /* 0x000fe20007ffe0ff */
[----:B------:R-:W-:Y:S01]  /*0ad0*/  IMAD.MOV.U32 R2, RZ, RZ, RZ ;  /* 0x000000ffff027224 */ /* 0x000fe200078e00ff */
[----:B------:R-:W-:Y:S01]  /*0ae0*/  IABS R89, R220 ;  /* 0x000000dc00597213 */ /* 0x000fe20000000000 */
[----:B------:R-:W-:Y:S01]  /*0af0*/  IMAD R136, R0, R136, R11 ;  /* 0x0000008800887224 */ /* 0x000fe200078e020b */
[----:B------:R-:W-:Y:S01]  /*0b00*/  IABS R11, R17 ;  /* 0x00000011000b7213 */ /* 0x000fe20000000000 */
[----:B------:R-:W-:Y:S01]  /*0b10*/  IMAD R6, R13, R6, R12 ;  /* 0x000000060d067224 */ /* 0x000fe200078e020c */
[----:B------:R-:W-:Y:S01]  /*0b20*/  IABS R13, R15 ;  /* 0x0000000f000d7213 */ /* 0x000fe20000000000 */
[----:B------:R-:W-:Y:S01]  /*0b30*/  VIADD R18, R132, 0x1 ;  /* 0x0000000184127836 */ /* 0x000fe20000000000 */
[----:B------:R-:W-:Y:S01]  /*0b40*/  ISETP.GT.U32.AND P6, PT, R0, R136, PT ;  /* 0x000000880000720c */ /* 0x000fe20003fc4070 */
[C---:B------:R-:W-:Y:S01]  /*0b50*/  VIADD R16, R132.reuse, 0x3 ;  /* 0x0000000384107836 */ /* 0x040fe20000000000 */
[----:B------:R-:W-:Y:S01]  /*0b60*/  IADD3 R144, PT, PT, R132, 0x79, RZ ;  /* 0x0000007984907810 */ /* 0x000fe20007ffe0ff */
[----:B------:R-:W-:Y:S01]  /*0b70*/  IMAD.HI.U32 R7, R3, R9, R2 ;  /* 0x0000000903077227 */ /* 0x000fe200078e0002 */
[----:B------:R-:W-:Y:S01]  /*0b80*/  STL [R1+0x9fc], R18 ;  /* 0x0009fc1201007387 */ /* 0x000fe20000100800 */
[----:B------:R-:W-:-:S02]  /*0b90*/  IABS R135, R18 ;  /* 0x0000001200877213 */ /* 0x000fc40000000000 */
[----:B------:R-:W-:Y:S01]  /*0ba0*/  IMAD.IADD R3, R10, 0x1, R6 ;  /* 0x000000010a037824 */ /* 0x000fe200078e0206 */
[----:B------:R-:W-:Y:S01]  /*0bb0*/  IABS R131, R16 ;  /* 0x0000001000837213 */ /* 0x000fe20000000000 */
[C---:B------:R-:W-:Y:S01]  /*0bc0*/  IMAD.HI.U32 R6, R4.reuse, R11, RZ ;  /* 0x0000000b04067227 */ /* 0x040fe200078e00ff */
[----:B------:R1:W-:Y:S01]  /*0bd0*/  STL [R1+0x9f8], R17 ;  /* 0x0009f81101007387 */ /* 0x0003e20000100800 */
[----:B------:R-:W-:Y:S02]  /*0be0*/  IABS R31, R144 ;  /* 0x00000090001f7213 */ /* 0x000fe40000000000 */
[----:B------:R-:W-:Y:S01]  /*0bf0*/  IMAD.HI.U32 R9, R4, R13, RZ ;  /* 0x0000000d04097227 */ /* 0x000fe200078e00ff */
[----:B------:R-:W-:Y:S01]  /*0c00*/  STL [R1+0x9f4], R16 ;  /* 0x0009f41001007387 */ /* 0x000fe20000100800 */
[----:B------:R-:W-:Y:S02]  /*0c10*/  IADD3 R6, PT, PT, -R6, RZ, RZ ;  /* 0x000000ff06067210 */ /* 0x000fe40007ffe1ff */
[----:B------:R-:W-:Y:S01]  /*0c20*/  VIADD R14, R132, 0x5 ;  /* 0x00000005840e7836 */ /* 0x000fe20000000000 */
[----:B------:R2:W-:Y:S01]  /*0c30*/  STL [R1+0x9f0], R15 ;  /* 0x0009f00f01007387 */ /* 0x0005e20000100800 */
[----:B------:R-:W-:Y:S01]  /*0c40*/  IMAD R137, R0, R8, R137 ;  /* 0x0000000800897224 */ /* 0x000fe200078e0289 */
[----:B------:R-:W-:Y:S01]  /*0c50*/  @!P6 IADD3 R136, PT, PT, R136, -R0, RZ ;  /* 0x800000008888e210 */ /* 0x000fe20007ffe0ff */
[----:B------:R-:W-:Y:S01]  /*0c60*/  IMAD.MOV R9, RZ, RZ, -R9 ;  /* 0x000000ffff097224 */ /* 0x000fe200078e0a09 */
[----:B------:R3:W-:Y:S01]  /*0c70*/  STL [R1+0x9ec], R14 ;  /* 0x0009ec0e01007387 */ /* 0x0007e20000100800 */
[----:B------:R-:W-:Y:S01]  /*0c80*/  IMAD.HI.U32 R8, R4, R131, RZ ;  /* 0x0000008304087227 */ /* 0x000fe200078e00ff */
[----:B------:R-:W-:-:S02]  /*0c90*/  IABS R129, R14 ;  /* 0x0000000e00817213 */ /* 0x000fc40000000000 */
[----:B------:R-:W-:Y:S01]  /*0ca0*/  ISETP.GT.U32.AND P2, PT, R0, R137, PT ;  /* 0x000000890000720c */ /* 0x000fe20003f44070 */
[C---:B-1----:R-:W-:Y:S02]  /*0cb0*/  VIADD R17, R132.reuse, 0x6 ;  /* 0x0000000684117836 */ /* 0x042fe40000000000 */
[----:B--2---:R-:W-:Y:S02]  /*0cc0*/  VIADD R15, R132, 0x8 ;  /* 0x00000008840f7836 */ /* 0x004fe40000000000 */
[----:B------:R-:W-:Y:S01]  /*0cd0*/  IMAD.HI.U32 R2, R4, R135, RZ ;  /* 0x0000008704027227 */ /* 0x000fe200078e00ff */
[----:B------:R-:W-:Y:S03]  /*0ce0*/  STL [R1+0xaa8], R17 ;  /* 0x000aa81101007387 */ /* 0x000fe60000100800 */
[----:B------:R-:W-:Y:S01]  /*0cf0*/  IMAD R130, R0, R9, R13 ;  /* 0x0000000900827224 */ /* 0x000fe200078e020d */
[----:B------:R-:W-:Y:S01]  /*0d00*/  IABS R13, R15 ;  /* 0x0000000f000d7213 */ /* 0x000fe20000000000 */
[----:B------:R-:W-:-:S02]  /*0d10*/  IMAD.MOV R8, RZ, RZ, -R8 ;  /* 0x000000ffff087224 */ /* 0x000fc400078e0a08 */
[----:B------:R-:W-:Y:S01]  /*0d20*/  IMAD R134, R0, R6, R11 ;  /* 0x0000000600867224 */ /* 0x000fe200078e020b */
[----:B------:R-:W-:Y:S01]  /*0d30*/  IABS R11, R17 ;  /* 0x00000011000b7213 */ /* 0x000fe20000000000 */
[----:B---3--:R-:W-:Y:S02]  /*0d40*/  VIADD R14, R132, 0x9 ;  /* 0x00000009840e7836 */ /* 0x008fe40000000000 */
[----:B------:R-:W-:Y:S01]  /*0d50*/  IMAD.MOV R2, RZ, RZ, -R2 ;  /* 0x000000ffff027224 */ /* 0x000fe200078e0a02 */
[----:B------:R-:W-:Y:S01]  /*0d60*/  ISETP.GT.U32.AND P5, PT, R0, R134, PT ;  /* 0x000000860000720c */ /* 0x000fe20003fa4070 */
[----:B------:R-:W-:Y:S01]  /*0d70*/  VIADD R16, R132, 0x7 ;  /* 0x0000000784107836 */ /* 0x000fe20000000000 */
[----:B------:R-:W-:Y:S01]  /*0d80*/  IABS R125, R14 ;  /* 0x0000000e007d7213 */ /* 0x000fe20000000000 */
[C---:B------:R-:W-:Y:S02]  /*0d90*/  IMAD R131, R0.reuse, R8, R131 ;  /* 0x0000000800837224 */ /* 0x040fe400078e0283 */
[----:B------:R-:W-:Y:S01]  /*0da0*/  IMAD R135, R0, R2, R135 ;  /* 0x0000000200877224 */ /* 0x000fe200078e0287 */
[----:B------:R-:W-:Y:S01]  /*0db0*/  IABS R127, R16 ;  /* 0x00000010007f7213 */ /* 0x000fe20000000000 */
[----:B------:R-:W-:Y:S01]  /*0dc0*/  IMAD.HI.U32 R8, R4, R13, RZ ;  /* 0x0000000d04087227 */ /* 0x000fe200078e00ff */
[----:B------:R-:W-:Y:S01]  /*0dd0*/  STL [R1+0xaac], R16 ;  /* 0x000aac1001007387 */ /* 0x000fe20000100800 */
[----:B------:R-:W-:-:S02]  /*0de0*/  ISETP.GT.U32.AND P4, PT, R0, R131, PT ;  /* 0x000000830000720c */ /* 0x000fc40003f84070 */
[----:B------:R-:W-:Y:S01]  /*0df0*/  IMAD.HI.U32 R2, R4, R11, RZ ;  /* 0x0000000b04027227 */ /* 0x000fe200078e00ff */
[----:B------:R1:W-:Y:S03]  /*0e00*/  STL [R1+0xaa4], R15 ;  /* 0x000aa40f01007387 */ /* 0x0003e60000100800 */
[C---:B------:R-:W-:Y:S01]  /*0e10*/  VIADD R12, R132.reuse, 0xa ;  /* 0x0000000a840c7836 */ /* 0x040fe20000000000 */
[----:B------:R2:W-:Y:S01]  /*0e20*/  STL [R1+0xab0], R14 ;  /* 0x000ab00e01007387 */ /* 0x0005e20000100800 */
[----:B------:R-:W-:Y:S02]  /*0e30*/  IMAD.MOV R8, RZ, RZ, -R8 ;  /* 0x000000ffff087224 */ /* 0x000fe400078e0a08 */
[----:B------:R-:W-:Y:S01]  /*0e40*/  VIADD R252, R132, 0xe ;  /* 0x0000000e84fc7836 */ /* 0x000fe20000000000 */
[----:B------:R3:W-:Y:S01]  /*0e50*/  STL [R1+0xaa0], R12 ;  /* 0x000aa00c01007387 */ /* 0x0007e20000100800 */
[----:B------:R-:W-:Y:S01]  /*0e60*/  IMAD.HI.U32 R9, R4, R125, RZ ;  /* 0x0000007d04097227 */ /* 0x000fe200078e00ff */
[----:B-1----:R-:W-:-:S03]  /*0e70*/  IABS R15, R12 ;  /* 0x0000000c000f7213 */ /* 0x002fc60000000000 */
[----:B------:R-:W-:Y:S02]  /*0e80*/  IMAD.MOV R2, RZ, RZ, -R2 ;  /* 0x000000ffff027224 */ /* 0x000fe400078e0a02 */
[----:B--2---:R-:W-:Y:S02]  /*0e90*/  VIADD R14, R132, 0xc ;  /* 0x0000000c840e7836 */ /* 0x004fe40000000000 */
[----:B------:R-:W-:-:S04]  /*0ea0*/  IMAD.HI.U32 R6, R4, R127, RZ ;  /* 0x0000007f04067227 */ /* 0x000fc800078e00ff */
[C---:B------:R-:W-:Y:S01]  /*0eb0*/  IMAD R126, R0.reuse, R8, R13 ;  /* 0x00000008007e7224 */ /* 0x040fe200078e020d */
[----:B------:R-:W-:Y:S01]  /*0ec0*/  IABS R13, R252 ;  /* 0x000000fc000d7213 */ /* 0x000fe20000000000 */
[----:B------:R-:W-:Y:S02]  /*0ed0*/  IMAD.MOV R9, RZ, RZ, -R9 ;  /* 0x000000ffff097224 */ /* 0x000fe400078e0a09 */
[----:B------:R-:W-:Y:S01]  /*0ee0*/  IMAD R128, R0, R2, R11 ;  /* 0x0000000200807224 */ /* 0x000fe200078e020b */
[----:B------:R-:W-:Y:S01]  /*0ef0*/  IABS R11, R14 ;  /* 0x0000000e000b7213 */ /* 0x000fe20000000000 */
[----:B---3--:R-:W-:Y:S02]  /*0f00*/  VIADD R12, R132, 0xd ;  /* 0x0000000d840c7836 */ /* 0x008fe40000000000 */
[----:B------:R-:W-:Y:S01]  /*0f10*/  IMAD.MOV R6, RZ, RZ, -R6 ;  /* 0x000000ffff067224 */ /* 0x000fe200078e0a06 */
[----:B------:R-:W-:Y:S01]  /*0f20*/  ISETP.GT.U32.AND P6, PT, R0, R128, PT ;  /* 0x000000800000720c */ /* 0x000fe20003fc4070 */
[----:B------:R-:W-:Y:S01]  /*0f30*/  VIADD R16, R132, 0xb ;  /* 0x0000000b84107836 */ /* 0x000fe20000000000 */
[----:B------:R-:W-:Y:S01]  /*0f40*/  IABS R121, R12 ;  /* 0x0000000c00797213 */ /* 0x000fe20000000000 */
[----:B------:R-:W-:-:S02]  /*0f50*/  IMAD R125, R0, R9, R125 ;  /* 0x00000009007d7224 */ /* 0x000fc400078e027d */
[----:B------:R-:W-:Y:S01]  /*0f60*/  IMAD R127, R0, R6, R127 ;  /* 0x00000006007f7224 */ /* 0x000fe200078e027f */
[----:B------:R-:W-:Y:S01]  /*0f70*/  IABS R123, R16 ;  /* 0x00000010007b7213 */ /* 0x000fe20000000000 */
[C---:B------:R-:W-:Y:S01]  /*0f80*/  IMAD.HI.U32 R9, R4.reuse, R13, RZ ;  /* 0x0000000d04097227 */ /* 0x040fe200078e00ff */
[----:B------:R1:W-:Y:S03]  /*0f90*/  STL [R1+0xab4], R16 ;  /* 0x000ab41001007387 */ /* 0x0003e60000100800 */
[C---:B------:R-:W-:Y:S01]  /*0fa0*/  IMAD.HI.U32 R6, R4.reuse, R11, RZ ;  /* 0x0000000b04067227 */ /* 0x040fe200078e00ff */
[----:B------:R-:W-:Y:S03]  /*0fb0*/  STL [R1+0xa9c], R14 ;  /* 0x000a9c0e01007387 */ /* 0x000fe60000100800 */
[----:B------:R-:W-:Y:S01]  /*0fc0*/  IMAD.MOV R9, RZ, RZ, -R9 ;  /* 0x000000ffff097224 */ /* 0x000fe200078e0a09 */
[----:B------:R2:W-:Y:S01]  /*0fd0*/  STL [R1+0xb94], R12 ;  /* 0x000b940c01007387 */ /* 0x0005e20000100800 */
[----:B------:R-:W-:-:S03]  /*0fe0*/  IMAD.HI.U32 R8, R4, R121, RZ ;  /* 0x0000007904087227 */ /* 0x000fc600078e00ff */
[----:B------:R-:W-:Y:S01]  /*0ff0*/  STL [R1+0xb90], R252 ;  /* 0x000b90fc01007387 */ /* 0x000fe20000100800 */
[----:B------:R-:W-:Y:S02]  /*1000*/  IMAD.MOV R6, RZ, RZ, -R6 ;  /* 0x000000ffff067224 */ /* 0x000fe400078e0a06 */
[----:B------:R-:W-:Y:S02]  /*1010*/  VIADD R250, R132, 0x10 ;  /* 0x0000001084fa7836 */ /* 0x000fe40000000000 */
[----:B------:R-:W-:-:S04]  /*1020*/  IMAD.HI.U32 R2, R4, R123, RZ ;  /* 0x0000007b04027227 */ /* 0x000fc800078e00ff */
[C---:B------:R-:W-:Y:S01]  /*1030*/  IMAD R120, R0.reuse, R9, R13 ;  /* 0x0000000900787224 */ /* 0x040fe200078e020d */
[----:B------:R-:W-:Y:S01]  /*1040*/  IABS R13, R248 ;  /* 0x000000f8000d7213 */ /* 0x000fe20000000000 */
[----:B------:R-:W-:Y:S02]  /*1050*/  IMAD.MOV R8, RZ, RZ, -R8 ;  /* 0x000000ffff087224 */ /* 0x000fe400078e0a08 */
[----:B------:R-:W-:Y:S01]  /*1060*/  IMAD R122, R0, R6, R11 ;  /* 0x00000006007a7224 */ /* 0x000fe200078e020b */
[----:B------:R-:W-:Y:S01]  /*1070*/  IABS R11, R250 ;  /* 0x000000fa000b7213 */ /* 0x000fe20000000000 */
[C---:B------:R-:W-:Y:S02]  /*1080*/  VIADD R246, R132.reuse, 0x13 ;  /* 0x0000001384f67836 */ /* 0x040fe40000000000 */
[----:B------:R-:W-:Y:S02]  /*1090*/  IMAD.MOV R2, RZ, RZ, -R2 ;  /* 0x000000ffff027224 */ /* 0x000fe400078e0a02 */
[----:B------:R-:W-:Y:S01]  /*10a0*/  VIADD R249, R132, 0x11 ;  /* 0x0000001184f97836 */ /* 0x000fe20000000000 */
[----:B------:R-:W-:Y:S01]  /*10b0*/  IABS R115, R246 ;  /* 0x000000f600737213 */ /* 0x000fe20000000000 */
[----:B------:R-:W-:-:S02]  /*10c0*/  IMAD R121, R0, R8, R121 ;  /* 0x0000000800797224 */ /* 0x000fc400078e0279 */
[----:B------:R-:W-:Y:S01]  /*10d0*/  IMAD R123, R0, R2, R123 ;  /* 0x00000002007b7224 */ /* 0x000fe200078e027b */
[----:B------:R-:W-:Y:S01]  /*10e0*/  IABS R117, R249 ;  /* 0x000000f900757213 */ /* 0x000fe20000000000 */
[----:B------:R-:W-:-:S04]  /*10f0*/  IMAD.HI.U32 R8, R4, R13, RZ ;  /* 0x0000000d04087227 */ /* 0x000fc800078e00ff */
[----:B------:R-:W-:-:S04]  /*1100*/  IMAD.HI.U32 R2, R4, R11, RZ ;  /* 0x0000000b04027227 */ /* 0x000fc800078e00ff */
[----:B------:R-:W-:Y:S02]  /*1110*/  IMAD.MOV R8, RZ, RZ, -R8 ;  /* 0x000000ffff087224 */ /* 0x000fe400078e0a08 */
[----:B------:R-:W-:Y:S02]  /*1120*/  VIADD R241, R132, 0x18 ;  /* 0x0000001884f17836 */ /* 0x000fe40000000000 */
[----:B------:R-:W-:-:S04]  /*1130*/  IMAD.HI.U32 R9, R4, R115, RZ ;  /* 0x0000007304097227 */ /* 0x000fc800078e00ff */
[----:B------:R-:W-:Y:S02]  /*1140*/  IMAD.MOV R2, RZ, RZ, -R2 ;  /* 0x000000ffff027224 */ /* 0x000fe400078e0a02 */
[----:B------:R-:W-:Y:S02]  /*1150*/  VIADD R243, R132, 0x16 ;  /* 0x0000001684f37836 */ /* 0x000fe40000000000 */
[----:B------:R-:W-:-:S04]  /*1160*/  IMAD.HI.U32 R6, R4, R117, RZ ;  /* 0x0000007504067227 */ /* 0x000fc800078e00ff */
[----:B------:R-:W-:Y:S01]  /*1170*/  IMAD R116, R0, R8, R13 ;  /* 0x0000000800747224 */ /* 0x000fe200078e020d */
[----:B------:R-:W-:Y:S01]  /*1180*/  IABS R13, R241 ;  /* 0x000000f1000d7213 */ /* 0x000fe20000000000 */
[----:B------:R-:W-:Y:S02]  /*1190*/  VIADD R244, R132, 0x15 ;  /* 0x0000001584f47836 */ /* 0x000fe40000000000 */
[----:B------:R-:W-:Y:S02]  /*11a0*/  IMAD.MOV R9, RZ, RZ, -R9 ;  /* 0x000000ffff097224 */ /* 0x000fe400078e0a09 */
[----:B------:R-:W-:Y:S01]  /*11b0*/  IMAD R118, R0, R2, R11 ;  /* 0x0000000200767224 */ /* 0x000fe200078e020b */
[----:B------:R-:W-:Y:S01]  /*11c0*/  IABS R11, R243 ;  /* 0x000000f3000b7213 */ /* 0x000fe20000000000 */
[----:B------:R-:W-:Y:S01]  /*11d0*/  VIADD R242, R132, 0x17 ;  /* 0x0000001784f27836 */ /* 0x000fe20000000000 */
[----:B------:R-:W-:Y:S01]  /*11e0*/  IABS R113, R244 ;  /* 0x000000f400717213 */ /* 0x000fe20000000000 */
[----:B------:R-:W-:-:S02]  /*11f0*/  IMAD.MOV R6, RZ, RZ, -R6 ;  /* 0x000000ffff067224 */ /* 0x000fc400078e0a06 */
[C---:B------:R-:W-:Y:S01]  /*1200*/  IMAD R115, R0.reuse, R9, R115 ;  /* 0x0000000900737224 */ /* 0x040fe200078e0273 */
[----:B------:R-:W-:Y:S01]  /*1210*/  IABS R111, R242 ;  /* 0x000000f2006f7213 */ /* 0x000fe20000000000 */
[----:B------:R-:W-:Y:S02]  /*1220*/  IMAD R117, R0, R6, R117 ;  /* 0x0000000600757224 */ /* 0x000fe400078e0275 */
[----:B------:R-:W-:-:S04]  /*1230*/  IMAD.HI.U32 R9, R4, R13, RZ ;  /* 0x0000000d04097227 */ /* 0x000fc800078e00ff */
[----:B------:R-:W-:-:S04]  /*1240*/  IMAD.HI.U32 R6, R4, R11, RZ ;  /* 0x0000000b04067227 */ /* 0x000fc800078e00ff */
[----:B------:R-:W-:-:S04]  /*1250*/  IMAD.HI.U32 R2, R4, R113, RZ ;  /* 0x0000007104027227 */ /* 0x000fc800078e00ff */
[----:B------:R-:W-:Y:S01]  /*1260*/  IMAD.MOV R9, RZ, RZ, -R9 ;  /* 0x000000ffff097224 */ /* 0x000fe200078e0a09 */
[----:B------:R-:W-:Y:S01]  /*1270*/  IADD3 R2, PT, PT, -R2, RZ, RZ ;  /* 0x000000ff02027210 */ /* 0x000fe20007ffe1ff */
[----:B------:R-:W-:Y:S02]  /*1280*/  VIADD R237, R132, 0x1c ;  /* 0x0000001c84ed7836 */ /* 0x000fe40000000000 */
[----:B------:R-:W-:-:S04]  /*1290*/  IMAD.HI.U32 R8, R4, R111, RZ ;  /* 0x0000006f04087227 */ /* 0x000fc800078e00ff */
[----:B------:R-:W-:Y:S02]  /*12a0*/  IMAD.MOV R6, RZ, RZ, -R6 ;  /* 0x000000ffff067224 */ /* 0x000fe400078e0a06 */
[C---:B------:R-:W-:Y:S02]  /*12b0*/  VIADD R239, R132.reuse, 0x1a ;  /* 0x0000001a84ef7836 */ /* 0x040fe40000000000 */
[----:B------:R-:W-:Y:S02]  /*12c0*/  VIADD R236, R132, 0x1d ;  /* 0x0000001d84ec7836 */ /* 0x000fe40000000000 */
[C---:B------:R-:W-:Y:S01]  /*12d0*/  IMAD R110, R0.reuse, R9, R13 ;  /* 0x00000009006e7224 */ /* 0x040fe200078e020d */
[----:B------:R-:W-:Y:S01]  /*12e0*/  IABS R13, R237 ;  /* 0x000000ed000d7213 */ /* 0x000fe20000000000 */
[----:B------:R-:W-:Y:S01]  /*12f0*/  IMAD.MOV R8, RZ, RZ, -R8 ;  /* 0x000000ffff087224 */ /* 0x000fe200078e0a08 */
[----:B------:R-:W-:Y:S01]  /*1300*/  IABS R105, R236 ;  /* 0x000000ec00697213 */ /* 0x000fe20000000000 */
[----:B------:R-:W-:Y:S01]  /*1310*/  IMAD R112, R0, R6, R11 ;  /* 0x0000000600707224 */ /* 0x000fe200078e020b */
[----:B------:R-:W-:Y:S01]  /*1320*/  IABS R11, R239 ;  /* 0x000000ef000b7213 */ /* 0x000fe20000000000 */
[----:B------:R-:W-:-:S02]  /*1330*/  VIADD R238, R132, 0x1b ;  /* 0x0000001b84ee7836 */ /* 0x000fc40000000000 */
[C---:B------:R-:W-:Y:S02]  /*1340*/  IMAD R111, R0.reuse, R8, R111 ;  /* 0x00000008006f7224 */ /* 0x040fe400078e026f */
[----:B------:R-:W-:Y:S01]  /*1350*/  IMAD R113, R0, R2, R113 ;  /* 0x0000000200717224 */ /* 0x000fe200078e0271 */
[----:B------:R-:W-:Y:S01]  /*1360*/  IABS R107, R238 ;  /* 0x000000ee006b7213 */ /* 0x000fe20000000000 */
[----:B------:R-:W-:-:S04]  /*1370*/  IMAD.HI.U32 R8, R4, R13, RZ ;  /* 0x0000000d04087227 */ /* 0x000fc800078e00ff */
[----:B------:R-:W-:-:S04]  /*1380*/  IMAD.HI.U32 R2, R4, R11, RZ ;  /* 0x0000000b04027227 */ /* 0x000fc800078e00ff */
[----:B------:R-:W-:-:S04]  /*1390*/  IMAD.HI.U32 R9, R4, R105, RZ ;  /* 0x0000006904097227 */ /* 0x000fc800078e00ff */
[----:B------:R-:W-:Y:S01]  /*13a0*/  IMAD.MOV R8, RZ, RZ, -R8 ;  /* 0x000000ffff087224 */ /* 0x000fe200078e0a08 */
[----:B------:R-:W-:Y:S01]  /*13b0*/  IADD3 R9, PT, PT, -R9, RZ, RZ ;  /* 0x000000ff09097210 */ /* 0x000fe20007ffe1ff */
[C---:B------:R-:W-:Y:S02]  /*13c0*/  VIADD R231, R132.reuse, 0x22 ;  /* 0x0000002284e77836 */ /* 0x040fe40000000000 */
[----:B------:R-:W-:Y:S02]  /*13d0*/  IMAD.MOV R2, RZ, RZ, -R2 ;  /* 0x000000ffff027224 */ /* 0x000fe400078e0a02 */
[----:B------:R-:W-:Y:S02]  /*13e0*/  VIADD R233, R132, 0x20 ;  /* 0x0000002084e97836 */ /* 0x000fe40000000000 */
[----:B------:R-:W-:-:S04]  /*13f0*/  IMAD.HI.U32 R6, R4, R107, RZ ;  /* 0x0000006b04067227 */ /* 0x000fc800078e00ff */
[C---:B------:R-:W-:Y:S01]  /*1400*/  IMAD R106, R0.reuse, R8, R13 ;  /* 0x00000008006a7224 */ /* 0x040fe200078e020d */
[----:B------:R-:W-:Y:S01]  /*1410*/  IABS R13, R231 ;  /* 0x000000e7000d7213 */ /* 0x000fe20000000000 */
        /* <DEDUP_REMOVED lines=22> */
[----:B------:R-:W-:Y:S02]  /*1580*/  VIADD R226, R132, 0x27 ;  /* 0x0000002784e27836 */ /* 0x000fe40000000000 */
[----:B------:R-:W-:Y:S02]  /*1590*/  IMAD.MOV R2, RZ, RZ, -R2 ;  /* 0x000000ffff027224 */ /* 0x000fe400078e0a02 */
[C---:B------:R-:W-:Y:S01]  /*15a0*/  IMAD R101, R0.reuse, R8, R101 ;  /* 0x0000000800657224 */ /* 0x040fe200078e0265 */
[----:B------:R-:W-:Y:S01]  /*15b0*/  IABS R95, R226 ;  /* 0x000000e2005f7213 */ /* 0x000fe20000000000 */
[----:B------:R-:W-:-:S02]  /*15c0*/  IMAD R103, R0, R2, R103 ;  /* 0x0000000200677224 */ /* 0x000fc400078e0267 */
        /* <DEDUP_REMOVED lines=33> */
[----:B------:R-:W-:Y:S02]  /*17e0*/  IMAD.MOV R2, RZ, RZ, -R2 ;  /* 0x000000ffff027224 */ /* 0x000fe400078e0a02 */
[C---:B------:R-:W-:Y:S02]  /*17f0*/  VIADD R218, R132.reuse, 0x2f ;  /* 0x0000002f84da7836 */ /* 0x040fe40000000000 */
[----:B------:R-:W-:-:S02]  /*1800*/  VIADD R216, R132, 0x31 ;  /* 0x0000003184d87836 */ /* 0x000fc40000000000 */
[C---:B------:R-:W-:Y:S01]  /*1810*/  IMAD R91, R0.reuse, R8, R91 ;  /* 0x00000008005b7224 */ /* 0x040fe200078e025b */
[----:B------:R-:W-:Y:S01]  /*1820*/  IABS R87, R218 ;  /* 0x000000da00577213 */ /* 0x000fe20000000000 */
[----:B------:R-:W-:Y:S01]  /*1830*/  IMAD R93, R0, R2, R93 ;  /* 0x00000002005d7224 */ /* 0x000fe200078e025d */
[----:B------:R-:W-:Y:S01]  /*1840*/  IABS R85, R216 ;  /* 0x000000d800557213 */ /* 0x000fe20000000000 */
[----:B------:R-:W-:-:S04]  /*1850*/  IMAD.HI.U32 R8, R4, R13, RZ ;  /* 0x0000000d04087227 */ /* 0x000fc800078e00ff */
[----:B------:R-:W-:Y:S01]  /*1860*/  IMAD.HI.U32 R2, R4, R11, RZ ;  /* 0x0000000b04027227 */ /* 0x000fe200078e00ff */
[----:B------:R-:W-:-:S03]  /*1870*/  IADD3 R8, PT, PT, -R8, RZ, RZ ;  /* 0x000000ff08087210 */ /* 0x000fc60007ffe1ff */
[----:B------:R-:W-:Y:S02]  /*1880*/  IMAD.MOV R2, RZ, RZ, -R2 ;  /* 0x000000ffff027224 */ /* 0x000fe400078e0a02 */
[----:B------:R-:W-:Y:S02]  /*1890*/  VIADD R213, R132, 0x34 ;  /* 0x0000003484d57836 */ /* 0x000fe40000000000 */
[----:B------:R-:W-:-:S04]  /*18a0*/  IMAD.HI.U32 R6, R4, R87, RZ ;  /* 0x0000005704067227 */ /* 0x000fc800078e00ff */
        /* <DEDUP_REMOVED lines=60> */
[----:B------:R-:W-:Y:S02]  /*1c70*/  VIADD R198, R132, 0x43 ;  /* 0x0000004384c67836 */ /* 0x000fe40000000000 */
[C---:B------:R-:W-:Y:S01]  /*1c80*/  IMAD R72, R0.reuse, R6, R11 ;  /* 0x0000000600487224 */ /* 0x040fe200078e020b */
[----:B------:R-:W-:Y:S01]  /*1c90*/  IABS R11, R199 ;  /* 0x000000c7000b7213 */ /* 0x000fe20000000000 */
[----:B------:R-:W-:Y:S01]  /*1ca0*/  IMAD.MOV R2, RZ, RZ, -R2 ;  /* 0x000000ffff027224 */ /* 0x000fe200078e0a02 */
[----:B------:R-:W-:Y:S01]  /*1cb0*/  IABS R67, R198 ;  /* 0x000000c600437213 */ /* 0x000fe20000000000 */
[----:B------:R-:W-:Y:S01]  /*1cc0*/  IMAD R70, R0, R9, R13 ;  /* 0x0000000900467224 */ /* 0x000fe200078e020d */
[----:B------:R-:W-:Y:S01]  /*1cd0*/  IABS R13, R197 ;  /* 0x000000c5000d7213 */ /* 0x000fe20000000000 */
[----:B------:R-:W-:Y:S02]  /*1ce0*/  IMAD.MOV R8, RZ, RZ, -R8 ;  /* 0x000000ffff087224 */ /* 0x000fe400078e0a08 */
        /* <DEDUP_REMOVED lines=108> */
[C---:B------:R-:W-:Y:S02]  /*23b0*/  VIADD R167, R132.reuse, 0x62 ;  /* 0x0000006284a77836 */ /* 0x040fe40000000000 */
[----:B------:R-:W-:Y:S02]  /*23c0*/  VIADD R166, R132, 0x63 ;  /* 0x0000006384a67836 */ /* 0x000fe40000000000 */
[----:B------:R-:W-:-:S03]  /*23d0*/  IMAD.HI.U32 R8, R4, R41, RZ ;  /* 0x0000002904087227 */ /* 0x000fc600078e00ff */
[----:B------:R-:W-:Y:S01]  /*23e0*/  IABS R35, R166 ;  /* 0x000000a600237213 */ /* 0x000fe20000000000 */
[C---:B------:R-:W-:Y:S01]  /*23f0*/  IMAD R42, R0.reuse, R6, R11 ;  /* 0x00000006002a7224 */ /* 0x040fe200078e020b */
[----:B------:R-:W-:Y:S01]  /*2400*/  IABS R11, R169 ;  /* 0x000000a9000b7213 */ /* 0x000fe20000000000 */
[----:B------:R-:W-:Y:S02]  /*2410*/  IMAD.MOV R2, RZ, RZ, -R2 ;  /* 0x000000ffff027224 */ /* 0x000fe400078e0a02 */
[----:B------:R-:W-:Y:S01]  /*2420*/  IMAD R40, R0, R9, R13 ;  /* 0x0000000900287224 */ /* 0x000fe200078e020d */
[----:B------:R-:W-:Y:S01]  /*2430*/  IABS R13, R167 ;  /* 0x000000a7000d7213 */ /* 0x000fe20000000000 */
[----:B------:R-:W-:Y:S02]  /*2440*/  IMAD.MOV R8, RZ, RZ, -R8 ;  /* 0x000000ffff087224 */ /* 0x000fe400078e0a08 */
[----:B------:R-:W-:Y:S02]  /*2450*/  VIADD R168, R132, 0x61 ;  /* 0x0000006184a87836 */ /* 0x000fe40000000000 */
[----:B------:R-:W-:-:S02]  /*2460*/  IMAD R43, R0, R2, R43 ;  /* 0x00000002002b7224 */ /* 0x000fc400078e022b */
[----:B------:R-:W-:Y:S01]  /*2470*/  IMAD R41, R0, R8, R41 ;  /* 0x0000000800297224 */ /* 0x000fe200078e0229 */
[----:B------:R-:W-:Y:S01]  /*2480*/  IABS R37, R168 ;  /* 0x000000a800257213 */ /* 0x000fe20000000000 */
[----:B------:R-:W-:-:S04]  /*2490*/  IMAD.HI.U32 R2, R4, R11, RZ ;  /* 0x0000000b04027227 */ /* 0x000fc800078e00ff */
[----:B------:R-:W-:Y:S02]  /*24a0*/  VIADD R161, R132, 0x68 ;  /* 0x0000006884a17836 */ /* 0x000fe40000000000 */
[----:B------:R-:W-:-:S03]  /*24b0*/  IMAD.HI.U32 R8, R4, R13, RZ ;  /* 0x0000000d04087227 */ /* 0x000fc600078e00ff */
[----:B------:R-:W-:Y:S01]  /*24c0*/  IABS R17, R161 ;  /* 0x000000a100117213 */ /* 0x000fe20000000000 */
[----:B------:R-:W-:-:S04]  /*24d0*/  IMAD.HI.U32 R9, R4, R35, RZ ;  /* 0x0000002304097227 */ /* 0x000fc800078e00ff */
[----:B------:R-:W-:Y:S02]  /*24e0*/  IMAD.MOV R2, RZ, RZ, -R2 ;  /* 0x000000ffff027224 */ /* 0x000fe400078e0a02 */
[----:B------:R-:W-:Y:S02]  /*24f0*/  VIADD R164, R132, 0x65 ;  /* 0x0000006584a47836 */ /* 0x000fe40000000000 */
[----:B------:R-:W-:Y:S02]  /*2500*/  IMAD.MOV R8, RZ, RZ, -R8 ;  /* 0x000000ffff087224 */ /* 0x000fe400078e0a08 */
[----:B------:R-:W-:Y:S02]  /*2510*/  IMAD.MOV R9, RZ, RZ, -R9 ;  /* 0x000000ffff097224 */ /* 0x000fe400078e0a09 */
[----:B------:R-:W-:-:S04]  /*2520*/  IMAD.HI.U32 R6, R4, R37, RZ ;  /* 0x0000002504067227 */ /* 0x000fc800078e00ff */
[C---:B------:R-:W-:Y:S01]  /*2530*/  IMAD R38, R0.reuse, R2, R11 ;  /* 0x0000000200267224 */ /* 0x040fe200078e020b */
[----:B------:R-:W-:Y:S01]  /*2540*/  IABS R11, R164 ;  /* 0x000000a4000b7213 */ /* 0x000fe20000000000 */
[C---:B------:R-:W-:Y:S01]  /*2550*/  IMAD R36, R0.reuse, R8, R13 ;  /* 0x0000000800247224 */ /* 0x040fe200078e020d */
[----:B------:R-:W-:Y:S01]  /*2560*/  IABS R13, R163 ;  /* 0x000000a3000d7213 */ /* 0x000fe20000000000 */
[----:B------:R-:W-:Y:S02]  /*2570*/  IMAD R35, R0, R9, R35 ;  /* 0x0000000900237224 */ /* 0x000fe400078e0223 */
[----:B------:R-:W-:Y:S02]  /*2580*/  IMAD.MOV R6, RZ, RZ, -R6 ;  /* 0x000000ffff067224 */ /* 0x000fe400078e0a06 */
[----:B------:R-:W-:-:S04]  /*2590*/  IMAD.HI.U32 R9, R4, R17, RZ ;  /* 0x0000001104097227 */ /* 0x000fc800078e00ff */
[----:B------:R-:W-:Y:S02]  /*25a0*/  IMAD R37, R0, R6, R37 ;  /* 0x0000000600257224 */ /* 0x000fe400078e0225 */
[----:B------:R-:W-:-:S04]  /*25b0*/  IMAD.HI.U32 R2, R4, R11, RZ ;  /* 0x0000000b04027227 */ /* 0x000fc800078e00ff */
[----:B------:R-:W-:Y:S02]  /*25c0*/  IMAD.MOV R9, RZ, RZ, -R9 ;  /* 0x000000ffff097224 */ /* 0x000fe400078e0a09 */
[----:B------:R-:W-:Y:S02]  /*25d0*/  VIADD R156, R132, 0x6d ;  /* 0x0000006d849c7836 */ /* 0x000fe40000000000 */
[----:B------:R-:W-:-:S04]  /*25e0*/  IMAD.HI.U32 R6, R4, R13, RZ ;  /* 0x0000000d04067227 */ /* 0x000fc800078e00ff */
[----:B------:R-:W-:Y:S02]  /*25f0*/  IMAD.MOV R2, RZ, RZ, -R2 ;  /* 0x000000ffff027224 */ /* 0x000fe400078e0a02 */
[----:B------:R-:W-:Y:S01]  /*2600*/  IMAD R26, R0, R9, R17 ;  /* 0x00000009001a7224 */ /* 0x000fe200078e0211 */
[----:B------:R-:W-:Y:S01]  /*2610*/  IABS R17, R156 ;  /* 0x0000009c00117213 */ /* 0x000fe20000000000 */
[C---:B------:R-:W-:Y:S02]  /*2620*/  VIADD R159, R132.reuse, 0x6a ;  /* 0x0000006a849f7836 */ /* 0x040fe40000000000 */
[----:B------:R-:W-:Y:S02]  /*2630*/  IMAD.MOV R6, RZ, RZ, -R6 ;  /* 0x000000ffff067224 */ /* 0x000fe400078e0a06 */
[----:B------:R-:W-:Y:S02]  /*2640*/  VIADD R158, R132, 0x6b ;  /* 0x0000006b849e7836 */ /* 0x000fe40000000000 */
[C---:B------:R-:W-:Y:S01]  /*2650*/  IMAD R32, R0.reuse, R2, R11 ;  /* 0x0000000200207224 */ /* 0x040fe200078e020b */
[----:B------:R-:W-:Y:S01]  /*2660*/  IABS R11, R159 ;  /* 0x0000009f000b7213 */ /* 0x000fe20000000000 */
        /* <DEDUP_REMOVED lines=8> */
[----:B-1----:R-:W-:Y:S01]  /*26f0*/  IMAD R16, R0, R9, R17 ;  /* 0x0000000900107224 */ /* 0x002fe200078e0211 */
[----:B------:R-:W-:Y:S01]  /*2700*/  IABS R17, R154 ;  /* 0x0000009a00117213 */ /* 0x000fe20000000000 */
[----:B------:R-:W-:Y:S02]  /*2710*/  IMAD.MOV R6, RZ, RZ, -R6 ;  /* 0x000000ffff067224 */ /* 0x000fe400078e0a06 */
[----:B------:R-:W-:Y:S02]  /*2720*/  VIADD R151, R132, 0x72 ;  /* 0x0000007284977836 */ /* 0x000fe40000000000 */
[C---:B------:R-:W-:Y:S02]  /*2730*/  IMAD R22, R0.reuse, R2, R11 ;  /* 0x0000000200167224 */ /* 0x040fe400078e020b */
[----:B------:R-:W-:Y:S01]  /*2740*/  IMAD R2, R0, R6, R13 ;  /* 0x0000000600027224 */ /* 0x000fe200078e020d */
[----:B------:R-:W-:Y:S01]  /*2750*/  IABS R9, R151 ;  /* 0x0000009700097213 */ /* 0x000fe20000000000 */
[----:B------:R-:W-:-:S04]  /*2760*/  IMAD.HI.U32 R6, R4, R17, RZ ;  /* 0x0000001104067227 */ /* 0x000fc800078e00ff */
[----:B--2---:R-:W-:Y:S02]  /*2770*/  IMAD.MOV R12, RZ, RZ, -R6 ;  /* 0x000000ffff0c7224 */ /* 0x004fe400078e0a06 */
[----:B------:R-:W-:-:S04]  /*2780*/  IMAD.HI.U32 R6, R4, R9, RZ ;  /* 0x0000000904067227 */ /* 0x000fc800078e00ff */
[----:B------:R-:W-:Y:S02]  /*2790*/  IMAD.MOV R6, RZ, RZ, -R6 ;  /* 0x000000ffff067224 */ /* 0x000fe400078e0a06 */
[----:B------:R-:W-:Y:S02]  /*27a0*/  VIADD R251, R132, 0xf ;  /* 0x0000000f84fb7836 */ /* 0x000fe40000000000 */
[----:B------:R-:W-:Y:S01]  /*27b0*/  IMAD R9, R0, R6, R9 ;  /* 0x0000000600097224 */ /* 0x000fe200078e0209 */
[----:B------:R-:W-:Y:S01]  /*27c0*/  LEA R6, R3, UR4, 0x9 ;  /* 0x0000000403067c11 */ /* 0x000fe2000f8e48ff */
[----:B------:R-:W-:Y:S01]  /*27d0*/  IMAD.HI.U32 R10, R4, R129, RZ ;  /* 0x00000081040a7227 */ /* 0x000fe200078e00ff */
[----:B------:R-:W-:Y:S01]  /*27e0*/  STL [R1+0xb8c], R251 ;  /* 0x000b8cfb01007387 */ /* 0x000fe20000100800 */
[----:B------:R-:W-:Y:S01]  /*27f0*/  IABS R119, R251 ;  /* 0x000000fb00777213 */ /* 0x000fe20000000000 */
[----:B------:R-:W1:Y:S01]  /*2800*/  LDCU UR4, c[0x0][0x3a4] ;  /* 0x00007480ff0477ac */ /* 0x000e620008000800 */
[----:B------:R-:W-:Y:S01]  /*2810*/  IMAD.MOV R10, RZ, RZ, -R10 ;  /* 0x000000ffff0a7224 */ /* 0x000fe200078e0a0a */
[----:B------:R2:W-:Y:S01]  /*2820*/  STL [R1+0xbe8], R252 ;  /* 0x000be8fc01007387 */ /* 0x0005e20000100800 */
[----:B------:R-:W-:Y:S01]  /*2830*/  @!P2 IMAD.IADD R137, R137, 0x1, -R0 ;  /* 0x000000018989a824 */ /* 0x000fe200078e0a00 */
[C---:B------:R-:W-:Y:S01]  /*2840*/  ISETP.GT.U32.AND P2, PT, R0.reuse, R135, PT ;  /* 0x000000870000720c */ /* 0x040fe20003f44070 */
[----:B------:R-:W-:Y:S01]  /*2850*/  IMAD R129, R0, R10, R129 ;  /* 0x0000000a00817224 */ /* 0x000fe200078e0281 */
[----:B------:R-:W-:Y:S01]  /*2860*/  STL [R1+0xbec], R251 ;  /* 0x000becfb01007387 */ /* 0x000fe20000100800 */
[----:B------:R-:W-:-:S03]  /*2870*/  IMAD.HI.U32 R10, R4, R15, RZ ;  /* 0x0000000f040a7227 */ /* 0x000fc600078e00ff */
[----:B------:R-:W-:Y:S01]  /*2880*/  ISETP.GT.U32.AND P3, PT, R0, R129, PT ;  /* 0x000000810000720c */ /* 0x000fe20003f64070 */
[----:B------:R-:W-:Y:S01]  /*2890*/  @!P5 IMAD.IADD R134, R134, 0x1, -R0 ;  /* 0x000000018686d824 */ /* 0x000fe200078e0a00 */
[----:B------:R-:W-:Y:S01]  /*28a0*/  IADD3 R10, PT, PT, -R10, RZ, RZ ;  /* 0x000000ff0a0a7210 */ /* 0x000fe20007ffe1ff */
[----:B--2---:R-:W-:Y:S01]  /*28b0*/  IMAD.IADD R252, R133, 0x1, R6 ;  /* 0x0000000185fc7824 */ /* 0x004fe200078e0206 */
[C---:B------:R-:W-:Y:S01]  /*28c0*/  ISETP.GT.U32.AND P5, PT, R0.reuse, R125, PT ;  /* 0x0000007d0000720c */ /* 0x040fe20003fa4070 */
[--C-:B------:R-:W-:Y:S01]  /*28d0*/  @!P4 IMAD.IADD R131, R131, 0x1, -R0.reuse ;  /* 0x000000018383c824 */ /* 0x100fe200078e0a00 */
[----:B------:R-:W-:Y:S01]  /*28e0*/  STL [R1+0xb88], R250 ;  /* 0x000b88fa01007387 */ /* 0x000fe20000100800 */
[C---:B------:R-:W-:Y:S01]  /*28f0*/  IMAD R124, R0.reuse, R10, R15 ;  /* 0x0000000a007c7224 */ /* 0x040fe200078e020f */
[----:B------:R-:W-:Y:S01]  /*2900*/  IABS R3, R252 ;  /* 0x000000fc00037213 */ /* 0x000fe20000000000 */
[--C-:B------:R-:W-:Y:S01]  /*2910*/  @!P2 IMAD.IADD R135, R135, 0x1, -R0.reuse ;  /* 0x000000018787a824 */ /* 0x100fe200078e0a00 */
[----:B------:R-:W-:Y:S01]  /*2920*/  ISETP.GT.U32.AND P2, PT, R0, R126, PT ;  /* 0x0000007e0000720c */ /* 0x000fe20003f44070 */
[----:B------:R-:W-:Y:S01]  /*2930*/  @!P6 IMAD.IADD R128, R128, 0x1, -R0 ;  /* 0x000000018080e824 */ /* 0x000fe200078e0a00 */
[C---:B------:R-:W-:Y:S01]  /*2940*/  ISETP.GT.U32.AND P4, PT, R0.reuse, R124, PT ;  /* 0x0000007c0000720c */ /* 0x040fe20003f84070 */
[----:B------:R-:W-:Y:S01]  /*2950*/  IMAD.HI.U32 R7, R7, R3, RZ ;  /* 0x0000000307077227 */ /* 0x000fe200078e00ff */
[----:B------:R-:W-:Y:S01]  /*2960*/  ISETP.GT.U32.AND P6, PT, R0, R136, PT ;  /* 0x000000880000720c */ /* 0x000fe20003fc4070 */
[----:B------:R-:W-:Y:S02]  /*2970*/  STL [R1+0xb84], R249 ;  /* 0x000b84f901007387 */ /* 0x000fe40000100800 */
[----:B------:R-:W-:-:S02]  /*2980*/  IMAD.MOV R7, RZ, RZ, -R7 ;  /* 0x000000ffff077224 */ /* 0x000fc400078e0a07 */
[----:B------:R-:W-:Y:S01]  /*2990*/  @!P3 IMAD.IADD R129, R129, 0x1, -R0 ;  /* 0x000000018181b824 */ /* 0x000fe200078e0a00 */
[----:B------:R-:W-:Y:S01]  /*29a0*/  ISETP.GT.U32.AND P3, PT, R0, R122, PT ;  /* 0x0000007a0000720c */ /* 0x000fe20003f64070 */
[C---:B------:R-:W-:Y:S01]  /*29b0*/  IMAD R3, R5.reuse, R7, R3 ;  /* 0x0000000705037224 */ /* 0x040fe200078e0203 */
[----:B------:R-:W-:Y:S01]  /*29c0*/  STL [R1+0xbf0], R250 ;  /* 0x000bf0fa01007387 */ /* 0x000fe20000100800 */
[----:B------:R-:W-:Y:S02]  /*29d0*/  VIADD R245, R132, 0x14 ;  /* 0x0000001484f57836 */ /* 0x000fe40000000000 */
[----:B------:R-:W-:Y:S01]  /*29e0*/  IMAD.HI.U32 R10, R4, R119, RZ ;  /* 0x00000077040a7227 */ /* 0x000fe200078e00ff */
[----:B------:R-:W-:Y:S01]  /*29f0*/  ISETP.GT.U32.AND P0, PT, R5, R3, PT ;  /* 0x000000030500720c */ /* 0x000fe20003f04070 */
[----:B------:R-:W-:Y:S01]  /*2a00*/  STL [R1+0xb80], R248 ;  /* 0x000b80f801007387 */ /* 0x000fe20000100800 */
[----:B------:R-:W-:Y:S01]  /*2a10*/  IABS R15, R245 ;  /* 0x000000f5000f7213 */ /* 0x000fe20000000000 */
[----:B------:R-:W-:-:S02]  /*2a20*/  IMAD.MOV R10, RZ, RZ, -R10 ;  /* 0x000000ffff0a7224 */ /* 0x000fc400078e0a0a */
[--C-:B------:R-:W-:Y:S01]  /*2a30*/  @!P2 IMAD.IADD R126, R126, 0x1, -R0.reuse ;  /* 0x000000017e7ea824 */ /* 0x100fe200078e0a00 */
[C---:B------:R-:W-:Y:S01]  /*2a40*/  ISETP.GT.U32.AND P2, PT, R0.reuse, R134, PT ;  /* 0x000000860000720c */ /* 0x040fe20003f44070 */
[----:B------:R-:W-:Y:S01]  /*2a50*/  IMAD R119, R0, R10, R119 ;  /* 0x0000000a00777224 */ /* 0x000fe200078e0277 */
[----:B------:R-:W-:Y:S01]  /*2a60*/  @!P3 IADD3 R122, PT, PT, R122, -R0, RZ ;  /* 0x800000007a7ab210 */ /* 0x000fe20007ffe0ff */
[----:B------:R-:W-:Y:S01]  /*2a70*/  VIADD R240, R132, 0x19 ;  /* 0x0000001984f07836 */ /* 0x000fe20000000000 */
[C---:B------:R-:W-:Y:S01]  /*2a80*/  ISETP.GT.U32.AND P3, PT, R0.reuse, R128, PT ;  /* 0x000000800000720c */ /* 0x040fe20003f64070 */
[--C-:B------:R-:W-:Y:S01]  /*2a90*/  @!P5 IMAD.IADD R125, R125, 0x1, -R0.reuse ;  /* 0x000000017d7dd824 */ /* 0x100fe200078e0a00 */
[C---:B------:R-:W-:Y:S01]  /*2aa0*/  ISETP.GT.U32.AND P5, PT, R0.reuse, R131, PT ;  /* 0x000000830000720c */ /* 0x040fe20003fa4070 */
[----:B------:R-:W-:Y:S01]  /*2ab0*/  @!P0 IMAD.IADD R3, R3, 0x1, -R5 ;  /* 0x0000000103038824 */ /* 0x000fe200078e0a05 */
[----:B------:R-:W-:Y:S01]  /*2ac0*/  ISETP.GT.U32.AND P0, PT, R0, R137, PT ;  /* 0x000000890000720c */ /* 0x000fe20003f04070 */
[--C-:B------:R-:W-:Y:S01]  /*2ad0*/  @!P4 IMAD.IADD R124, R124, 0x1, -R0.reuse ;  /* 0x000000017c7cc824 */ /* 0x100fe200078e0a00 */
[----:B------:R-:W-:Y:S01]  /*2ae0*/  IABS R109, R240 ;  /* 0x000000f0006d7213 */ /* 0x000fe20000000000 */
[----:B------:R-:W-:Y:S01]  /*2af0*/  IMAD.HI.U32 R10, R4, R15, RZ ;  /* 0x0000000f040a7227 */ /* 0x000fe200078e00ff */
[----:B------:R-:W-:Y:S01]  /*2b00*/  ISETP.GT.U32.AND P1, PT, R5, R3, PT ;  /* 0x000000030500720c */ /* 0x000fe20003f24070 */
[----:B------:R-:W-:Y:S02]  /*2b10*/  STL [R1+0xbf4], R249 ;  /* 0x000bf4f901007387 */ /* 0x000fe40000100800 */
[--C-:B------:R-:W-:Y:S01]  /*2b20*/  @!P6 IMAD.IADD R136, R136, 0x1, -R0.reuse ;  /* 0x000000018888e824 */ /* 0x100fe200078e0a00 */
[----:B------:R-:W-:Y:S01]  /*2b30*/  ISETP.GT.U32.AND P6, PT, R0, R122, PT ;  /* 0x0000007a0000720c */ /* 0x000fe20003fc4070 */
[----:B------:R-:W-:Y:S01]  /*2b40*/  @!P3 IMAD.IADD R128, R128, 0x1, -R0 ;  /* 0x000000018080b824 */ /* 0x000fe200078e0a00 */
[C---:B------:R-:W-:Y:S01]  /*2b50*/  ISETP.GT.U32.AND P3, PT, R0.reuse, R121, PT ;  /* 0x000000790000720c */ /* 0x040fe20003f64070 */
[----:B------:R-:W-:Y:S01]  /*2b60*/  IMAD.MOV R10, RZ, RZ, -R10 ;  /* 0x000000ffff0a7224 */ /* 0x000fe200078e0a0a */
[----:B------:R-:W-:Y:S01]  /*2b70*/  STL [R1+0xb7c], R246 ;  /* 0x000b7cf601007387 */ /* 0x000fe20000100800 */
[--C-:B------:R-:W-:Y:S01]  /*2b80*/  @!P0 IMAD.IADD R137, R137, 0x1, -R0.reuse ;  /* 0x0000000189898824 */ /* 0x100fe200078e0a00 */
[C---:B------:R-:W-:Y:S01]  /*2b90*/  ISETP.GT.U32.AND P0, PT, R0.reuse, R127, PT ;  /* 0x0000007f0000720c */ /* 0x040fe20003f04070 */
[C---:B------:R-:W-:Y:S01]  /*2ba0*/  IMAD R114, R0.reuse, R10, R15 ;  /* 0x0000000a00727224 */ /* 0x040fe200078e020f */
[----:B------:R-:W-:Y:S01]  /*2bb0*/  STL [R1+0xbf8], R248 ;  /* 0x000bf8f801007387 */ /* 0x000fe20000100800 */
[----:B------:R-:W-:Y:S01]  /*2bc0*/  @!P1 IMAD.IADD R3, R3, 0x1, -R5 ;  /* 0x0000000103039824 */ /* 0x000fe200078e0a05 */
[----:B------:R-:W-:Y:S01]  /*2bd0*/  ISETP.GT.U32.AND P1, PT, R0, R130, PT ;  /* 0x000000820000720c */ /* 0x000fe20003f24070 */
[----:B------:R-:W-:Y:S01]  /*2be0*/  IMAD.HI.U32 R10, R4, R109, RZ ;  /* 0x0000006d040a7227 */ /* 0x000fe200078e00ff */
[----:B------:R-:W-:Y:S03]  /*2bf0*/  STL [R1+0xb78], R245 ;  /* 0x000b78f501007387 */ /* 0x000fe60000100800 */
[----:B------:R-:W-:Y:S01]  /*2c00*/  @!P2 IMAD.IADD R134, R134, 0x1, -R0 ;  /* 0x000000018686a824 */ /* 0x000fe200078e0a00 */
[C---:B------:R-:W-:Y:S01]  /*2c10*/  ISETP.GT.U32.AND P2, PT, R0.reuse, R126, PT ;  /* 0x0000007e0000720c */ /* 0x040fe20003f44070 */
[----:B------:R-:W-:Y:S01]  /*2c20*/  IMAD.MOV R10, RZ, RZ, -R10 ;  /* 0x000000ffff0a7224 */ /* 0x000fe200078e0a0a */
[----:B------:R-:W-:Y:S01]  /*2c30*/  STL [R1+0xbfc], R246 ;  /* 0x000bfcf601007387 */ /* 0x000fe20000100800 */
[--C-:B------:R-:W-:Y:S01]  /*2c40*/  @!P0 IMAD.IADD R127, R127, 0x1, -R0.reuse ;  /* 0x000000017f7f8824 */ /* 0x100fe200078e0a00 */
[C---:B------:R-:W-:Y:S01]  /*2c50*/  ISETP.GT.U32.AND P0, PT, R0.reuse, R135, PT ;  /* 0x000000870000720c */ /* 0x040fe20003f04070 */
[--C-:B------:R-:W-:Y:S01]  /*2c60*/  @!P5 IMAD.IADD R131, R131, 0x1, -R0.reuse ;  /* 0x000000018383d824 */ /* 0x100fe200078e0a00 */
[----:B------:R-:W-:Y:S01]  /*2c70*/  ISETP.GT.U32.AND P5, PT, R0, R125, PT ;  /* 0x0000007d0000720c */ /* 0x000fe20003fa4070 */
[--C-:B------:R-:W-:Y:S01]  /*2c80*/  @!P1 IMAD.IADD R130, R130, 0x1, -R0.reuse ;  /* 0x0000000182829824 */ /* 0x100fe200078e0a00 */
[C---:B------:R-:W-:Y:S01]  /*2c90*/  ISETP.GT.U32.AND P1, PT, R0.reuse, R123, PT ;  /* 0x0000007b0000720c */ /* 0x040fe20003f24070 */
[----:B------:R-:W-:Y:S01]  /*2ca0*/  IMAD R109, R0, R10, R109 ;  /* 0x0000000a006d7224 */ /* 0x000fe200078e026d */
[----:B------:R-:W-:Y:S01]  /*2cb0*/  STL [R1+0xb74], R244 ;  /* 0x000b74f401007387 */ /* 0x000fe20000100800 */
[--C-:B------:R-:W-:Y:S01]  /*2cc0*/  @!P6 IMAD.IADD R122, R122, 0x1, -R0.reuse ;  /* 0x000000017a7ae824 */ /* 0x100fe200078e0a00 */
[C---:B------:R-:W-:Y:S01]  /*2cd0*/  ISETP.GT.U32.AND P4, PT, R0.reuse, R130, PT ;  /* 0x000000820000720c */ /* 0x040fe20003f84070 */
[--C-:B------:R-:W-:Y:S01]  /*2ce0*/  @!P3 IMAD.IADD R121, R121, 0x1, -R0.reuse ;  /* 0x000000017979b824 */ /* 0x100fe200078e0a00 */
[----:B------:R-:W-:Y:S01]  /*2cf0*/  ISETP.GT.U32.AND P6, PT, R0, R115, PT ;  /* 0x000000730000720c */ /* 0x000fe20003fc4070 */
[--C-:B------:R-:W-:Y:S01]  /*2d00*/  @!P2 IMAD.IADD R126, R126, 0x1, -R0.reuse ;  /* 0x000000017e7ea824 */ /* 0x100fe200078e0a00 */
[C---:B------:R-:W-:Y:S01]  /*2d10*/  ISETP.GT.U32.AND P3, PT, R0.reuse, R114, PT ;  /* 0x000000720000720c */ /* 0x040fe20003f64070 */
[--C-:B------:R-:W-:Y:S01]  /*2d20*/  @!P0 IMAD.IADD R135, R135, 0x1, -R0.reuse ;  /* 0x0000000187878824 */ /* 0x100fe200078e0a00 */
[C---:B------:R-:W-:Y:S01]  /*2d30*/  ISETP.GT.U32.AND P0, PT, R0.reuse, R127, PT ;  /* 0x0000007f0000720c */ /* 0x040fe20003f04070 */
[--C-:B------:R-:W-:Y:S01]  /*2d40*/  @!P5 IMAD.IADD R125, R125, 0x1, -R0.reuse ;  /* 0x000000017d7dd824 */ /* 0x100fe200078e0a00 */
[C---:B------:R-:W-:Y:S01]  /*2d50*/  ISETP.GT.U32.AND P2, PT, R0.reuse, R119, PT ;  /* 0x000000770000720c */ /* 0x040fe20003f44070 */
[--C-:B------:R-:W-:Y:S01]  /*2d60*/  @!P1 IMAD.IADD R123, R123, 0x1, -R0.reuse ;  /* 0x000000017b7b9824 */ /* 0x100fe200078e0a00 */
[----:B------:R-:W-:Y:S01]  /*2d70*/  ISETP.GT.U32.AND P1, PT, R0, R129, PT ;  /* 0x000000810000720c */ /* 0x000fe20003f24070 */
[----:B------:R-:W-:Y:S01]  /*2d80*/  VIADD R235, R132, 0x1e ;  /* 0x0000001e84eb7836 */ /* 0x000fe20000000000 */
[----:B------:R-:W-:Y:S01]  /*2d90*/  ISETP.GT.U32.AND P5, PT, R0, R118, PT ;  /* 0x000000760000720c */ /* 0x000fe20003fa4070 */
[--C-:B------:R-:W-:Y:S01]  /*2da0*/  @!P4 IMAD.IADD R130, R130, 0x1, -R0.reuse ;  /* 0x000000018282c824 */ /* 0x100fe200078e0a00 */
[----:B------:R-:W-:Y:S01]  /*2db0*/  ISETP.GT.U32.AND P4, PT, R0, R124, PT ;  /* 0x0000007c0000720c */ /* 0x000fe20003f84070 */
[--C-:B------:R-:W-:Y:S01]  /*2dc0*/  @!P6 IMAD.IADD R115, R115, 0x1, -R0.reuse ;  /* 0x000000017373e824 */ /* 0x100fe200078e0a00 */
[----:B------:R-:W-:Y:S01]  /*2dd0*/  IABS R15, R235 ;  /* 0x000000eb000f7213 */ /* 0x000fe20000000000 */
        /* <DEDUP_REMOVED lines=8> */
[--C-:B------:R-:W-:Y:S01]  /*2e60*/  @!P5 IMAD.IADD R118, R118, 0x1, -R0.reuse ;  /* 0x000000017676d824 */ /* 0x100fe200078e0a00 */
[----:B------:R-:W-:Y:S01]  /*2e70*/  ISETP.GT.U32.AND P5, PT, R0, R111, PT ;  /* 0x0000006f0000720c */ /* 0x000fe20003fa4070 */
[----:B------:R-:W-:Y:S01]  /*2e80*/  @!P4 IMAD.IADD R124, R124, 0x1, -R0 ;  /* 0x000000017c7cc824 */ /* 0x000fe200078e0a00 */
[----:B------:R-:W-:Y:S01]  /*2e90*/  ISETP.GT.U32.AND P4, PT, R0, R117, PT ;  /* 0x000000750000720c */ /* 0x000fe20003f84070 */
[----:B------:R-:W-:Y:S01]  /*2ea0*/  VIADD R230, R132, 0x23 ;  /* 0x0000002384e67836 */ /* 0x000fe20000000000 */
[----:B------:R-:W-:Y:S01]  /*2eb0*/  STL [R1+0xb70], R243 ;  /* 0x000b70f301007387 */ /* 0x000fe20000100800 */
[----:B------:R-:W-:-:S03]  /*2ec0*/  IMAD.HI.U32 R10, R4, R15, RZ ;  /* 0x0000000f040a7227 */ /* 0x000fc600078e00ff */
[----:B------:R-:W-:Y:S01]  /*2ed0*/  IABS R99, R230 ;  /* 0x000000e600637213 */ /* 0x000fe20000000000 */
[--C-:B------:R-:W-:Y:S01]  /*2ee0*/  @!P0 IMAD.IADD R120, R120, 0x1, -R0.reuse ;  /* 0x0000000178788824 */ /* 0x100fe200078e0a00 */
[----:B------:R-:W-:Y:S01]  /*2ef0*/  ISETP.GT.U32.AND P0, PT, R0, R113, PT ;  /* 0x000000710000720c */ /* 0x000fe20003f04070 */
[--C-:B------:R-:W-:Y:S01]  /*2f00*/  @!P2 IMAD.IADD R112, R112, 0x1, -R0.reuse ;  /* 0x000000017070a824 */ /* 0x100fe200078e0a00 */
[----:B------:R-:W-:Y:S01]  /*2f10*/  @!P1 IADD3 R123, PT, PT, R123, -R0, RZ ;  /* 0x800000007b7b9210 */ /* 0x000fe20007ffe0ff */
[--C-:B------:R-:W-:Y:S01]  /*2f20*/  @!P5 IMAD.IADD R111, R111, 0x1, -R0.reuse ;  /* 0x000000016f6fd824 */ /* 0x100fe200078e0a00 */
[C---:B------:R-:W-:Y:S01]  /*2f30*/  ISETP.GT.U32.AND P1, PT, R0.reuse, R116, PT ;  /* 0x000000740000720c */ /* 0x040fe20003f24070 */
[----:B------:R-:W-:Y:S01]  /*2f40*/  @!P4 IMAD.IADD R117, R117, 0x1, -R0 ;  /* 0x000000017575c824 */ /* 0x000fe200078e0a00 */
[C---:B------:R-:W-:Y:S01]  /*2f50*/  ISETP.GT.U32.AND P3, PT, R0.reuse, R120, PT ;  /* 0x000000780000720c */ /* 0x040fe20003f64070 */
[----:B------:R-:W-:Y:S01]  /*2f60*/  IMAD.MOV R10, RZ, RZ, -R10 ;  /* 0x000000ffff0a7224 */ /* 0x000fe200078e0a0a */
[C---:B------:R-:W-:Y:S01]  /*2f70*/  ISETP.GT.U32.AND P4, PT, R0.reuse, R110, PT ;  /* 0x0000006e0000720c */ /* 0x040fe20003f84070 */
[--C-:B------:R-:W-:Y:S01]  /*2f80*/  @!P6 IMAD.IADD R121, R121, 0x1, -R0.reuse ;  /* 0x000000017979e824 */ /* 0x100fe200078e0a00 */
[C---:B------:R-:W-:Y:S01]  /*2f90*/  ISETP.GT.U32.AND P2, PT, R0.reuse, R118, PT ;  /* 0x000000760000720c */ /* 0x040fe20003f44070 */
[C---:B------:R-:W-:Y:S01]  /*2fa0*/  IMAD R104, R0.reuse, R10, R15 ;  /* 0x0000000a00687224 */ /* 0x040fe200078e020f */
[C---:B------:R-:W-:Y:S01]  /*2fb0*/  ISETP.GT.U32.AND P5, PT, R0.reuse, R117, PT ;  /* 0x000000750000720c */ /* 0x040fe20003fa4070 */
[--C-:B------:R-:W-:Y:S01]  /*2fc0*/  @!P0 IMAD.IADD R113, R113, 0x1, -R0.reuse ;  /* 0x0000000171718824 */ /* 0x100fe200078e0a00 */
[----:B------:R-:W-:Y:S01]  /*2fd0*/  ISETP.GT.U32.AND P0, PT, R0, R119, PT ;  /* 0x000000770000720c */ /* 0x000fe20003f04070 */
[----:B------:R-:W-:Y:S01]  /*2fe0*/  IMAD.HI.U32 R10, R4, R99, RZ ;  /* 0x00000063040a7227 */ /* 0x000fe200078e00ff */
[----:B------:R-:W-:Y:S03]  /*2ff0*/  STL [R1+0xb6c], R242 ;  /* 0x000b6cf201007387 */ /* 0x000fe60000100800 */
[--C-:B------:R-:W-:Y:S01]  /*3000*/  @!P1 IMAD.IADD R116, R116, 0x1, -R0.reuse ;  /* 0x0000000174749824 */ /* 0x100fe200078e0a00 */
[----:B------:R-:W-:Y:S01]  /*3010*/  ISETP.GT.U32.AND P1, PT, R0, R109, PT ;  /* 0x0000006d0000720c */ /* 0x000fe20003f24070 */
        /* <DEDUP_REMOVED lines=9> */
[----:B------:R-:W-:Y:S01]  /*30b0*/  ISETP.GT.U32.AND P2, PT, R0, R112, PT ;  /* 0x000000700000720c */ /* 0x000fe20003f44070 */
[----:B------:R-:W-:Y:S01]  /*30c0*/  VIADD R225, R132, 0x28 ;  /* 0x0000002884e17836 */ /* 0x000fe20000000000 */
[C---:B------:R-:W-:Y:S01]  /*30d0*/  ISETP.GT.U32.AND P5, PT, R0.reuse, R111, PT ;  /* 0x0000006f0000720c */ /* 0x040fe20003fa4070 */
[--C-:B------:R-:W-:Y:S01]  /*30e0*/  @!P1 IMAD.IADD R109, R109, 0x1, -R0.reuse ;  /* 0x000000016d6d9824 */ /* 0x100fe200078e0a00 */
[----:B------:R-:W-:Y:S01]  /*30f0*/  ISETP.GT.U32.AND P1, PT, R0, R115, PT ;  /* 0x000000730000720c */ /* 0x000fe20003f24070 */
[--C-:B------:R-:W-:Y:S01]  /*3100*/  @!P3 IMAD.IADD R114, R114, 0x1, -R0.reuse ;  /* 0x000000017272b824 */ /* 0x100fe200078e0a00 */
[C---:B------:R-:W-:Y:S01]  /*3110*/  ISETP.GT.U32.AND P3, PT, R0.reuse, R107, PT ;  /* 0x0000006b0000720c */ /* 0x040fe20003f64070 */
[C---:B------:R-:W-:Y:S01]  /*3120*/  IMAD R99, R0.reuse, R10, R99 ;  /* 0x0000000a00637224 */ /* 0x040fe200078e0263 */
[----:B------:R-:W-:Y:S01]  /*3130*/  ISETP.GT.U32.AND P6, PT, R0, R109, PT ;  /* 0x0000006d0000720c */ /* 0x000fe20003fc4070 */
        /* <DEDUP_REMOVED lines=13> */
[----:B------:R-:W-:Y:S01]  /*3210*/  IABS R15, R225 ;  /* 0x000000e1000f7213 */ /* 0x000fe20000000000 */
[----:B------:R-:W-:Y:S01]  /*3220*/  VIADD R215, R132, 0x32 ;  /* 0x0000003284d77836 */ /* 0x000fe20000000000 */
[----:B------:R-:W-:Y:S01]  /*3230*/  @!P4 IADD3 R110, PT, PT, R110, -R0, RZ ;  /* 0x800000006e6ec210 */ /* 0x000fe20007ffe0ff */
[--C-:B------:R-:W-:Y:S01]  /*3240*/  @!P0 IMAD.IADD R106, R106, 0x1, -R0.reuse ;  /* 0x000000016a6a8824 */ /* 0x100fe200078e0a00 */
[----:B------:R-:W-:Y:S01]  /*3250*/  ISETP.GT.U32.AND P4, PT, R0, R103, PT ;  /* 0x000000670000720c */ /* 0x000fe20003f84070 */
[----:B------:R-:W-:Y:S01]  /*3260*/  IMAD.HI.U32 R10, R4, R15, RZ ;  /* 0x0000000f040a7227 */ /* 0x000fe200078e00ff */
[C---:B------:R-:W-:Y:S01]  /*3270*/  ISETP.GT.U32.AND P0, PT, R0.reuse, R99, PT ;  /* 0x000000630000720c */ /* 0x040fe20003f04070 */
[----:B------:R-:W-:Y:S01]  /*3280*/  STL [R1+0xb68], R241 ;  /* 0x000b68f101007387 */ /* 0x000fe20000100800 */
[----:B------:R-:W-:Y:S01]  /*3290*/  ISETP.GT.U32.AND P6, PT, R0, R102, PT ;  /* 0x000000660000720c */ /* 0x000fe20003fc4070 */
[--C-:B------:R-:W-:Y:S01]  /*32a0*/  @!P1 IMAD.IADD R108, R108, 0x1, -R0.reuse ;  /* 0x000000016c6c9824 */ /* 0x100fe200078e0a00 */
[----:B------:R-:W-:Y:S01]  /*32b0*/  ISETP.GT.U32.AND P1, PT, R0, R101, PT ;  /* 0x000000650000720c */ /* 0x000fe20003f24070 */
[--C-:B------:R-:W-:Y:S01]  /*32c0*/  @!P3 IMAD.IADD R100, R100, 0x1, -R0.reuse ;  /* 0x000000016464b824 */ /* 0x100fe200078e0a00 */
[C---:B------:R-:W-:Y:S01]  /*32d0*/  ISETP.GT.U32.AND P3, PT, R0.reuse, R106, PT ;  /* 0x0000006a0000720c */ /* 0x040fe20003f64070 */
[----:B------:R-:W-:Y:S01]  /*32e0*/  @!P2 IMAD.IADD R105, R105, 0x1, -R0 ;  /* 0x000000016969a824 */ /* 0x000fe200078e0a00 */
[----:B------:R-:W-:Y:S01]  /*32f0*/  ISETP.GT.U32.AND P2, PT, R0, R98, PT ;  /* 0x000000620000720c */ /* 0x000fe20003f44070 */
[----:B------:R-:W-:Y:S01]  /*3300*/  IMAD.MOV R10, RZ, RZ, -R10 ;  /* 0x000000ffff0a7224 */ /* 0x000fe200078e0a0a */
[----:B------:R-:W-:Y:S01]  /*3310*/  STL [R1+0xb64], R240 ;  /* 0x000b64f001007387 */ /* 0x000fe20000100800 */
[--C-:B------:R-:W-:Y:S01]  /*3320*/  @!P5 IMAD.IADD R104, R104, 0x1, -R0.reuse ;  /* 0x000000016868d824 */ /* 0x100fe200078e0a00 */
[C---:B------:R-:W-:Y:S01]  /*3330*/  ISETP.GT.U32.AND P5, PT, R0.reuse, R97, PT ;  /* 0x000000610000720c */ /* 0x040fe20003fa4070 */
[--C-:B------:R-:W-:Y:S01]  /*3340*/  @!P4 IMAD.IADD R103, R103, 0x1, -R0.reuse ;  /* 0x000000016767c824 */ /* 0x100fe200078e0a00 */
[C---:B------:R-:W-:Y:S01]  /*3350*/  ISETP.GT.U32.AND P4, PT, R0.reuse, R96, PT ;  /* 0x000000600000720c */ /* 0x040fe20003f84070 */
[--C-:B------:R-:W-:Y:S01]  /*3360*/  @!P0 IMAD.IADD R99, R99, 0x1, -R0.reuse ;  /* 0x0000000163638824 */ /* 0x100fe200078e0a00 */
[C---:B------:R-:W-:Y:S01]  /*3370*/  ISETP.GT.U32.AND P0, PT, R0.reuse, R105, PT ;  /* 0x000000690000720c */ /* 0x040fe20003f04070 */
[--C-:B------:R-:W-:Y:S01]  /*3380*/  @!P1 IMAD.IADD R101, R101, 0x1, -R0.reuse ;  /* 0x0000000165659824 */ /* 0x100fe200078e0a00 */
[C---:B------:R-:W-:Y:S01]  /*3390*/  ISETP.GT.U32.AND P1, PT, R0.reuse, R107, PT ;  /* 0x0000006b0000720c */ /* 0x040fe20003f24070 */
[----:B------:R-:W-:Y:S01]  /*33a0*/  IMAD R94, R0, R10, R15 ;  /* 0x0000000a005e7224 */ /* 0x000fe200078e020f */
[----:B------:R-:W-:Y:S01]  /*33b0*/  IABS R15, R215 ;  /* 0x000000d7000f7213 */ /* 0x000fe20000000000 */
[--C-:B------:R-:W-:Y:S01]  /*33c0*/  @!P3 IMAD.IADD R106, R106, 0x1, -R0.reuse ;  /* 0x000000016a6ab824 */ /* 0x100fe200078e0a00 */
[----:B------:R-:W-:Y:S01]  /*33d0*/  ISETP.GT.U32.AND P3, PT, R0, R100, PT ;  /* 0x000000640000720c */ /* 0x000fe20003f64070 */
        /* <DEDUP_REMOVED lines=17> */
[----:B------:R-:W-:Y:S01]  /*34f0*/  ISETP.GT.U32.AND P2, PT, R0, R98, PT ;  /* 0x000000620000720c */ /* 0x000fe20003f44070 */
[--C-:B------:R-:W-:Y:S01]  /*3500*/  @!P6 IMAD.IADD R108, R108, 0x1, -R0.reuse ;  /* 0x000000016c6ce824 */ /* 0x100fe200078e0a00 */
[C---:B------:R-:W-:Y:S01]  /*3510*/  ISETP.GT.U32.AND P6, PT, R0.reuse, R96, PT ;  /* 0x000000600000720c */ /* 0x040fe20003fc4070 */
        /* <DEDUP_REMOVED lines=8> */
[----:B------:R-:W-:Y:S01]  /*35a0*/  @!P3 IMAD.IADD R93, R93, 0x1, -R0 ;  /* 0x000000015d5db824 */ /* 0x000fe200078e0a00 */
[----:B------:R-:W-:Y:S01]  /*35b0*/  ISETP.GT.U32.AND P3, PT, R0, R86, PT ;  /* 0x000000560000720c */ /* 0x000fe20003f64070 */
[----:B------:R-:W-:Y:S01]  /*35c0*/  IMAD.MOV R10, RZ, RZ, -R10 ;  /* 0x000000ffff0a7224 */ /* 0x000fe200078e0a0a */
[----:B------:R-:W-:Y:S01]  /*35d0*/  @!P2 IADD3 R98, PT, PT, R98, -R0, RZ ;  /* 0x800000006262a210 */ /* 0x000fe20007ffe0ff */
[--C-:B------:R-:W-:Y:S01]  /*35e0*/  @!P6 IMAD.IADD R96, R96, 0x1, -R0.reuse ;  /* 0x000000016060e824 */ /* 0x100fe200078e0a00 */
[C---:B------:R-:W-:Y:S01]  /*35f0*/  ISETP.GT.U32.AND P2, PT, R0.reuse, R91, PT ;  /* 0x0000005b0000720c */ /* 0x040fe20003f44070 */
[----:B------:R-:W-:Y:S01]  /*3600*/  IMAD R89, R0, R10, R89 ;  /* 0x0000000a00597224 */ /* 0x000fe200078e0259 */
[----:B------:R-:W-:Y:S01]  /*3610*/  STL [R1+0xb5c], R238 ;  /* 0x000b5cee01007387 */ /* 0x000fe20000100800 */
[--C-:B------:R-:W-:Y:S01]  /*3620*/  @!P1 IMAD.IADD R94, R94, 0x1, -R0.reuse ;  /* 0x000000015e5e9824 */ /* 0x100fe200078e0a00 */
[----:B------:R-:W-:Y:S01]  /*3630*/  ISETP.GT.U32.AND P1, PT, R0, R87, PT ;  /* 0x000000570000720c */ /* 0x000fe20003f24070 */
[----:B------:R-:W-:Y:S01]  /*3640*/  IMAD.HI.U32 R10, R4, R15, RZ ;  /* 0x0000000f040a7227 */ /* 0x000fe200078e00ff */
[C---:B------:R-:W-:Y:S01]  /*3650*/  ISETP.GT.U32.AND P6, PT, R0.reuse, R89, PT ;  /* 0x000000590000720c */ /* 0x040fe20003fc4070 */
[----:B------:R-:W-:Y:S02]  /*3660*/  STL [R1+0xb58], R237 ;  /* 0x000b58ed01007387 */ /* 0x000fe40000100800 */
[--C-:B------:R-:W-:Y:S01]  /*3670*/  @!P5 IMAD.IADD R97, R97, 0x1, -R0.reuse ;  /* 0x000000016161d824 */ /* 0x100fe200078e0a00 */
[C---:B------:R-:W-:Y:S01]  /*3680*/  ISETP.GT.U32.AND P5, PT, R0.reuse, R90, PT ;  /* 0x0000005a0000720c */ /* 0x040fe20003fa4070 */
[--C-:B------:R-:W-:Y:S01]  /*3690*/  @!P4 IMAD.IADD R95, R95, 0x1, -R0.reuse ;  /* 0x000000015f5fc824 */ /* 0x100fe200078e0a00 */
[----:B------:R-:W-:Y:S01]  /*36a0*/  ISETP.GT.U32.AND P4, PT, R0, R88, PT ;  /* 0x000000580000720c */ /* 0x000fe20003f84070 */
[----:B------:R-:W-:Y:S01]  /*36b0*/  @!P0 IMAD.IADD R92, R92, 0x1, -R0 ;  /* 0x000000015c5c8824 */ /* 0x000fe200078e0a00 */
[C---:B------:R-:W-:Y:S01]  /*36c0*/  ISETP.GT.U32.AND P0, PT, R0.reuse, R85, PT ;  /* 0x000000550000720c */ /* 0x040fe20003f04070 */
[----:B------:R-:W-:Y:S01]  /*36d0*/  IMAD.MOV R10, RZ, RZ, -R10 ;  /* 0x000000ffff0a7224 */ /* 0x000fe200078e0a0a */
[----:B------:R-:W-:Y:S01]  /*36e0*/  STL [R1+0xb54], R236 ;  /* 0x000b54ec01007387 */ /* 0x000fe20000100800 */
[--C-:B------:R-:W-:Y:S01]  /*36f0*/  @!P1 IMAD.IADD R87, R87, 0x1, -R0.reuse ;  /* 0x0000000157579824 */ /* 0x100fe200078e0a00 */
[----:B------:R-:W-:Y:S01]  /*3700*/  ISETP.GT.U32.AND P1, PT, R0, R93, PT ;  /* 0x0000005d0000720c */ /* 0x000fe20003f24070 */
[----:B------:R-:W-:Y:S01]  /*3710*/  @!P3 IMAD.IADD R86, R86, 0x1, -R0 ;  /* 0x000000015656b824 */ /* 0x000fe200078e0a00 */
[C---:B------:R-:W-:Y:S01]  /*3720*/  ISETP.GT.U32.AND P3, PT, R0.reuse, R92, PT ;  /* 0x0000005c0000720c */ /* 0x040fe20003f64070 */
[----:B------:R-:W-:Y:S01]  /*3730*/  IMAD R84, R0, R10, R15 ;  /* 0x0000000a00547224 */ /* 0x000fe200078e020f */
[----:B------:R-:W-:Y:S01]  /*3740*/  STL [R1+0xb50], R235 ;  /* 0x000b50eb01007387 */ /* 0x000fe20000100800 */
[----:B------:R-:W-:-:S02]  /*3750*/  VIADD R210, R132, 0x37 ;  /* 0x0000003784d27836 */ /* 0x000fc40000000000 */
[--C-:B------:R-:W-:Y:S01]  /*3760*/  @!P2 IMAD.IADD R91, R91, 0x1, -R0.reuse ;  /* 0x000000015b5ba824 */ /* 0x100fe200078e0a00 */
[----:B------:R-:W-:Y:S01]  /*3770*/  ISETP.GT.U32.AND P2, PT, R0, R84, PT ;  /* 0x000000540000720c */ /* 0x000fe20003f44070 */
[--C-:B------:R-:W-:Y:S01]  /*3780*/  @!P5 IMAD.IADD R90, R90, 0x1, -R0.reuse ;  /* 0x000000015a5ad824 */ /* 0x100fe200078e0a00 */
[----:B------:R-:W-:Y:S01]  /*3790*/  @!P0 IADD3 R85, PT, PT, R85, -R0, RZ ;  /* 0x8000000055558210 */ /* 0x000fe20007ffe0ff */
[--C-:B------:R-:W-:Y:S01]  /*37a0*/  @!P4 IMAD.IADD R88, R88, 0x1, -R0.reuse ;  /* 0x000000015858c824 */ /* 0x100fe200078e0a00 */
[----:B------:R-:W-:Y:S01]  /*37b0*/  IABS R79, R210 ;  /* 0x000000d2004f7213 */ /* 0x000fe20000000000 */
[--C-:B------:R-:W-:Y:S01]  /*37c0*/  @!P1 IMAD.IADD R93, R93, 0x1, -R0.reuse ;  /* 0x000000015d5d9824 */ /* 0x100fe200078e0a00 */
[C---:B------:R-:W-:Y:S01]  /*37d0*/  ISETP.GT.U32.AND P1, PT, R0.reuse, R87, PT ;  /* 0x000000570000720c */ /* 0x040fe20003f24070 */
[--C-:B------:R-:W-:Y:S01]  /*37e0*/  @!P6 IMAD.IADD R89, R89, 0x1, -R0.reuse ;  /* 0x000000015959e824 */ /* 0x100fe200078e0a00 */
[----:B------:R-:W-:Y:S01]  /*37f0*/  ISETP.GT.U32.AND P5, PT, R0, R83, PT ;  /* 0x000000530000720c */ /* 0x000fe20003fa4070 */
[----:B------:R-:W-:Y:S01]  /*3800*/  @!P3 IMAD.IADD R92, R92, 0x1, -R0 ;  /* 0x000000015c5cb824 */ /* 0x000fe200078e0a00 */
[----:B------:R-:W-:Y:S01]  /*3810*/  ISETP.GT.U32.AND P4, PT, R0, R94, PT ;  /* 0x0000005e0000720c */ /* 0x000fe20003f84070 */
[----:B------:R-:W-:Y:S01]  /*3820*/  IMAD.HI.U32 R10, R4, R79, RZ ;  /* 0x0000004f040a7227 */ /* 0x000fe200078e00ff */
[C---:B------:R-:W-:Y:S01]  /*3830*/  ISETP.GT.U32.AND P0, PT, R0.reuse, R91, PT ;  /* 0x0000005b0000720c */ /* 0x040fe20003f04070 */
[----:B------:R-:W-:Y:S01]  /*3840*/  STL [R1+0xb4c], R234 ;  /* 0x000b4cea01007387 */ /* 0x000fe20000100800 */
[C---:B------:R-:W-:Y:S01]  /*3850*/  ISETP.GT.U32.AND P6, PT, R0.reuse, R95, PT ;  /* 0x0000005f0000720c */ /* 0x040fe20003fc4070 */
[----:B------:R-:W-:Y:S01]  /*3860*/  IMAD.MOV R10, RZ, RZ, -R10 ;  /* 0x000000ffff0a7224 */ /* 0x000fe200078e0a0a */
[----:B------:R-:W-:Y:S01]  /*3870*/  ISETP.GT.U32.AND P3, PT, R0, R86, PT ;  /* 0x000000560000720c */ /* 0x000fe20003f64070 */
[--C-:B------:R-:W-:Y:S01]  /*3880*/  @!P2 IMAD.IADD R84, R84, 0x1, -R0.reuse ;  /* 0x000000015454a824 */ /* 0x100fe200078e0a00 */
[C---:B------:R-:W-:Y:S01]  /*3890*/  ISETP.GT.U32.AND P2, PT, R0.reuse, R90, PT ;  /* 0x0000005a0000720c */ /* 0x040fe20003f44070 */
[--C-:B------:R-:W-:Y:S01]  /*38a0*/  @!P1 IMAD.IADD R87, R87, 0x1, -R0.reuse ;  /* 0x0000000157579824 */ /* 0x100fe200078e0a00 */
[C---:B------:R-:W-:Y:S01]  /*38b0*/  ISETP.GT.U32.AND P1, PT, R0.reuse, R80, PT ;  /* 0x000000500000720c */ /* 0x040fe20003f24070 */
[C---:B------:R-:W-:Y:S01]  /*38c0*/  IMAD R79, R0.reuse, R10, R79 ;  /* 0x0000000a004f7224 */ /* 0x040fe200078e024f */
[----:B------:R-:W-:Y:S01]  /*38d0*/  STL [R1+0xb48], R233 ;  /* 0x000b48e901007387 */ /* 0x000fe20000100800 */
[--C-:B------:R-:W-:Y:S01]  /*38e0*/  @!P5 IMAD.IADD R83, R83, 0x1, -R0.reuse ;  /* 0x000000015353d824 */ /* 0x100fe200078e0a00 */
[----:B------:R-:W-:Y:S01]  /*38f0*/  ISETP.GT.U32.AND P5, PT, R0, R89, PT ;  /* 0x000000590000720c */ /* 0x000fe20003fa4070 */
[--C-:B------:R-:W-:Y:S01]  /*3900*/  @!P4 IMAD.IADD R94, R94, 0x1, -R0.reuse ;  /* 0x000000015e5ec824 */ /* 0x100fe200078e0a00 */
[C---:B------:R-:W-:Y:S01]  /*3910*/  ISETP.GT.U32.AND P4, PT, R0.reuse, R88, PT ;  /* 0x000000580000720c */ /* 0x040fe20003f84070 */
[--C-:B------:R-:W-:Y:S01]  /*3920*/  @!P0 IMAD.IADD R91, R91, 0x1, -R0.reuse ;  /* 0x000000015b5b8824 */ /* 0x100fe200078e0a00 */
[----:B------:R-:W-:Y:S01]  /*3930*/  ISETP.GT.U32.AND P0, PT, R0, R85, PT ;  /* 0x000000550000720c */ /* 0x000fe20003f04070 */
[--C-:B------:R-:W-:Y:S01]  /*3940*/  @!P6 IMAD.IADD R95, R95, 0x1, -R0.reuse ;  /* 0x000000015f5fe824 */ /* 0x100fe200078e0a00 */
[----:B------:R-:W-:Y:S01]  /*3950*/  @!P3 IADD3 R86, PT, PT, R86, -R0, RZ ;  /* 0x800000005656b210 */ /* 0x000fe20007ffe0ff */
[----:B------:R-:W-:Y:S01]  /*3960*/  VIADD R205, R132, 0x3c ;  /* 0x0000003c84cd7836 */ /* 0x000fe20000000000 */
[----:B------:R-:W-:Y:S01]  /*3970*/  ISETP.GT.U32.AND P6, PT, R0, R83, PT ;  /* 0x000000530000720c */ /* 0x000fe20003fc4070 */
[--C-:B------:R-:W-:Y:S01]  /*3980*/  @!P1 IMAD.IADD R80, R80, 0x1, -R0.reuse ;  /* 0x0000000150509824 */ /* 0x100fe200078e0a00 */
        /* <DEDUP_REMOVED lines=8> */
[----:B------:R-:W-:Y:S01]  /*3a10*/  ISETP.GT.U32.AND P5, PT, R0, R82, PT ;  /* 0x000000520000720c */ /* 0x000fe20003fa4070 */
[----:B------:R-:W-:Y:S01]  /*3a20*/  IMAD.HI.U32 R10, R4, R15, RZ ;  /* 0x0000000f040a7227 */ /* 0x000fe200078e00ff */
[C---:B------:R-:W-:Y:S01]  /*3a30*/  ISETP.GT.U32.AND P4, PT, R0.reuse, R81, PT ;  /* 0x000000510000720c */ /* 0x040fe20003f84070 */
[----:B------:R-:W-:Y:S01]  /*3a40*/  STL [R1+0xb44], R232 ;  /* 0x000b44e801007387 */ /* 0x000fe20000100800 */
[C---:B------:R-:W-:Y:S01]  /*3a50*/  ISETP.GT.U32.AND P0, PT, R0.reuse, R78, PT ;  /* 0x0000004e0000720c */ /* 0x040fe20003f04070 */
[--C-:B------:R-:W-:Y:S01]  /*3a60*/  @!P6 IMAD.IADD R83, R83, 0x1, -R0.reuse ;  /* 0x000000015353e824 */ /* 0x100fe200078e0a00 */
[C---:B------:R-:W-:Y:S01]  /*3a70*/  ISETP.GT.U32.AND P6, PT, R0.reuse, R76, PT ;  /* 0x0000004c0000720c */ /* 0x040fe20003fc4070 */
[----:B------:R-:W-:Y:S01]  /*3a80*/  @!P3 IMAD.IADD R79, R79, 0x1, -R0 ;  /* 0x000000014f4fb824 */ /* 0x000fe200078e0a00 */
[----:B------:R-:W-:Y:S01]  /*3a90*/  ISETP.GT.U32.AND P3, PT, R0, R72, PT ;  /* 0x000000480000720c */ /* 0x000fe20003f64070 */
[----:B------:R-:W-:Y:S01]  /*3aa0*/  IMAD.MOV R10, RZ, RZ, -R10 ;  /* 0x000000ffff0a7224 */ /* 0x000fe200078e0a0a */
[----:B------:R-:W-:Y:S01]  /*3ab0*/  @!P1 IADD3 R73, PT, PT, R73, -R0, RZ ;  /* 0x8000000049499210 */ /* 0x000fe20007ffe0ff */
[----:B------:R-:W-:Y:S01]  /*3ac0*/  VIADD R200, R132, 0x41 ;  /* 0x0000004184c87836 */ /* 0x000fe20000000000 */
[C---:B------:R-:W-:Y:S01]  /*3ad0*/  ISETP.GT.U32.AND P1, PT, R0.reuse, R79, PT ;  /* 0x0000004f0000720c */ /* 0x040fe20003f24070 */
[----:B------:R-:W-:Y:S01]  /*3ae0*/  IMAD R74, R0, R10, R15 ;  /* 0x0000000a004a7224 */ /* 0x000fe200078e020f */
[----:B------:R-:W-:Y:S01]  /*3af0*/  STL [R1+0xb40], R231 ;  /* 0x000b40e701007387 */ /* 0x000fe20000100800 */
[--C-:B------:R-:W-:Y:S01]  /*3b00*/  @!P2 IMAD.IADD R84, R84, 0x1, -R0.reuse ;  /* 0x000000015454a824 */ /* 0x100fe200078e0a00 */
[----:B------:R-:W-:Y:S01]  /*3b10*/  ISETP.GT.U32.AND P2, PT, R0, R77, PT ;  /* 0x0000004d0000720c */ /* 0x000fe20003f44070 */
[--C-:B------:R-:W-:Y:S01]  /*3b20*/  @!P5 IMAD.IADD R82, R82, 0x1, -R0.reuse ;  /* 0x000000015252d824 */ /* 0x100fe200078e0a00 */
[----:B------:R-:W-:Y:S01]  /*3b30*/  IABS R69, R200 ;  /* 0x000000c800457213 */ /* 0x000fe20000000000 */
[--C-:B------:R-:W-:Y:S01]  /*3b40*/  @!P4 IMAD.IADD R81, R81, 0x1, -R0.reuse ;  /* 0x000000015151c824 */ /* 0x100fe200078e0a00 */
[----:B------:R-:W-:Y:S01]  /*3b50*/  ISETP.GT.U32.AND P5, PT, R0, R75, PT ;  /* 0x0000004b0000720c */ /* 0x000fe20003fa4070 */
[--C-:B------:R-:W-:Y:S01]  /*3b60*/  @!P0 IMAD.IADD R78, R78, 0x1, -R0.reuse ;  /* 0x000000014e4e8824 */ /* 0x100fe200078e0a00 */
[----:B------:R-:W-:Y:S01]  /*3b70*/  ISETP.GT.U32.AND P4, PT, R0, R74, PT ;  /* 0x0000004a0000720c */ /* 0x000fe20003f84070 */
[----:B------:R-:W-:Y:S01]  /*3b80*/  VIADD R195, R132, 0x46 ;  /* 0x0000004684c37836 */ /* 0x000fe20000000000 */
[----:B------:R-:W-:Y:S01]  /*3b90*/  ISETP.GT.U32.AND P0, PT, R0, R71, PT ;  /* 0x000000470000720c */ /* 0x000fe20003f04070 */
[----:B------:R-:W-:Y:S01]  /*3ba0*/  IMAD.HI.U32 R10, R4, R69, RZ ;  /* 0x00000045040a7227 */ /* 0x000fe200078e00ff */
[----:B------:R-:W-:Y:S02]  /*3bb0*/  STL [R1+0xb9c], R230 ;  /* 0x000b9ce601007387 */ /* 0x000fe40000100800 */
[----:B------:R-:W-:Y:S01]  /*3bc0*/  IABS R15, R195 ;  /* 0x000000c3000f7213 */ /* 0x000fe20000000000 */
        /* <DEDUP_REMOVED lines=8> */
[----:B------:R-:W-:Y:S01]  /*3c50*/  @!P2 IMAD.IADD R77, R77, 0x1, -R0 ;  /* 0x000000014d4da824 */ /* 0x000fe200078e0a00 */
[C---:B------:R-:W-:Y:S01]  /*3c60*/  ISETP.GT.U32.AND P2, PT, R0.reuse, R70, PT ;  /* 0x000000460000720c */ /* 0x040fe20003f44070 */
[----:B------:R-:W-:Y:S01]  /*3c70*/  IMAD R69, R0, R10, R69 ;  /* 0x0000000a00457224 */ /* 0x000fe200078e0245 */
[----:B------:R-:W-:Y:S01]  /*3c80*/  STL [R1+0xba8], R228 ;  /* 0x000ba8e401007387 */ /* 0x000fe20000100800 */
[----:B------:R-:W-:-:S02]  /*3c90*/  VIADD R190, R132, 0x4b ;  /* 0x0000004b84be7836 */ /* 0x000fc40000000000 */
[----:B------:R-:W-:Y:S01]  /*3ca0*/  IMAD.HI.U32 R10, R4, R15, RZ ;  /* 0x0000000f040a7227 */ /* 0x000fe200078e00ff */
[----:B------:R-:W-:Y:S02]  /*3cb0*/  STL [R1+0xbac], R227 ;  /* 0x000bace301007387 */ /* 0x000fe40000100800 */
[----:B------:R-:W-:Y:S01]  /*3cc0*/  IABS R59, R190 ;  /* 0x000000be003b7213 */ /* 0x000fe20000000000 */
[--C-:B------:R-:W-:Y:S01]  /*3cd0*/  @!P5 IMAD.IADD R75, R75, 0x1, -R0.reuse ;  /* 0x000000014b4bd824 */ /* 0x100fe200078e0a00 */
[----:B------:R-:W-:Y:S01]  /*3ce0*/  ISETP.GT.U32.AND P5, PT, R0, R81, PT ;  /* 0x000000510000720c */ /* 0x000fe20003fa4070 */
[--C-:B------:R-:W-:Y:S01]  /*3cf0*/  @!P4 IMAD.IADD R74, R74, 0x1, -R0.reuse ;  /* 0x000000014a4ac824 */ /* 0x100fe200078e0a00 */
[C---:B------:R-:W-:Y:S01]  /*3d00*/  ISETP.GT.U32.AND P4, PT, R0.reuse, R80, PT ;  /* 0x000000500000720c */ /* 0x040fe20003f84070 */
[----:B------:R-:W-:Y:S01]  /*3d10*/  @!P0 IMAD.IADD R71, R71, 0x1, -R0 ;  /* 0x0000000147478824 */ /* 0x000fe200078e0a00 */
[----:B------:R-:W-:Y:S01]  /*3d20*/  ISETP.GT.U32.AND P0, PT, R0, R77, PT ;  /* 0x0000004d0000720c */ /* 0x000fe20003f04070 */
[----:B------:R-:W-:Y:S01]  /*3d30*/  IMAD.MOV R10, RZ, RZ, -R10 ;  /* 0x000000ffff0a7224 */ /* 0x000fe200078e0a0a */
[----:B------:R-:W-:Y:S01]  /*3d40*/  @!P1 IADD3 R73, PT, PT, R73, -R0, RZ ;  /* 0x8000000049499210 */ /* 0x000fe20007ffe0ff */
[--C-:B------:R-:W-:Y:S01]  /*3d50*/  @!P6 IMAD.IADD R82, R82, 0x1, -R0.reuse ;  /* 0x000000015252e824 */ /* 0x100fe200078e0a00 */
[----:B------:R-:W-:Y:S01]  /*3d60*/  ISETP.GT.U32.AND P6, PT, R0, R75, PT ;  /* 0x0000004b0000720c */ /* 0x000fe20003fc4070 */
[--C-:B------:R-:W-:Y:S01]  /*3d70*/  @!P3 IMAD.IADD R78, R78, 0x1, -R0.reuse ;  /* 0x000000014e4eb824 */ /* 0x100fe200078e0a00 */
[C---:B------:R-:W-:Y:S01]  /*3d80*/  ISETP.GT.U32.AND P3, PT, R0.reuse, R72, PT ;  /* 0x000000480000720c */ /* 0x040fe20003f64070 */
[C---:B------:R-:W-:Y:S01]  /*3d90*/  IMAD R64, R0.reuse, R10, R15 ;  /* 0x0000000a00407224 */ /* 0x040fe200078e020f */
[----:B------:R-:W-:Y:S01]  /*3da0*/  ISETP.GT.U32.AND P1, PT, R0, R66, PT ;  /* 0x000000420000720c */ /* 0x000fe20003f24070 */
[----:B------:R-:W-:Y:S01]  /*3db0*/  IMAD.HI.U32 R10, R4, R59, RZ ;  /* 0x0000003b040a7227 */ /* 0x000fe200078e00ff */
[----:B------:R-:W-:Y:S03]  /*3dc0*/  STL [R1+0xbb4], R226 ;  /* 0x000bb4e201007387 */ /* 0x000fe60000100800 */
[--C-:B------:R-:W-:Y:S01]  /*3dd0*/  @!P2 IMAD.IADD R70, R70, 0x1, -R0.reuse ;  /* 0x000000014646a824 */ /* 0x100fe200078e0a00 */
[----:B------:R-:W-:Y:S01]  /*3de0*/  ISETP.GT.U32.AND P2, PT, R0, R76, PT ;  /* 0x0000004c0000720c */ /* 0x000fe20003f44070 */
[--C-:B------:R-:W-:Y:S01]  /*3df0*/  @!P5 IMAD.IADD R81, R81, 0x1, -R0.reuse ;  /* 0x000000015151d824 */ /* 0x100fe200078e0a00 */
[----:B------:R-:W-:Y:S01]  /*3e00*/  IADD3 R10, PT, PT, -R10, RZ, RZ ;  /* 0x000000ff0a0a7210 */ /* 0x000fe20007ffe1ff */
[--C-:B------:R-:W-:Y:S01]  /*3e10*/  @!P4 IMAD.IADD R80, R80, 0x1, -R0.reuse ;  /* 0x000000015050c824 */ /* 0x100fe200078e0a00 */
[C---:B------:R-:W-:Y:S01]  /*3e20*/  ISETP.GT.U32.AND P5, PT, R0.reuse, R74, PT ;  /* 0x0000004a0000720c */ /* 0x040fe20003fa4070 */
[--C-:B------:R-:W-:Y:S01]  /*3e30*/  @!P0 IMAD.IADD R77, R77, 0x1, -R0.reuse ;  /* 0x000000014d4d8824 */ /* 0x100fe200078e0a00 */
[C---:B------:R-:W-:Y:S01]  /*3e40*/  ISETP.GT.U32.AND P4, PT, R0.reuse, R71, PT ;  /* 0x000000470000720c */ /* 0x040fe20003f84070 */
[C---:B------:R-:W-:Y:S01]  /*3e50*/  IMAD R59, R0.reuse, R10, R59 ;  /* 0x0000000a003b7224 */ /* 0x040fe200078e023b */
[C---:B------:R-:W-:Y:S01]  /*3e60*/  ISETP.GT.U32.AND P0, PT, R0.reuse, R70, PT ;  /* 0x000000460000720c */ /* 0x040fe20003f04070 */
[--C-:B------:R-:W-:Y:S01]  /*3e70*/  @!P6 IMAD.IADD R75, R75, 0x1, -R0.reuse ;  /* 0x000000014b4be824 */ /* 0x100fe200078e0a00 */
[----:B------:R-:W-:Y:S01]  /*3e80*/  ISETP.GT.U32.AND P6, PT, R0, R68, PT ;  /* 0x000000440000720c */ /* 0x000fe20003fc4070 */
[--C-:B------:R-:W-:Y:S01]  /*3e90*/  @!P3 IMAD.IADD R72, R72, 0x1, -R0.reuse ;  /* 0x000000014848b824 */ /* 0x100fe200078e0a00 */
        /* <DEDUP_REMOVED lines=15> */
[----:B------:R-:W-:Y:S01]  /*3f90*/  VIADD R185, R132, 0x50 ;  /* 0x0000005084b97836 */ /* 0x000fe20000000000 */
[----:B------:R-:W-:Y:S01]  /*3fa0*/  STL [R1+0xbb8], R225 ;  /* 0x000bb8e101007387 */ /* 0x000fe20000100800 */
[--C-:B------:R-:W-:Y:S01]  /*3fb0*/  @!P1 IMAD.IADD R59, R59, 0x1, -R0.reuse ;  /* 0x000000013b3b9824 */ /* 0x100fe200078e0a00 */
[----:B------:R-:W-:Y:S01]  /*3fc0*/  ISETP.GT.U32.AND P1, PT, R0, R65, PT ;  /* 0x000000410000720c */ /* 0x000fe20003f24070 */
[--C-:B------:R-:W-:Y:S01]  /*3fd0*/  @!P2 IMAD.IADD R69, R69, 0x1, -R0.reuse ;  /* 0x000000014545a824 */ /* 0x100fe200078e0a00 */
[----:B------:R-:W-:Y:S01]  /*3fe0*/  IABS R15, R185 ;  /* 0x000000b9000f7213 */ /* 0x000fe20000000000 */
[----:B------:R-:W-:Y:S01]  /*3ff0*/  VIADD R180, R132, 0x55 ;  /* 0x0000005584b47836 */ /* 0x000fe20000000000 */
[----:B------:R-:W-:Y:S01]  /*4000*/  ISETP.GT.U32.AND P2, PT, R0, R62, PT ;  /* 0x0000003e0000720c */ /* 0x000fe20003f44070 */
[--C-:B------:R-:W-:Y:S01]  /*4010*/  @!P5 IMAD.IADD R67, R67, 0x1, -R0.reuse ;  /* 0x000000014343d824 */ /* 0x100fe200078e0a00 */
[----:B------:R-:W-:Y:S01]  /*4020*/  STL [R1+0xbc0], R224 ;  /* 0x000bc0e001007387 */ /* 0x000fe20000100800 */
[--C-:B------:R-:W-:Y:S01]  /*4030*/  @!P4 IMAD.IADD R64, R64, 0x1, -R0.reuse ;  /* 0x000000014040c824 */ /* 0x100fe200078e0a00 */
[C---:B------:R-:W-:Y:S01]  /*4040*/  ISETP.GT.U32.AND P4, PT, R0.reuse, R57, PT ;  /* 0x000000390000720c */ /* 0x040fe20003f84070 */
[--C-:B------:R-:W-:Y:S01]  /*4050*/  @!P0 IMAD.IADD R63, R63, 0x1, -R0.reuse ;  /* 0x000000013f3f8824 */ /* 0x100fe200078e0a00 */
[----:B------:R-:W-:Y:S01]  /*4060*/  ISETP.GT.U32.AND P0, PT, R0, R69, PT ;  /* 0x000000450000720c */ /* 0x000fe20003f04070 */
[----:B------:R-:W-:Y:S01]  /*4070*/  IMAD.HI.U32 R10, R4, R15, RZ ;  /* 0x0000000f040a7227 */ /* 0x000fe200078e00ff */
[----:B------:R-:W-:Y:S01]  /*4080*/  IABS R49, R180 ;  /* 0x000000b400317213 */ /* 0x000fe20000000000 */
[----:B------:R-:W-:Y:S01]  /*4090*/  STL [R1+0xbc4], R223 ;  /* 0x000bc4df01007387 */ /* 0x000fe20000100800 */
[----:B------:R-:W-:Y:S01]  /*40a0*/  R2UR UR8, R138 ;  /* 0x000000008a0872ca */ /* 0x000fe200000e0000 */
        /* <DEDUP_REMOVED lines=8> */
[----:B------:R-:W-:Y:S01]  /*4130*/  IMAD R54, R0, R10, R15 ;  /* 0x0000000a00367224 */ /* 0x000fe200078e020f */
[----:B------:R-:W-:Y:S01]  /*4140*/  STL [R1+0xbd0], R221 ;  /* 0x000bd0dd01007387 */ /* 0x000fe20000100800 */
[----:B------:R-:W-:Y:S01]  /*4150*/  VIADD R175, R132, 0x5a ;  /* 0x0000005a84af7836 */ /* 0x000fe20000000000 */
[----:B------:R-:W-:Y:S01]  /*4160*/  ISETP.GT.U32.AND P5, PT, R0, R60, PT ;  /* 0x0000003c0000720c */ /* 0x000fe20003fa4070 */
[----:B------:R-:W-:Y:S01]  /*4170*/  IMAD.HI.U32 R10, R4, R49, RZ ;  /* 0x00000031040a7227 */ /* 0x000fe200078e00ff */
[----:B------:R-:W-:Y:S02]  /*4180*/  STL [R1+0xbd8], R220 ;  /* 0x000bd8dc01007387 */ /* 0x000fe40000100800 */
[----:B------:R-:W-:Y:S01]  /*4190*/  IABS R15, R175 ;  /* 0x000000af000f7213 */ /* 0x000fe20000000000 */
[----:B------:R-:W-:Y:S01]  /*41a0*/  @!P2 IMAD.IADD R62, R62, 0x1, -R0 ;  /* 0x000000013e3ea824 */ /* 0x000fe200078e0a00 */
[C---:B------:R-:W-:Y:S01]  /*41b0*/  ISETP.GT.U32.AND P2, PT, R0.reuse, R68, PT ;  /* 0x000000440000720c */ /* 0x040fe20003f44070 */
[----:B------:R-:W-:Y:S01]  /*41c0*/  IMAD.MOV R10, RZ, RZ, -R10 ;  /* 0x000000ffff0a7224 */ /* 0x000fe200078e0a0a */
[----:B------:R-:W-:Y:S01]  /*41d0*/  STL [R1+0xbdc], R219 ;  /* 0x000bdcdb01007387 */ /* 0x000fe20000100800 */
[--C-:B------:R-:W-:Y:S01]  /*41e0*/  @!P4 IMAD.IADD R57, R57, 0x1, -R0.reuse ;  /* 0x000000013939c824 */ /* 0x100fe200078e0a00 */
[C---:B------:R-:W-:Y:S01]  /*41f0*/  ISETP.GT.U32.AND P4, PT, R0.reuse, R61, PT ;  /* 0x0000003d0000720c */ /* 0x040fe20003f84070 */
[--C-:B------:R-:W-:Y:S01]  /*4200*/  @!P0 IMAD.IADD R69, R69, 0x1, -R0.reuse ;  /* 0x0000000145458824 */ /* 0x100fe200078e0a00 */
[C---:B------:R-:W-:Y:S01]  /*4210*/  ISETP.GT.U32.AND P0, PT, R0.reuse, R63, PT ;  /* 0x0000003f0000720c */ /* 0x040fe20003f04070 */
[----:B------:R-:W-:Y:S01]  /*4220*/  IMAD R49, R0, R10, R49 ;  /* 0x0000000a00317224 */ /* 0x000fe200078e0231 */
[----:B------:R-:W-:Y:S01]  /*4230*/  STL [R1+0xbe4], R218 ;  /* 0x000be4da01007387 */ /* 0x000fe20000100800 */
[----:B------:R-:W-:Y:S01]  /*4240*/  VIADD R170, R132, 0x5f ;  /* 0x0000005f84aa7836 */ /* 0x000fe20000000000 */
[----:B------:R-:W-:Y:S01]  /*4250*/  @!P5 IADD3 R60, PT, PT, R60, -R0, RZ ;  /* 0x800000003c3cd210 */ /* 0x000fe20007ffe0ff */
[--C-:B------:R-:W-:Y:S01]  /*4260*/  @!P6 IMAD.IADD R67, R67, 0x1, -R0.reuse ;  /* 0x000000014343e824 */ /* 0x100fe200078e0a00 */
[----:B------:R-:W-:Y:S01]  /*4270*/  ISETP.GT.U32.AND P6, PT, R0, R58, PT ;  /* 0x0000003a0000720c */ /* 0x000fe20003fc4070 */
[--C-:B------:R-:W-:Y:S01]  /*4280*/  @!P3 IMAD.IADD R64, R64, 0x1, -R0.reuse ;  /* 0x000000014040b824 */ /* 0x100fe200078e0a00 */
[----:B------:R-:W-:Y:S01]  /*4290*/  ISETP.GT.U32.AND P3, PT, R0, R57, PT ;  /* 0x000000390000720c */ /* 0x000fe20003f64070 */
[----:B------:R-:W-:Y:S01]  /*42a0*/  IMAD.HI.U32 R10, R4, R15, RZ ;  /* 0x0000000f040a7227 */ /* 0x000fe200078e00ff */
[----:B------:R-:W-:Y:S01]  /*42b0*/  IABS R39, R170 ;  /* 0x000000aa00277213 */ /* 0x000fe20000000000 */
[----:B------:R-:W-:Y:S01]  /*42c0*/  STL [R1+0xbe0], R217 ;  /* 0x000be0d901007387 */ /* 0x000fe20000100800 */
[C---:B------:R-:W-:Y:S01]  /*42d0*/  ISETP.GT.U32.AND P5, PT, R0.reuse, R66, PT ;  /* 0x000000420000720c */ /* 0x040fe20003fa4070 */
[----:B------:R-:W-:Y:S01]  /*42e0*/  @!P1 IMAD.IADD R59, R59, 0x1, -R0 ;  /* 0x000000013b3b9824 */ /* 0x000fe200078e0a00 */
[----:B------:R-:W-:Y:S01]  /*42f0*/  ISETP.GT.U32.AND P1, PT, R0, R52, PT ;  /* 0x000000340000720c */ /* 0x000fe20003f24070 */
[----:B------:R-:W-:Y:S01]  /*4300*/  IMAD.MOV R10, RZ, RZ, -R10 ;  /* 0x000000ffff0a7224 */ /* 0x000fe200078e0a0a */
[----:B------:R-:W-:Y:S01]  /*4310*/  STL [R1+0xbd4], R216 ;  /* 0x000bd4d801007387 */ /* 0x000fe20000100800 */
[----:B------:R-:W-:Y:S01]  /*4320*/  @!P2 IMAD.IADD R68, R68, 0x1, -R0 ;  /* 0x000000014444a824 */ /* 0x000fe200078e0a00 */
[C---:B------:R-:W-:Y:S01]  /*4330*/  ISETP.GT.U32.AND P2, PT, R0.reuse, R62, PT ;  /* 0x0000003e0000720c */ /* 0x040fe20003f44070 */
[----:B------:R-:W-:Y:S01]  /*4340*/  IMAD R44, R0, R10, R15 ;  /* 0x0000000a002c7224 */ /* 0x000fe200078e020f */
[----:B------:R-:W-:Y:S01]  /*4350*/  STL [R1+0xbc8], R215 ;  /* 0x000bc8d701007387 */ /* 0x000fe20000100800 */
[----:B------:R-:W-:Y:S01]  /*4360*/  VIADD R165, R132, 0x64 ;  /* 0x0000006484a57836 */ /* 0x000fe20000000000 */
[----:B------:R-:W-:Y:S01]  /*4370*/  @!P4 IADD3 R61, PT, PT, R61, -R0, RZ ;  /* 0x800000003d3dc210 */ /* 0x000fe20007ffe0ff */
[----:B------:R-:W-:Y:S01]  /*4380*/  IMAD.HI.U32 R10, R4, R39, RZ ;  /* 0x00000027040a7227 */ /* 0x000fe200078e00ff */
[----:B------:R-:W-:Y:S01]  /*4390*/  STL [R1+0xbbc], R214 ;  /* 0x000bbcd601007387 */ /* 0x000fe20000100800 */
[----:B------:R-:W-:-:S02]  /*43a0*/  ISETP.GT.U32.AND P4, PT, R0, R54, PT ;  /* 0x000000360000720c */ /* 0x000fc40003f84070 */
[----:B------:R-:W-:Y:S01]  /*43b0*/  @!P0 IMAD.IADD R63, R63, 0x1, -R0 ;  /* 0x000000013f3f8824 */ /* 0x000fe200078e0a00 */
[----:B------:R-:W-:Y:S01]  /*43c0*/  ISETP.GT.U32.AND P0, PT, R0, R56, PT ;  /* 0x000000380000720c */ /* 0x000fe20003f04070 */
[----:B------:R-:W-:Y:S01]  /*43d0*/  IMAD.MOV R10, RZ, RZ, -R10 ;  /* 0x000000ffff0a7224 */ /* 0x000fe200078e0a0a */
[----:B------:R-:W-:Y:S01]  /*43e0*/  IABS R15, R165 ;  /* 0x000000a5000f7213 */ /* 0x000fe20000000000 */
[--C-:B------:R-:W-:Y:S01]  /*43f0*/  @!P6 IMAD.IADD R58, R58, 0x1, -R0.reuse ;  /* 0x000000013a3ae824 */ /* 0x100fe200078e0a00 */
[C---:B------:R-:W-:Y:S01]  /*4400*/  ISETP.GT.U32.AND P6, PT, R0.reuse, R51, PT ;  /* 0x000000330000720c */ /* 0x040fe20003fc4070 */
[--C-:B------:R-:W-:Y:S01]  /*4410*/  @!P3 IMAD.IADD R57, R57, 0x1, -R0.reuse ;  /* 0x000000013939b824 */ /* 0x100fe200078e0a00 */
[C---:B------:R-:W-:Y:S01]  /*4420*/  ISETP.GT.U32.AND P3, PT, R0.reuse, R50, PT ;  /* 0x000000320000720c */ /* 0x040fe20003f64070 */
[----:B------:R-:W-:Y:S01]  /*4430*/  IMAD R39, R0, R10, R39 ;  /* 0x0000000a00277224 */ /* 0x000fe200078e0227 */
[----:B------:R-:W-:Y:S01]  /*4440*/  STL [R1+0xbb0], R213 ;  /* 0x000bb0d501007387 */ /* 0x000fe20000100800 */
[--C-:B------:R-:W-:Y:S01]  /*4450*/  @!P1 IMAD.IADD R52, R52, 0x1, -R0.reuse ;  /* 0x0000000134349824 */ /* 0x100fe200078e0a00 */
[----:B------:R-:W-:Y:S01]  /*4460*/  ISETP.GT.U32.AND P1, PT, R0, R45, PT ;  /* 0x0000002d0000720c */ /* 0x000fe20003f24070 */
[----:B------:R-:W-:Y:S01]  /*4470*/  IMAD.HI.U32 R10, R4, R15, RZ ;  /* 0x0000000f040a7227 */ /* 0x000fe200078e00ff */
[----:B------:R-:W-:Y:S03]  /*4480*/  STL [R1+0xba4], R212 ;  /* 0x000ba4d401007387 */ /* 0x000fe60000100800 */
[----:B------:R-:W-:Y:S01]  /*4490*/  @!P2 IMAD.IADD R62, R62, 0x1, -R0 ;  /* 0x000000013e3ea824 */ /* 0x000fe200078e0a00 */
[----:B------:R-:W-:Y:S01]  /*44a0*/  ISETP.GT.U32.AND P2, PT, R0, R55, PT ;  /* 0x000000370000720c */ /* 0x000fe20003f44070 */
[----:B------:R-:W-:Y:S01]  /*44b0*/  IMAD.MOV R10, RZ, RZ, -R10 ;  /* 0x000000ffff0a7224 */ /* 0x000fe200078e0a0a */
[----:B------:R-:W-:Y:S01]  /*44c0*/  STL [R1+0xb98], R211 ;  /* 0x000b98d301007387 */ /* 0x000fe20000100800 */
[----:B------:R-:W-:-:S02]  /*44d0*/  VIADD R162, R132, 0x67 ;  /* 0x0000006784a27836 */ /* 0x000fc40000000000 */
[--C-:B------:R-:W-:Y:S01]  /*44e0*/  @!P0 IMAD.IADD R56, R56, 0x1, -R0.reuse ;  /* 0x0000000138388824 */ /* 0x100fe200078e0a00 */
[C---:B------:R-:W-:Y:S01]  /*44f0*/  ISETP.GT.U32.AND P0, PT, R0.reuse, R49, PT ;  /* 0x000000310000720c */ /* 0x040fe20003f04070 */
[C---:B------:R-:W-:Y:S01]  /*4500*/  IMAD R34, R0.reuse, R10, R15 ;  /* 0x0000000a00227224 */ /* 0x040fe200078e020f */
[----:B------:R-:W-:Y:S01]  /*4510*/  IABS R15, R162 ;  /* 0x000000a2000f7213 */ /* 0x000fe20000000000 */
[--C-:B------:R-:W-:Y:S01]  /*4520*/  @!P6 IMAD.IADD R51, R51, 0x1, -R0.reuse ;  /* 0x000000013333e824 */ /* 0x100fe200078e0a00 */
[----:B------:R-:W-:Y:S01]  /*4530*/  ISETP.GT.U32.AND P6, PT, R0, R44, PT ;  /* 0x0000002c0000720c */ /* 0x000fe20003fc4070 */
[--C-:B------:R-:W-:Y:S01]  /*4540*/  @!P3 IMAD.IADD R50, R50, 0x1, -R0.reuse ;  /* 0x000000013232b824 */ /* 0x100fe200078e0a00 */
[----:B------:R-:W-:Y:S01]  /*4550*/  ISETP.GT.U32.AND P3, PT, R0, R56, PT ;  /* 0x000000380000720c */ /* 0x000fe20003f64070 */
[----:B------:R-:W-:Y:S01]  /*4560*/  VIADD R160, R132, 0x69 ;  /* 0x0000006984a07836 */ /* 0x000fe20000000000 */
[----:B------:R-:W-:Y:S01]  /*4570*/  STL [R1+0xb3c], R210 ;  /* 0x000b3cd201007387 */ /* 0x000fe20000100800 */
[--C-:B------:R-:W-:Y:S01]  /*4580*/  @!P1 IMAD.IADD R45, R45, 0x1, -R0.reuse ;  /* 0x000000012d2d9824 */ /* 0x100fe200078e0a00 */
[----:B------:R-:W-:Y:S01]  /*4590*/  ISETP.GT.U32.AND P1, PT, R0, R51, PT ;  /* 0x000000330000720c */ /* 0x000fe20003f24070 */
[----:B------:R-:W-:Y:S01]  /*45a0*/  IMAD.HI.U32 R8, R4, R15, RZ ;  /* 0x0000000f04087227 */ /* 0x000fe200078e00ff */
[----:B------:R-:W-:Y:S01]  /*45b0*/  IABS R19, R160 ;  /* 0x000000a000137213 */ /* 0x000fe20000000000 */
[----:B------:R-:W-:Y:S02]  /*45c0*/  STL [R1+0xb38], R209 ;  /* 0x000b38d101007387 */ /* 0x000fe40000100800 */
[----:B------:R-:W-:Y:S01]  /*45d0*/  @!P2 IMAD.IADD R55, R55, 0x1, -R0 ;  /* 0x000000013737a824 */ /* 0x000fe200078e0a00 */
[----:B------:R-:W-:Y:S01]  /*45e0*/  ISETP.GT.U32.AND P2, PT, R0, R48, PT ;  /* 0x000000300000720c */ /* 0x000fe20003f44070 */
[----:B------:R-:W-:Y:S01]  /*45f0*/  IMAD.MOV R8, RZ, RZ, -R8 ;  /* 0x000000ffff087224 */ /* 0x000fe200078e0a08 */
[----:B------:R-:W-:Y:S01]  /*4600*/  STL [R1+0xb34], R208 ;  /* 0x000b34d001007387 */ /* 0x000fe20000100800 */
[----:B------:R-:W-:-:S02]  /*4610*/  VIADD R157, R132, 0x6c ;  /* 0x0000006c849d7836 */ /* 0x000fc40000000000 */
[--C-:B------:R-:W-:Y:S01]  /*4620*/  @!P0 IMAD.IADD R49, R49, 0x1, -R0.reuse ;  /* 0x0000000131318824 */ /* 0x100fe200078e0a00 */
[----:B------:R-:W-:Y:S01]  /*4630*/  ISETP.GT.U32.AND P0, PT, R0, R55, PT ;  /* 0x000000370000720c */ /* 0x000fe20003f04070 */
[----:B------:R-:W-:Y:S01]  /*4640*/  IMAD.HI.U32 R10, R4, R19, RZ ;  /* 0x00000013040a7227 */ /* 0x000fe200078e00ff */
[----:B------:R-:W-:Y:S03]  /*4650*/  STL [R1+0xb30], R207 ;  /* 0x000b30cf01007387 */ /* 0x000fe60000100800 */
[----:B------:R-:W-:Y:S01]  /*4660*/  IMAD R28, R0, R8, R15 ;  /* 0x00000008001c7224 */ /* 0x000fe200078e020f */
[----:B------:R-:W-:Y:S01]  /*4670*/  IABS R15, R157 ;  /* 0x0000009d000f7213 */ /* 0x000fe20000000000 */
[--C-:B------:R-:W-:Y:S01]  /*4680*/  @!P6 IMAD.IADD R44, R44, 0x1, -R0.reuse ;  /* 0x000000012c2ce824 */ /* 0x100fe200078e0a00 */
[----:B------:R-:W-:Y:S01]  /*4690*/  STL [R1+0xb2c], R206 ;  /* 0x000b2cce01007387 */ /* 0x000fe20000100800 */
[----:B------:R-:W-:Y:S01]  /*46a0*/  @!P3 IMAD.IADD R56, R56, 0x1, -R0 ;  /* 0x000000013838b824 */ /* 0x000fe200078e0a00 */
[C---:B------:R-:W-:Y:S01]  /*46b0*/  ISETP.GT.U32.AND P3, PT, R0.reuse, R50, PT ;  /* 0x000000320000720c */ /* 0x040fe20003f64070 */
[----:B------:R-:W-:Y:S01]  /*46c0*/  IMAD.MOV R10, RZ, RZ, -R10 ;  /* 0x000000ffff0a7224 */ /* 0x000fe200078e0a0a */
[----:B------:R-:W-:Y:S01]  /*46d0*/  STL [R1+0xb28], R205 ;  /* 0x000b28cd01007387 */ /* 0x000fe20000100800 */
[----:B------:R-:W-:Y:S01]  /*46e0*/  @!P1 IMAD.IADD R51, R51, 0x1, -R0 ;  /* 0x0000000133339824 */ /* 0x000fe200078e0a00 */
[----:B------:R-:W-:Y:S01]  /*46f0*/  ISETP.GT.U32.AND P1, PT, R0, R44, PT ;  /* 0x0000002c0000720c */ /* 0x000fe20003f24070 */
[----:B------:R-:W-:Y:S01]  /*4700*/  IMAD.HI.U32 R8, R4, R15, RZ ;  /* 0x0000000f04087227 */ /* 0x000fe200078e00ff */
[----:B------:R-:W-:Y:S01]  /*4710*/  STL [R1+0xb24], R204 ;  /* 0x000b24cc01007387 */ /* 0x000fe20000100800 */
[----:B------:R-:W-:-:S02]  /*4720*/  @!P2 IADD3 R48, PT, PT, R48, -R0, RZ ;  /* 0x800000003030a210 */ /* 0x000fc40007ffe0ff */
[----:B------:R-:W-:Y:S01]  /*4730*/  IMAD R24, R0, R10, R19 ;  /* 0x0000000a00187224 */ /* 0x000fe200078e0213 */
[----:B------:R-:W-:Y:S01]  /*4740*/  IABS R19, R155 ;  /* 0x0000009b00137213 */ /* 0x000fe20000000000 */
[----:B------:R-:W-:Y:S01]  /*4750*/  IMAD.MOV R8, RZ, RZ, -R8 ;  /* 0x000000ffff087224 */ /* 0x000fe200078e0a08 */
[----:B------:R-:W-:Y:S01]  /*4760*/  STL [R1+0xb20], R203 ;  /* 0x000b20cb01007387 */ /* 0x000fe20000100800 */
[----:B------:R-:W-:Y:S01]  /*4770*/  VIADD R153, R132, 0x70 ;  /* 0x0000007084997836 */ /* 0x000fe20000000000 */
[C---:B------:R-:W-:Y:S01]  /*4780*/  ISETP.GT.U32.AND P6, PT, R0.reuse, R45, PT ;  /* 0x0000002d0000720c */ /* 0x040fe20003fc4070 */
[----:B------:R-:W-:Y:S01]  /*4790*/  @!P0 IMAD.IADD R55, R55, 0x1, -R0 ;  /* 0x0000000137378824 */ /* 0x000fe200078e0a00 */
[----:B------:R-:W-:Y:S01]  /*47a0*/  ISETP.GT.U32.AND P0, PT, R0, R49, PT ;  /* 0x000000310000720c */ /* 0x000fe20003f04070 */
[----:B------:R-:W-:Y:S01]  /*47b0*/  VIADD R152, R132, 0x71 ;  /* 0x0000007184987836 */ /* 0x000fe20000000000 */
[----:B------:R-:W-:Y:S01]  /*47c0*/  STL [R1+0xb1c], R202 ;  /* 0x000b1cca01007387 */ /* 0x000fe20000100800 */
[----:B------:R-:W-:-:S03]  /*47d0*/  IMAD.HI.U32 R10, R4, R19, RZ ;  /* 0x00000013040a7227 */ /* 0x000fc600078e00ff */
[----:B------:R-:W-:Y:S01]  /*47e0*/  IABS R13, R152 ;  /* 0x00000098000d7213 */ /* 0x000fe20000000000 */
[----:B------:R-:W-:Y:S01]  /*47f0*/  IMAD R18, R0, R8, R15 ;  /* 0x0000000800127224 */ /* 0x000fe200078e020f */
[----:B------:R-:W-:Y:S01]  /*4800*/  IABS R15, R153 ;  /* 0x00000099000f7213 */ /* 0x000fe20000000000 */
[----:B------:R-:W-:Y:S01]  /*4810*/  @!P3 IMAD.IADD R50, R50, 0x1, -R0 ;  /* 0x000000013232b824 */ /* 0x000fe200078e0a00 */
[----:B------:R-:W-:Y:S01]  /*4820*/  ISETP.GT.U32.AND P3, PT, R0, R43, PT ;  /* 0x0000002b0000720c */ /* 0x000fe20003f64070 */
[----:B------:R-:W-:Y:S01]  /*4830*/  IMAD.MOV R10, RZ, RZ, -R10 ;  /* 0x000000ffff0a7224 */ /* 0x000fe200078e0a0a */
[----:B------:R-:W-:Y:S01]  /*4840*/  STL [R1+0xb18], R201 ;  /* 0x000b18c901007387 */ /* 0x000fe20000100800 */
[----:B------:R-:W-:Y:S02]  /*4850*/  VIADD R150, R132, 0x73 ;  /* 0x0000007384967836 */ /* 0x000fe40000000000 */
[----:B------:R-:W-:Y:S01]  /*4860*/  @!P1 IMAD.IADD R44, R44, 0x1, -R0 ;  /* 0x000000012c2c9824 */ /* 0x000fe200078e0a00 */
[----:B------:R-:W-:Y:S01]  /*4870*/  ISETP.GT.U32.AND P1, PT, R0, R37, PT ;  /* 0x000000250000720c */ /* 0x000fe20003f24070 */
[----:B------:R-:W-:Y:S01]  /*4880*/  IMAD.HI.U32 R8, R4, R15, RZ ;  /* 0x0000000f04087227 */ /* 0x000fe200078e00ff */
[----:B------:R-:W-:Y:S01]  /*4890*/  IABS R11, R150 ;  /* 0x00000096000b7213 */ /* 0x000fe20000000000 */
[----:B------:R-:W-:Y:S02]  /*48a0*/  STL [R1+0xb14], R200 ;  /* 0x000b14c801007387 */ /* 0x000fe40000100800 */
[----:B------:R-:W-:-:S02]  /*48b0*/  IMAD R14, R0, R10, R19 ;  /* 0x0000000a000e7224 */ /* 0x000fc400078e0213 */
[----:B------:R-:W-:Y:S01]  /*48c0*/  IMAD.HI.U32 R10, R4, R13, RZ ;  /* 0x0000000d040a7227 */ /* 0x000fe200078e00ff */
[----:B------:R-:W-:Y:S03]  /*48d0*/  STL [R1+0xb10], R199 ;  /* 0x000b10c701007387 */ /* 0x000fe60000100800 */
[----:B------:R-:W-:Y:S01]  /*48e0*/  IMAD.MOV R8, RZ, RZ, -R8 ;  /* 0x000000ffff087224 */ /* 0x000fe200078e0a08 */
[----:B------:R-:W-:Y:S01]  /*48f0*/  IADD3 R19, PT, PT, -R10, RZ, RZ ;  /* 0x000000ff0a137210 */ /* 0x000fe20007ffe1ff */
[----:B------:R-:W-:Y:S01]  /*4900*/  @!P0 IMAD.IADD R49, R49, 0x1, -R0 ;  /* 0x0000000131318824 */ /* 0x000fe200078e0a00 */
[C---:B------:R-:W-:Y:S01]  /*4910*/  ISETP.GT.U32.AND P0, PT, R0.reuse, R42, PT ;  /* 0x0000002a0000720c */ /* 0x040fe20003f04070 */
[----:B------:R-:W-:Y:S01]  /*4920*/  IMAD R10, R0, R8, R15 ;  /* 0x00000008000a7224 */ /* 0x000fe200078e020f */
[----:B------:R-:W-:Y:S01]  /*4930*/  STL [R1+0xb0c], R198 ;  /* 0x000b0cc601007387 */ /* 0x000fe20000100800 */
[----:B------:R-:W-:-:S03]  /*4940*/  IMAD.HI.U32 R15, R4, R11, RZ ;  /* 0x0000000b040f7227 */ /* 0x000fc600078e00ff */
[----:B------:R-:W-:Y:S01]  /*4950*/  STL [R1+0xb08], R197 ;  /* 0x000b08c501007387 */ /* 0x000fe20000100800 */
[--C-:B------:R-:W-:Y:S01]  /*4960*/  @!P3 IMAD.IADD R43, R43, 0x1, -R0.reuse ;  /* 0x000000012b2bb824 */ /* 0x100fe200078e0a00 */
[----:B------:R-:W-:Y:S01]  /*4970*/  ISETP.GT.U32.AND P3, PT, R0, R36, PT ;  /* 0x000000240000720c */ /* 0x000fe20003f64070 */
[C---:B------:R-:W-:Y:S01]  /*4980*/  VIADD R149, R132.reuse, 0x74 ;  /* 0x0000007484957836 */ /* 0x040fe20000000000 */
[----:B------:R-:W-:Y:S01]  /*4990*/  STL [R1+0xb04], R196 ;  /* 0x000b04c401007387 */ /* 0x000fe20000100800 */
[----:B------:R-:W-:Y:S02]  /*49a0*/  IMAD.MOV R15, RZ, RZ, -R15 ;  /* 0x000000ffff0f7224 */ /* 0x000fe400078e0a0f */
[----:B------:R-:W-:Y:S01]  /*49b0*/  VIADD R148, R132, 0x75 ;  /* 0x0000007584947836 */ /* 0x000fe20000000000 */
[----:B------:R-:W-:Y:S01]  /*49c0*/  STL [R1+0xb00], R195 ;  /* 0x000b00c301007387 */ /* 0x000fe20000100800 */
[--C-:B------:R-:W-:Y:S01]  /*49d0*/  @!P1 IMAD.IADD R37, R37, 0x1, -R0.reuse ;  /* 0x0000000125259824 */ /* 0x100fe200078e0a00 */
[C---:B------:R-:W-:Y:S01]  /*49e0*/  ISETP.GT.U32.AND P1, PT, R0.reuse, R43, PT ;  /* 0x0000002b0000720c */ /* 0x040fe20003f24070 */
[C---:B------:R-:W-:Y:S01]  /*49f0*/  IMAD R8, R0.reuse, R19, R13 ;  /* 0x0000001300087224 */ /* 0x040fe200078e020d */
[----:B------:R-:W-:Y:S01]  /*4a00*/  IABS R13, R149 ;  /* 0x00000095000d7213 */ /* 0x000fe20000000000 */
[----:B------:R-:W-:Y:S01]  /*4a10*/  IMAD R11, R0, R15, R11 ;  /* 0x0000000f000b7224 */ /* 0x000fe200078e020b */
[----:B------:R-:W-:Y:S01]  /*4a20*/  IABS R15, R148 ;  /* 0x00000094000f7213 */ /* 0x000fe20000000000 */
[----:B------:R-:W-:Y:S01]  /*4a30*/  @!P0 IMAD.IADD R42, R42, 0x1, -R0 ;  /* 0x000000012a2a8824 */ /* 0x000fe200078e0a00 */
[----:B------:R-:W-:Y:S01]  /*4a40*/  STL [R1+0xafc], R194 ;  /* 0x000afcc201007387 */ /* 0x000fe20000100800 */
[----:B------:R-:W-:Y:S01]  /*4a50*/  VIADD R147, R132, 0x76 ;  /* 0x0000007684937836 */ /* 0x000fe20000000000 */
[----:B------:R-:W-:Y:S01]  /*4a60*/  ISETP.GT.U32.AND P0, PT, R0, R35, PT ;  /* 0x000000230000720c */ /* 0x000fe20003f04070 */
[----:B------:R-:W-:Y:S01]  /*4a70*/  VIADD R146, R132, 0x77 ;  /* 0x0000007784927836 */ /* 0x000fe20000000000 */
[----:B------:R-:W-:Y:S01]  /*4a80*/  STL [R1+0xaf8], R193 ;  /* 0x000af8c101007387 */ /* 0x000fe20000100800 */
[----:B------:R-:W-:-:S03]  /*4a90*/  IMAD.HI.U32 R23, R4, R13, RZ ;  /* 0x0000000d04177227 */ /* 0x000fc600078e00ff */
[----:B------:R-:W-:Y:S01]  /*4aa0*/  IABS R19, R146 ;  /* 0x0000009200137213 */ /* 0x000fe20000000000 */
[----:B------:R-:W-:Y:S01]  /*4ab0*/  IMAD.HI.U32 R6, R4, R15, RZ ;  /* 0x0000000f04067227 */ /* 0x000fe200078e00ff */
[----:B------:R-:W-:Y:S03]  /*4ac0*/  STL [R1+0xaf4], R192 ;  /* 0x000af4c001007387 */ /* 0x000fe60000100800 */
[----:B------:R-:W-:Y:S01]  /*4ad0*/  @!P3 IMAD.IADD R36, R36, 0x1, -R0 ;  /* 0x000000012424b824 */ /* 0x000fe200078e0a00 */
[C---:B------:R-:W-:Y:S01]  /*4ae0*/  ISETP.GT.U32.AND P3, PT, R0.reuse, R42, PT ;  /* 0x0000002a0000720c */ /* 0x040fe20003f64070 */
[C---:B------:R-:W-:Y:S01]  /*4af0*/  IMAD R12, R0.reuse, R12, R17 ;  /* 0x0000000c000c7224 */ /* 0x040fe200078e0211 */
[----:B------:R-:W-:Y:S01]  /*4b00*/  IABS R17, R147 ;  /* 0x0000009300117213 */ /* 0x000fe20000000000 */
[----:B------:R-:W-:Y:S01]  /*4b10*/  IMAD.MOV R23, RZ, RZ, -R23 ;  /* 0x000000ffff177224 */ /* 0x000fe200078e0a17 */
[----:B------:R-:W-:Y:S01]  /*4b20*/  STL [R1+0xaf0], R191 ;  /* 0x000af0bf01007387 */ /* 0x000fe20000100800 */
[----:B------:R-:W-:Y:S01]  /*4b30*/  IMAD.MOV R6, RZ, RZ, -R6 ;  /* 0x000000ffff067224 */ /* 0x000fe200078e0a06 */
[----:B------:R-:W-:Y:S01]  /*4b40*/  @!P0 IADD3 R35, PT, PT, R35, -R0, RZ ;  /* 0x8000000023238210 */ /* 0x000fe20007ffe0ff */
[----:B------:R-:W-:Y:S01]  /*4b50*/  @!P1 IMAD.IADD R43, R43, 0x1, -R0 ;  /* 0x000000012b2b9824 */ /* 0x000fe200078e0a00 */
[C---:B------:R-:W-:Y:S01]  /*4b60*/  ISETP.GT.U32.AND P1, PT, R0.reuse, R37, PT ;  /* 0x000000250000720c */ /* 0x040fe20003f24070 */
[----:B------:R-:W-:Y:S01]  /*4b70*/  IMAD R13, R0, R23, R13 ;  /* 0x00000017000d7224 */ /* 0x000fe200078e020d */
[----:B------:R-:W-:Y:S01]  /*4b80*/  STL [R1+0xaec], R190 ;  /* 0x000aecbe01007387 */ /* 0x000fe20000100800 */
[----:B------:R-:W-:-:S02]  /*4b90*/  VIADD R145, R132, 0x78 ;  /* 0x0000007884917836 */ /* 0x000fc40000000000 */
[----:B------:R-:W-:Y:S01]  /*4ba0*/  IMAD R15, R0, R6, R15 ;  /* 0x00000006000f7224 */ /* 0x000fe200078e020f */
[----:B------:R-:W-:Y:S01]  /*4bb0*/  STL [R1+0xae8], R189 ;  /* 0x000ae8bd01007387 */ /* 0x000fe20000100800 */
[C---:B------:R-:W-:Y:S01]  /*4bc0*/  IMAD.HI.U32 R23, R4.reuse, R17, RZ ;  /* 0x0000001104177227 */ /* 0x040fe200078e00ff */
[----:B------:R-:W-:Y:S02]  /*4bd0*/  IABS R33, R145 ;  /* 0x0000009100217213 */ /* 0x000fe40000000000 */
[----:B------:R-:W-:Y:S01]  /*4be0*/  STL [R1+0xae4], R188 ;  /* 0x000ae4bc01007387 */ /* 0x000fe20000100800 */
[----:B------:R-:W-:-:S03]  /*4bf0*/  IMAD.HI.U32 R6, R4, R19, RZ ;  /* 0x0000001304067227 */ /* 0x000fc600078e00ff */
[----:B------:R-:W-:Y:S01]  /*4c00*/  STL [R1+0xae0], R187 ;  /* 0x000ae0bb01007387 */ /* 0x000fe20000100800 */
[----:B------:R-:W-:Y:S02]  /*4c10*/  IMAD.MOV R23, RZ, RZ, -R23 ;  /* 0x000000ffff177224 */ /* 0x000fe400078e0a17 */
[----:B------:R-:W-:Y:S01]  /*4c20*/  IMAD.MOV R6, RZ, RZ, -R6 ;  /* 0x000000ffff067224 */ /* 0x000fe200078e0a06 */
[----:B------:R-:W-:Y:S01]  /*4c30*/  STL [R1+0xadc], R186 ;  /* 0x000adcba01007387 */ /* 0x000fe20000100800 */
[----:B------:R-:W-:Y:S02]  /*4c40*/  VIADD R140, R132, 0x7d ;  /* 0x0000007d848c7836 */ /* 0x000fe40000000000 */
[----:B------:R-:W-:Y:S01]  /*4c50*/  @!P3 IMAD.IADD R42, R42, 0x1, -R0 ;  /* 0x000000012a2ab824 */ /* 0x000fe200078e0a00 */
[C---:B------:R-:W-:Y:S01]  /*4c60*/  ISETP.GT.U32.AND P3, PT, R0.reuse, R36, PT ;  /* 0x000000240000720c */ /* 0x040fe20003f64070 */
[C---:B------:R-:W-:Y:S01]  /*4c70*/  IMAD R17, R0.reuse, R23, R17 ;  /* 0x0000001700117224 */ /* 0x040fe200078e0211 */
[----:B------:R-:W-:Y:S01]  /*4c80*/  IABS R23, R140 ;  /* 0x0000008c00177213 */ /* 0x000fe20000000000 */
[----:B------:R-:W-:Y:S01]  /*4c90*/  IMAD R19, R0, R6, R19 ;  /* 0x0000000600137224 */ /* 0x000fe200078e0213 */
[----:B------:R-:W-:Y:S01]  /*4ca0*/  STL [R1+0xad8], R185 ;  /* 0x000ad8b901007387 */ /* 0x000fe20000100800 */
[----:B------:R-:W-:-:S02]  /*4cb0*/  VIADD R143, R132, 0x7a ;  /* 0x0000007a848f7836 */ /* 0x000fc40000000000 */
[----:B------:R-:W-:Y:S01]  /*4cc0*/  IMAD.HI.U32 R6, R4, R33, RZ ;  /* 0x0000002104067227 */ /* 0x000fe200078e00ff */
[----:B------:R-:W-:Y:S02]  /*4cd0*/  STL [R1+0xad4], R184 ;  /* 0x000ad4b801007387 */ /* 0x000fe40000100800 */
[----:B------:R-:W-:Y:S01]  /*4ce0*/  IABS R29, R143 ;  /* 0x0000008f001d7213 */ /* 0x000fe20000000000 */
[----:B------:R-:W-:Y:S01]  /*4cf0*/  @!P1 IMAD.IADD R37, R37, 0x1, -R0 ;  /* 0x0000000125259824 */ /* 0x000fe200078e0a00 */
[----:B------:R-:W-:Y:S01]  /*4d00*/  ISETP.GT.U32.AND P1, PT, R0, R26, PT ;  /* 0x0000001a0000720c */ /* 0x000fe20003f24070 */
[----:B------:R-:W-:Y:S01]  /*4d10*/  IMAD.MOV R6, RZ, RZ, -R6 ;  /* 0x000000ffff067224 */ /* 0x000fe200078e0a06 */
[----:B------:R-:W-:Y:S01]  /*4d20*/  STL [R1+0xad0], R183 ;  /* 0x000ad0b701007387 */ /* 0x000fe20000100800 */
[----:B------:R-:W-:-:S03]  /*4d30*/  IMAD.HI.U32 R5, R4, R23, RZ ;  /* 0x0000001704057227 */ /* 0x000fc600078e00ff */
[----:B------:R-:W-:Y:S01]  /*4d40*/  STL [R1+0xacc], R182 ;  /* 0x000accb601007387 */ /* 0x000fe20000100800 */
[----:B------:R-:W-:Y:S02]  /*4d50*/  VIADD R142, R132, 0x7b ;  /* 0x0000007b848e7836 */ /* 0x000fe40000000000 */
[----:B------:R-:W-:Y:S01]  /*4d60*/  IMAD R33, R0, R6, R33 ;  /* 0x0000000600217224 */ /* 0x000fe200078e0221 */
[----:B------:R-:W-:Y:S01]  /*4d70*/  STL [R1+0xac8], R181 ;  /* 0x000ac8b501007387 */ /* 0x000fe20000100800 */
[----:B------:R-:W-:Y:S01]  /*4d80*/  VIADD R141, R132, 0x7c ;  /* 0x0000007c848d7836 */ /* 0x000fe20000000000 */
[----:B------:R-:W-:Y:S01]  /*4d90*/  IABS R27, R142 ;  /* 0x0000008e001b7213 */ /* 0x000fe20000000000 */
[C---:B------:R-:W-:Y:S01]  /*4da0*/  IMAD.HI.U32 R7, R4.reuse, R31, RZ ;  /* 0x0000001f04077227 */ /* 0x040fe200078e00ff */
[----:B------:R-:W-:Y:S02]  /*4db0*/  STL [R1+0xac4], R180 ;  /* 0x000ac4b401007387 */ /* 0x000fe40000100800 */
[----:B------:R-:W-:Y:S01]  /*4dc0*/  IABS R25, R141 ;  /* 0x0000008d00197213 */ /* 0x000fe20000000000 */
[----:B------:R-:W-:Y:S01]  /*4dd0*/  IMAD.HI.U32 R6, R4, R29, RZ ;  /* 0x0000001d04067227 */ /* 0x000fe200078e00ff */
[----:B------:R-:W-:Y:S03]  /*4de0*/  STL [R1+0xac0], R179 ;  /* 0x000ac0b301007387 */ /* 0x000fe60000100800 */
[----:B------:R-:W-:Y:S01]  /*4df0*/  IMAD.MOV R5, RZ, RZ, -R5 ;  /* 0x000000ffff057224 */ /* 0x000fe200078e0a05 */
[----:B------:R-:W-:Y:S01]  /*4e00*/  STL [R1+0xabc], R178 ;  /* 0x000abcb201007387 */ /* 0x000fe20000100800 */
[----:B------:R-:W-:-:S02]  /*4e10*/  VIADD R139, R132, 0x7e ;  /* 0x0000007e848b7836 */ /* 0x000fc40000000000 */
[----:B------:R-:W-:Y:S01]  /*4e20*/  @!P3 IMAD.IADD R36, R36, 0x1, -R0 ;  /* 0x000000012424b824 */ /* 0x000fe200078e0a00 */
[C---:B------:R-:W-:Y:S01]  /*4e30*/  ISETP.GT.U32.AND P3, PT, R0.reuse, R24, PT ;  /* 0x000000180000720c */ /* 0x040fe20003f64070 */
[----:B------:R-:W-:Y:S01]  /*4e40*/  IMAD.MOV R7, RZ, RZ, -R7 ;  /* 0x000000ffff077224 */ /* 0x000fe200078e0a07 */
[----:B------:R-:W-:Y:S01]  /*4e50*/  STL [R1+0xab8], R177 ;  /* 0x000ab8b101007387 */ /* 0x000fe20000100800 */
[----:B------:R-:W-:Y:S02]  /*4e60*/  IMAD.MOV R6, RZ, RZ, -R6 ;  /* 0x000000ffff067224 */ /* 0x000fe400078e0a06 */
[----:B------:R-:W-:Y:S01]  /*4e70*/  IMAD R23, R0, R5, R23 ;  /* 0x0000000500177224 */ /* 0x000fe200078e0217 */
[----:B------:R-:W-:Y:S01]  /*4e80*/  IABS R5, R139 ;  /* 0x0000008b00057213 */ /* 0x000fe20000000000 */
[----:B------:R-:W-:Y:S01]  /*4e90*/  @!P1 IMAD.IADD R26, R26, 0x1, -R0 ;  /* 0x000000011a1a9824 */ /* 0x000fe200078e0a00 */
[C---:B------:R-:W-:Y:S01]  /*4ea0*/  ISETP.GT.U32.AND P1, PT, R0.reuse, R12, PT ;  /* 0x0000000c0000720c */ /* 0x040fe20003f24070 */
[C---:B------:R-:W-:Y:S01]  /*4eb0*/  IMAD R31, R0.reuse, R7, R31 ;  /* 0x00000007001f7224 */ /* 0x040fe200078e021f */
[----:B------:R-:W-:Y:S01]  /*4ec0*/  STL [R1+0xa98], R176 ;  /* 0x000a98b001007387 */ /* 0x000fe20000100800 */
[----:B------:R-:W-:-:S02]  /*4ed0*/  IMAD R29, R0, R6, R29 ;  /* 0x00000006001d7224 */ /* 0x000fc400078e021d */
[C---:B------:R-:W-:Y:S01]  /*4ee0*/  IMAD.HI.U32 R7, R4.reuse, R27, RZ ;  /* 0x0000001b04077227 */ /* 0x040fe200078e00ff */
[----:B------:R-:W-:Y:S03]  /*4ef0*/  STL [R1+0xa94], R175 ;  /* 0x000a94af01007387 */ /* 0x000fe60000100800 */
[C---:B------:R-:W-:Y:S01]  /*4f00*/  IMAD.HI.U32 R6, R4.reuse, R25, RZ ;  /* 0x0000001904067227 */ /* 0x040fe200078e00ff */
[----:B------:R-:W-:Y:S03]  /*4f10*/  STL [R1+0xa90], R174 ;  /* 0x000a90ae01007387 */ /* 0x000fe60000100800 */
[----:B------:R-:W-:Y:S01]  /*4f20*/  IMAD.HI.U32 R4, R4, R5, RZ ;  /* 0x0000000504047227 */ /* 0x000fe200078e00ff */
[----:B------:R-:W-:Y:S03]  /*4f30*/  STL [R1+0xa8c], R173 ;  /* 0x000a8cad01007387 */ /* 0x000fe60000100800 */
[----:B------:R-:W-:Y:S01]  /*4f40*/  IMAD.MOV R4, RZ, RZ, -R4 ;  /* 0x000000ffff047224 */ /* 0x000fe200078e0a04 */
[----:B------:R-:W-:Y:S01]  /*4f50*/  STL [R1+0xa88], R172 ;  /* 0x000a88ac01007387 */ /* 0x000fe20000100800 */
[--C-:B------:R-:W-:Y:S01]  /*4f60*/  @!P3 IMAD.IADD R24, R24, 0x1, -R0.reuse ;  /* 0x000000011818b824 */ /* 0x100fe200078e0a00 */
[C---:B------:R-:W-:Y:S01]  /*4f70*/  ISETP.GT.U32.AND P3, PT, R0.reuse, R10, PT ;  /* 0x0000000a0000720c */ /* 0x040fe20003f64070 */
[----:B------:R-:W-:Y:S01]  /*4f80*/  IMAD R5, R0, R4, R5 ;  /* 0x0000000400057224 */ /* 0x000fe200078e0205 */
[----:B------:R-:W-:Y:S01]  /*4f90*/  STL [R1+0xa84], R171 ;  /* 0x000a84ab01007387 */ /* 0x000fe20000100800 */
[--C-:B------:R-:W-:Y:S01]  /*4fa0*/  @!P1 IMAD.IADD R12, R12, 0x1, -R0.reuse ;  /* 0x000000010c0c9824 */ /* 0x100fe200078e0a00 */
[----:B------:R-:W-:Y:S01]  /*4fb0*/  ISETP.GT.U32.AND P1, PT, R0, R24, PT ;  /* 0x000000180000720c */ /* 0x000fe20003f24070 */
[--C-:B------:R-:W-:Y:S01]  /*4fc0*/  @!P5 IMAD.IADD R66, R66, 0x1, -R0.reuse ;  /* 0x000000014242d824 */ /* 0x100fe200078e0a00 */
[----:B------:R-:W2:Y:S01]  /*4fd0*/  LDS R4, [UR9] ;  /* 0x00000009ff047984 */ /* 0x000ea20008000800 */
[----:B------:R-:W-:Y:S01]  /*4fe0*/  ISETP.GT.U32.AND P5, PT, R0, R60, PT ;  /* 0x0000003c0000720c */ /* 0x000fe20003fa4070 */
[--C-:B------:R-:W-:Y:S01]  /*4ff0*/  @!P4 IMAD.IADD R54, R54, 0x1, -R0.reuse ;  /* 0x000000013636c824 */ /* 0x100fe200078e0a00 */
[C---:B------:R-:W-:Y:S01]  /*5000*/  ISETP.GT.U32.AND P4, PT, R0.reuse, R47, PT ;  /* 0x0000002f0000720c */ /* 0x040fe20003f84070 */
[----:B------:R-:W-:Y:S01]  /*5010*/  STL [R1+0xa80], R170 ;  /* 0x000a80aa01007387 */ /* 0x000fe20000100800 */
[----:B------:R-:W-:Y:S01]  /*5020*/  @!P6 IMAD.IADD R45, R45, 0x1, -R0 ;  /* 0x000000012d2de824 */ /* 0x000fe200078e0a00 */
[C---:B------:R-:W-:Y:S01]  /*5030*/  ISETP.GT.U32.AND P6, PT, R0.reuse, R38, PT ;  /* 0x000000260000720c */ /* 0x040fe20003fc4070 */
[----:B------:R-:W-:Y:S01]  /*5040*/  IMAD.MOV R7, RZ, RZ, -R7 ;  /* 0x000000ffff077224 */ /* 0x000fe200078e0a07 */
[----:B------:R-:W-:Y:S01]  /*5050*/  STL [R1+0xa7c], R169 ;  /* 0x000a7ca901007387 */ /* 0x000fe20000100800 */
[----:B------:R-:W-:Y:S01]  /*5060*/  ISETP.GT.U32.AND P2, PT, R0, R54, PT ;  /* 0x000000360000720c */ /* 0x000fe20003f44070 */
[----:B------:R-:W-:Y:S01]  /*5070*/  IMAD.MOV R6, RZ, RZ, -R6 ;  /* 0x000000ffff067224 */ /* 0x000fe200078e0a06 */
[----:B------:R-:W-:Y:S01]  /*5080*/  @!P3 IADD3 R10, PT, PT, R10, -R0, RZ ;  /* 0x800000000a0ab210 */ /* 0x000fe20007ffe0ff */
[----:B------:R-:W-:Y:S01]  /*5090*/  STL [R1+0xa78], R168 ;  /* 0x000a78a801007387 */ /* 0x000fe20000100800 */
[--C-:B------:R-:W-:Y:S01]  /*50a0*/  @!P1 IMAD.IADD R24, R24, 0x1, -R0.reuse ;  /* 0x0000000118189824 */ /* 0x100fe200078e0a00 */
[----:B------:R-:W-:Y:S01]  /*50b0*/  ISETP.GT.U32.AND P1, PT, R0, R12, PT ;  /* 0x0000000c0000720c */ /* 0x000fe20003f24070 */
[--C-:B------:R-:W-:Y:S01]  /*50c0*/  @!P5 IMAD.IADD R60, R60, 0x1, -R0.reuse ;  /* 0x000000013c3cd824 */ /* 0x100fe200078e0a00 */
[----:B------:R-:W-:Y:S01]  /*50d0*/  STL [R1+0xa74], R167 ;  /* 0x000a74a701007387 */ /* 0x000fe20000100800 */
[----:B------:R-:W-:Y:S01]  /*50e0*/  ISETP.GT.U32.AND P5, PT, R0, R53, PT ;  /* 0x000000350000720c */ /* 0x000fe20003fa4070 */
[----:B------:R-:W-:-:S02]  /*50f0*/  @!P4 IMAD.IADD R47, R47, 0x1, -R0 ;  /* 0x000000012f2fc824 */ /* 0x000fc400078e0a00 */
[----:B------:R-:W-:Y:S01]  /*5100*/  STL [R1+0xa70], R166 ;  /* 0x000a70a601007387 */ /* 0x000fe20000100800 */
[--C-:B------:R-:W-:Y:S01]  /*5110*/  @!P6 IMAD.IADD R38, R38, 0x1, -R0.reuse ;  /* 0x000000012626e824 */ /* 0x100fe200078e0a00 */
[----:B------:R-:W-:Y:S01]  /*5120*/  ISETP.GT.U32.AND P6, PT, R0, R28, PT ;  /* 0x0000001c0000720c */ /* 0x000fe20003fc4070 */
[--C-:B------:R-:W-:Y:S01]  /*5130*/  @!P2 IMAD.IADD R54, R54, 0x1, -R0.reuse ;  /* 0x000000013636a824 */ /* 0x100fe200078e0a00 */
[----:B------:R-:W-:Y:S01]  /*5140*/  STL [R1+0xa6c], R165 ;  /* 0x000a6ca501007387 */ /* 0x000fe20000100800 */
[C---:B------:R-:W-:Y:S01]  /*5150*/  ISETP.GT.U32.AND P2, PT, R0.reuse, R48, PT ;  /* 0x000000300000720c */ /* 0x040fe20003f44070 */
[----:B------:R-:W-:Y:S02]  /*5160*/  IMAD R27, R0, R7, R27 ;  /* 0x00000007001b7224 */ /* 0x000fe400078e021b */
[----:B------:R-:W-:Y:S01]  /*5170*/  STL [R1+0xa68], R164 ;  /* 0x000a68a401007387 */ /* 0x000fe20000100800 */
[--C-:B------:R-:W-:Y:S01]  /*5180*/  @!P1 IMAD.IADD R12, R12, 0x1, -R0.reuse ;  /* 0x000000010c0c9824 */ /* 0x100fe200078e0a00 */
[----:B------:R-:W-:Y:S01]  /*5190*/  BAR.SYNC.DEFER_BLOCKING 0x0 ;  /* 0x0000000000007b1d */ /* 0x000fe20000010000 */
[C---:B------:R-:W-:Y:S01]  /*51a0*/  ISETP.GT.U32.AND P1, PT, R0.reuse, R17, PT ;  /* 0x000000110000720c */ /* 0x040fe20003f24070 */
[----:B------:R-:W-:Y:S01]  /*51b0*/  @!P5 IMAD.IADD R53, R53, 0x1, -R0 ;  /* 0x000000013535d824 */ /* 0x000fe200078e0a00 */
[----:B------:R-:W-:-:S02]  /*51c0*/  ISETP.GT.U32.AND P5, PT, R0, R46, PT ;  /* 0x0000002e0000720c */ /* 0x000fc40003fa4070 */
[----:B------:R-:W-:-:S03]  /*51d0*/  @!P6 IMAD.IADD R28, R28, 0x1, -R0 ;  /* 0x000000011c1ce824 */ /* 0x000fc600078e0a00 */
[----:B------:R-:W-:Y:S01]  /*51e0*/  @!P2 IADD3 R48, PT, PT, R48, -R0, RZ ;  /* 0x800000003030a210 */ /* 0x000fe20007ffe0ff */
[----:B------:R-:W-:Y:S01]  /*51f0*/  IMAD R25, R0, R6, R25 ;  /* 0x0000000600197224 */ /* 0x000fe200078e0219 */
[----:B------:R-:W-:Y:S01]  /*5200*/  STL [R1+0xa64], R163 ;  /* 0x000a64a301007387 */ /* 0x000fe20000100800 */
[----:B--2---:R-:W-:Y:S01]  /*5210*/  R2UR UR10, R4 ;  /* 0x00000000040a72ca */ /* 0x004fe200000e0000 */
[----:B------:R-:W2:Y:S01]  /*5220*/  LDC.64 R6, c[0x0][0x3a8] ;  /* 0x0000ea00ff067b82 */ /* 0x000ea20000000a00 */
[C---:B------:R-:W-:Y:S01]  /*5230*/  ISETP.GT.U32.AND P4, PT, R0.reuse, R53, PT ;  /* 0x000000350000720c */ /* 0x040fe20003f84070 */
[----:B------:R-:W-:Y:S01]  /*5240*/  STL [R1+0xa60], R162 ;  /* 0x000a60a201007387 */ /* 0x000fe20000100800 */
[C---:B------:R-:W-:Y:S01]  /*5250*/  ISETP.GT.U32.AND P2, PT, R0.reuse, R41, PT ;  /* 0x000000290000720c */ /* 0x040fe20003f44070 */
[--C-:B------:R-:W-:Y:S01]  /*5260*/  @!P1 IMAD.IADD R17, R17, 0x1, -R0.reuse ;  /* 0x0000000111119824 */ /* 0x100fe200078e0a00 */
[----:B------:R-:W-:Y:S01]  /*5270*/  ISETP.GT.U32.AND P1, PT, R0, R23, PT ;  /* 0x000000170000720c */ /* 0x000fe20003f24070 */
[----:B------:R-:W-:Y:S01]  /*5280*/  STL [R1+0xa5c], R161 ;  /* 0x000a5ca101007387 */ /* 0x000fe20000100800 */
[----:B------:R-:W-:Y:S01]  /*5290*/  @!P5 IMAD.IADD R46, R46, 0x1, -R0 ;  /* 0x000000012e2ed824 */ /* 0x000fe200078e0a00 */
[----:B------:R-:W-:-:S02]  /*52a0*/  ISETP.GT.U32.AND P5, PT, R0, R52, PT ;  /* 0x000000340000720c */ /* 0x000fc40003fa4070 */
[----:B------:R-:W-:Y:S04]  /*52b0*/  STL [R1+0xa58], R160 ;  /* 0x000a58a001007387 */ /* 0x000fe80000100800 */
[----:B------:R-:W-:Y:S01]  /*52c0*/  STL [R1+0xa54], R159 ;  /* 0x000a549f01007387 */ /* 0x000fe20000100800 */
[--C-:B------:R-:W-:Y:S01]  /*52d0*/  @!P4 IMAD.IADD R53, R53, 0x1, -R0.reuse ;  /* 0x000000013535c824 */ /* 0x100fe200078e0a00 */
[----:B------:R-:W-:Y:S01]  /*52e0*/  ISETP.GT.U32.AND P4, PT, R0, R47, PT ;  /* 0x0000002f0000720c */ /* 0x000fe20003f84070 */
[--C-:B------:R-:W-:Y:S01]  /*52f0*/  @!P2 IMAD.IADD R41, R41, 0x1, -R0.reuse ;  /* 0x000000012929a824 */ /* 0x100fe200078e0a00 */
[----:B------:R-:W-:Y:S01]  /*5300*/  STL [R1+0xa50], R158 ;  /* 0x000a509e01007387 */ /* 0x000fe20000100800 */
[----:B------:R-:W-:Y:S02]  /*5310*/  @!P1 IADD3 R23, PT, PT, R23, -R0, RZ ;  /* 0x8000000017179210 */ /* 0x000fe40007ffe0ff */
[----:B------:R-:W-:Y:S01]  /*5320*/  ISETP.GE.AND P1, PT, R252, RZ, PT ;  /* 0x000000fffc00720c */ /* 0x000fe20003f26270 */
[----:B------:R-:W-:Y:S01]  /*5330*/  STL [R1+0xa4c], R157 ;  /* 0x000a4c9d01007387 */ /* 0x000fe20000100800 */
[----:B------:R-:W-:Y:S01]  /*5340*/  @!P5 IMAD.IADD R52, R52, 0x1, -R0 ;  /* 0x000000013434d824 */ /* 0x000fe200078e0a00 */
[----:B------:R-:W-:-:S02]  /*5350*/  ISETP.GT.U32.AND P5, PT, R0, R46, PT ;  /* 0x0000002e0000720c */ /* 0x000fc40003fa4070 */
[----:B------:R-:W-:Y:S01]  /*5360*/  STL [R1+0xa48], R156 ;  /* 0x000a489c01007387 */ /* 0x000fe20000100800 */
[C---:B------:R-:W-:Y:S02]  /*5370*/  ISETP.GT.U32.AND P2, PT, R0.reuse, R34, PT ;  /* 0x000000220000720c */ /* 0x040fe40003f44070 */
[--C-:B------:R-:W-:Y:S01]  /*5380*/  @!P4 IMAD.IADD R47, R47, 0x1, -R0.reuse ;  /* 0x000000012f2fc824 */ /* 0x100fe200078e0a00 */
[----:B------:R-:W-:Y:S01]  /*5390*/  STL [R1+0xa44], R155 ;  /* 0x000a449b01007387 */ /* 0x000fe20000100800 */
[C---:B------:R-:W-:Y:S02]  /*53a0*/  ISETP.GT.U32.AND P4, PT, R0.reuse, R40, PT ;  /* 0x000000280000720c */ /* 0x040fe40003f84070 */
[----:B------:R-:W-:Y:S01]  /*53b0*/  ISETP.GT.U32.AND P0, PT, R0, R41, PT ;  /* 0x000000290000720c */ /* 0x000fe20003f04070 */
[----:B------:R-:W-:Y:S03]  /*53c0*/  STL [R1+0xa40], R154 ;  /* 0x000a409a01007387 */ /* 0x000fe60000100800 */
[--C-:B------:R-:W-:Y:S01]  /*53d0*/  @!P5 IMAD.IADD R46, R46, 0x1, -R0.reuse ;  /* 0x000000012e2ed824 */ /* 0x100fe200078e0a00 */
[----:B------:R-:W-:Y:S01]  /*53e0*/  STL [R1+0xa3c], R153 ;  /* 0x000a3c9901007387 */ /* 0x000fe20000100800 */
[----:B------:R-:W-:Y:S01]  /*53f0*/  ISETP.GT.U32.AND P5, PT, R0, R39, PT ;  /* 0x000000270000720c */ /* 0x000fe20003fa4070 */
[----:B------:R-:W-:-:S02]  /*5400*/  @!P2 IMAD.IADD R34, R34, 0x1, -R0 ;  /* 0x000000012222a824 */ /* 0x000fc400078e0a00 */
[----:B------:R-:W-:Y:S02]  /*5410*/  STL [R1+0xa38], R152 ;  /* 0x000a389801007387 */ /* 0x000fe40000100800 */
[--C-:B------:R-:W-:Y:S01]  /*5420*/  @!P4 IMAD.IADD R40, R40, 0x1, -R0.reuse ;  /* 0x000000012828c824 */ /* 0x100fe200078e0a00 */
[C---:B------:R-:W-:Y:S01]  /*5430*/  ISETP.GT.U32.AND P4, PT, R0.reuse, R32, PT ;  /* 0x000000200000720c */ /* 0x040fe20003f84070 */
[----:B------:R-:W-:Y:S01]  /*5440*/  STL [R1+0xa34], R151 ;  /* 0x000a349701007387 */ /* 0x000fe20000100800 */
[--C-:B------:R-:W-:Y:S01]  /*5450*/  @!P0 IMAD.IADD R41, R41, 0x1, -R0.reuse ;  /* 0x0000000129298824 */ /* 0x100fe200078e0a00 */
[C---:B------:R-:W-:Y:S02]  /*5460*/  ISETP.GT.U32.AND P0, PT, R0.reuse, R35, PT ;  /* 0x000000230000720c */ /* 0x040fe40003f04070 */
[----:B------:R-:W-:Y:S01]  /*5470*/  STL [R1+0xa30], R150 ;  /* 0x000a309601007387 */ /* 0x000fe20000100800 */
[C---:B------:R-:W-:Y:S01]  /*5480*/  ISETP.GT.U32.AND P2, PT, R0.reuse, R40, PT ;  /* 0x000000280000720c */ /* 0x040fe20003f44070 */
[--C-:B------:R-:W-:Y:S01]  /*5490*/  @!P5 IMAD.IADD R39, R39, 0x1, -R0.reuse ;  /* 0x000000012727d824 */ /* 0x100fe200078e0a00 */
[----:B------:R-:W-:Y:S01]  /*54a0*/  ISETP.GT.U32.AND P5, PT, R0, R30, PT ;  /* 0x0000001e0000720c */ /* 0x000fe20003fa4070 */
[----:B------:R-:W-:Y:S04]  /*54b0*/  STL [R1+0xa2c], R149 ;  /* 0x000a2c9501007387 */ /* 0x000fe80000100800 */
[----:B------:R-:W-:Y:S01]  /*54c0*/  STL [R1+0xa28], R148 ;  /* 0x000a289401007387 */ /* 0x000fe20000100800 */
[----:B------:R-:W-:Y:S01]  /*54d0*/  @!P4 IMAD.IADD R32, R32, 0x1, -R0 ;  /* 0x000000012020c824 */ /* 0x000fe200078e0a00 */
[----:B------:R-:W-:-:S02]  /*54e0*/  ISETP.GT.U32.AND P4, PT, R0, R39, PT ;  /* 0x000000270000720c */ /* 0x000fc40003f84070 */
[----:B------:R-:W-:Y:S01]  /*54f0*/  STL [R1+0xa24], R147 ;  /* 0x000a249301007387 */ /* 0x000fe20000100800 */
[----:B------:R-:W-:Y:S01]  /*5500*/  @!P0 IADD3 R35, PT, PT, R35, -R0, RZ ;  /* 0x8000000023238210 */ /* 0x000fe20007ffe0ff */
[--C-:B------:R-:W-:Y:S01]  /*5510*/  @!P2 IMAD.IADD R40, R40, 0x1, -R0.reuse ;  /* 0x000000012828a824 */ /* 0x100fe200078e0a00 */
[----:B------:R-:W-:Y:S01]  /*5520*/  ISETP.GT.U32.AND P2, PT, R0, R34, PT ;  /* 0x000000220000720c */ /* 0x000fe20003f44070 */
[----:B------:R-:W-:Y:S01]  /*5530*/  STL [R1+0xa20], R146 ;  /* 0x000a209201007387 */ /* 0x000fe20000100800 */
[--C-:B------:R-:W-:Y:S01]  /*5540*/  @!P5 IMAD.IADD R30, R30, 0x1, -R0.reuse ;  /* 0x000000011e1ed824 */ /* 0x100fe200078e0a00 */
[C---:B------:R-:W-:Y:S02]  /*5550*/  ISETP.GT.U32.AND P5, PT, R0.reuse, R38, PT ;  /* 0x000000260000720c */ /* 0x040fe40003fa4070 */
[----:B------:R3:W-:Y:S01]  /*5560*/  STL [R1+0x9e8], R252 ;  /* 0x0009e8fc01007387 */ /* 0x0007e20000100800 */
[C---:B------:R-:W-:Y:S02]  /*5570*/  ISETP.GT.U32.AND P0, PT, R0.reuse, R22, PT ;  /* 0x000000160000720c */ /* 0x040fe40003f04070 */
[----:B------:R-:W-:Y:S01]  /*5580*/  @!P4 IMAD.IADD R39, R39, 0x1, -R0 ;  /* 0x000000012727c824 */ /* 0x000fe200078e0a00 */
[----:B------:R-:W-:Y:S01]  /*5590*/  STL [R1+0xa1c], R145 ;  /* 0x000a1c9101007387 */ /* 0x000fe20000100800 */
[----:B------:R-:W-:-:S02]  /*55a0*/  ISETP.GT.U32.AND P4, PT, R0, R32, PT ;  /* 0x000000200000720c */ /* 0x000fc40003f84070 */
[----:B------:R-:W-:Y:S01]  /*55b0*/  ISETP.GT.U32.AND P6, PT, R0, R30, PT ;  /* 0x0000001e0000720c */ /* 0x000fe20003fc4070 */
[----:B------:R-:W-:Y:S01]  /*55c0*/  STL [R1+0xa18], R144 ;  /* 0x000a189001007387 */ /* 0x000fe20000100800 */
[--C-:B------:R-:W-:Y:S01]  /*55d0*/  @!P2 IMAD.IADD R34, R34, 0x1, -R0.reuse ;  /* 0x000000012222a824 */ /* 0x100fe200078e0a00 */
[----:B------:R-:W-:Y:S01]  /*55e0*/  ISETP.GT.U32.AND P2, PT, R0, R2, PT ;  /* 0x000000020000720c */ /* 0x000fe20003f44070 */
[--C-:B------:R-:W-:Y:S01]  /*55f0*/  @!P5 IMAD.IADD R38, R38, 0x1, -R0.reuse ;  /* 0x000000012626d824 */ /* 0x100fe200078e0a00 */
[----:B------:R-:W-:Y:S01]  /*5600*/  STL [R1+0xa14], R143 ;  /* 0x000a148f01007387 */ /* 0x000fe20000100800 */
[----:B------:R-:W-:Y:S01]  /*5610*/  ISETP.GT.U32.AND P5, PT, R0, R28, PT ;  /* 0x0000001c0000720c */ /* 0x000fe20003fa4070 */
[--C-:B------:R-:W-:Y:S01]  /*5620*/  @!P0 IMAD.IADD R22, R22, 0x1, -R0.reuse ;  /* 0x0000000116168824 */ /* 0x100fe200078e0a00 */
[----:B------:R-:W-:Y:S01]  /*5630*/  ISETP.GT.U32.AND P0, PT, R0, R8, PT ;  /* 0x000000080000720c */ /* 0x000fe20003f04070 */
[----:B------:R-:W-:Y:S02]  /*5640*/  STL [R1+0xa10], R142 ;  /* 0x000a108e01007387 */ /* 0x000fe40000100800 */
[--C-:B------:R-:W-:Y:S01]  /*5650*/  @!P4 IMAD.IADD R32, R32, 0x1, -R0.reuse ;  /* 0x000000012020c824 */ /* 0x100fe200078e0a00 */
        /* <DEDUP_REMOVED lines=9> */
[----:B------:R5:W-:Y:S01]  /*56f0*/  STL [R1+0xa04], R139 ;  /* 0x000a048b01007387 */ /* 0x000be20000100800 */
[----:B------:R-:W-:Y:S01]  /*5700*/  @!P0 IMAD.IADD R8, R8, 0x1, -R0 ;  /* 0x0000000108088824 */ /* 0x000fe200078e0a00 */
[----:B------:R-:W-:-:S02]  /*5710*/  ISETP.GT.U32.AND P3, PT, R0, R22, PT ;  /* 0x000000160000720c */ /* 0x000fc40003f64070 */
[----:B------:R-:W4:Y:S01]  /*5720*/  LDL R247, [R1+0xa00] ;  /* 0x000a000001f77983 */ /* 0x000f220000100800 */
[--C-:B------:R-:W-:Y:S01]  /*5730*/  @!P4 IMAD.IADD R18, R18, 0x1, -R0.reuse ;  /* 0x000000011212c824 */ /* 0x100fe200078e0a00 */
[----:B------:R-:W-:Y:S01]  /*5740*/  ISETP.GT.U32.AND P4, PT, R0, R11, PT ;  /* 0x0000000b0000720c */ /* 0x000fe20003f84070 */
[--C-:B------:R-:W-:Y:S01]  /*5750*/  @!P6 IMAD.IADD R16, R16, 0x1, -R0.reuse ;  /* 0x000000011010e824 */ /* 0x100fe200078e0a00 */
[----:B------:R-:W5:Y:S01]  /*5760*/  LDL R4, [R1+0x9fc] ;  /* 0x0009fc0001047983 */ /* 0x000f620000100800 */
[C---:B------:R-:W-:Y:S01]  /*5770*/  ISETP.GT.U32.AND P6, PT, R0.reuse, R13, PT ;  /* 0x0000000d0000720c */ /* 0x040fe20003fc4070 */
[--C-:B------:R-:W-:Y:S01]  /*5780*/  @!P2 IMAD.IADD R9, R9, 0x1, -R0.reuse ;  /* 0x000000010909a824 */ /* 0x100fe200078e0a00 */
[----:B------:R-:W-:Y:S01]  /*5790*/  ISETP.GT.U32.AND P0, PT, R0, R2, PT ;  /* 0x000000020000720c */ /* 0x000fe20003f04070 */
[----:B------:R-:W5:Y:S01]  /*57a0*/  LDL R138, [R1+0x9f8] ;  /* 0x0009f800018a7983 */ /* 0x000f620000100800 */
[--C-:B------:R-:W-:Y:S01]  /*57b0*/  @!P5 IMAD.IADD R14, R14, 0x1, -R0.reuse ;  /* 0x000000010e0ed824 */ /* 0x100fe200078e0a00 */
[----:B------:R-:W-:Y:S01]  /*57c0*/  ISETP.GT.U32.AND P5, PT, R0, R26, PT ;  /* 0x0000001a0000720c */ /* 0x000fe20003fa4070 */
[----:B------:R-:W-:Y:S01]  /*57d0*/  @!P3 IMAD.IADD R22, R22, 0x1, -R0 ;  /* 0x000000011616b824 */ /* 0x000fe200078e0a00 */
[----:B------:R-:W5:Y:S01]  /*57e0*/  LDL R246, [R1+0x9f4] ;  /* 0x0009f40001f67983 */ /* 0x000f620000100800 */
[----:B------:R-:W-:-:S02]  /*57f0*/  ISETP.GT.U32.AND P2, PT, R0, R18, PT ;  /* 0x000000120000720c */ /* 0x000fc40003f44070 */
        /* <DEDUP_REMOVED lines=8> */
[--C-:B------:R-:W-:Y:S01]  /*5880*/  @!P5 IMAD.IADD R26, R26, 0x1, -R0.reuse ;  /* 0x000000011a1ad824 */ /* 0x100fe200078e0a00 */
[----:B------:R-:W5:Y:S01]  /*5890*/  LDL R250, [R1+0xaa8] ;  /* 0x000aa80001fa7983 */ /* 0x000f620000100800 */
[----:B------:R-:W-:Y:S01]  /*58a0*/  ISETP.GT.U32.AND P5, PT, R0, R14, PT ;  /* 0x0000000e0000720c */ /* 0x000fe20003fa4070 */
[--C-:B------:R-:W-:Y:S01]  /*58b0*/  @!P2 IMAD.IADD R18, R18, 0x1, -R0.reuse ;  /* 0x000000011212a824 */ /* 0x100fe200078e0a00 */
[C---:B------:R-:W-:Y:S01]  /*58c0*/  ISETP.GT.U32.AND P2, PT, R0.reuse, R9, PT ;  /* 0x000000090000720c */ /* 0x040fe20003f44070 */
[----:B------:R-:W5:Y:S01]  /*58d0*/  LDL R251, [R1+0xaac] ;  /* 0x000aac0001fb7983 */ /* 0x000f620000100800 */
[----:B------:R-:W-:Y:S01]  /*58e0*/  ISETP.GT.U32.AND P6, PT, R0, R11, PT ;  /* 0x0000000b0000720c */ /* 0x000fe20003fc4070 */
[----:B------:R-:W-:Y:S01]  /*58f0*/  @!P4 IMAD.IADD R16, R16, 0x1, -R0 ;  /* 0x000000011010c824 */ /* 0x000fe200078e0a00 */
[----:B------:R-:W-:Y:S01]  /*5900*/  ISETP.GT.U32.AND P4, PT, R0, R13, PT ;  /* 0x0000000d0000720c */ /* 0x000fe20003f84070 */
[----:B---3--:R-:W3:Y:S01]  /*5910*/  LDL R252, [R1+0xaa4] ;  /* 0x000aa40001fc7983 */ /* 0x008ee20000100800 */
[----:B------:R-:W-:-:S02]  /*5920*/  @!P3 IADD3 R10, PT, PT, R10, -R0, RZ ;  /* 0x800000000a0ab210 */ /* 0x000fc40007ffe0ff */
[--C-:B------:R-:W-:Y:S01]  /*5930*/  @!P0 IMAD.IADD R8, R8, 0x1, -R0.reuse ;  /* 0x0000000108088824 */ /* 0x100fe200078e0a00 */
[----:B------:R-:W-:Y:S02]  /*5940*/  ISETP.GT.U32.AND P3, PT, R0, R19, PT ;  /* 0x000000130000720c */ /* 0x000fe40003f64070 */
[--C-:B------:R-:W-:Y:S01]  /*5950*/  @!P5 IMAD.IADD R14, R14, 0x1, -R0.reuse ;  /* 0x000000010e0ed824 */ /* 0x100fe200078e0a00 */
[C---:B------:R-:W-:Y:S01]  /*5960*/  ISETP.GT.U32.AND P5, PT, R0.reuse, R15, PT ;  /* 0x0000000f0000720c */ /* 0x040fe20003fa4070 */
[--C-:B------:R-:W-:Y:S01]  /*5970*/  @!P2 IMAD.IADD R9, R9, 0x1, -R0.reuse ;  /* 0x000000010909a824 */ /* 0x100fe200078e0a00 */
[C---:B------:R-:W-:Y:S01]  /*5980*/  ISETP.GT.U32.AND P0, PT, R0.reuse, R33, PT ;  /* 0x000000210000720c */ /* 0x040fe20003f04070 */
[--C-:B------:R-:W-:Y:S01]  /*5990*/  @!P6 IMAD.IADD R11, R11, 0x1, -R0.reuse ;  /* 0x000000010b0be824 */ /* 0x100fe200078e0a00 */
[C---:B------:R-:W-:Y:S01]  /*59a0*/  ISETP.GT.U32.AND P2, PT, R0.reuse, R31, PT ;  /* 0x0000001f0000720c */ /* 0x040fe20003f44070 */
[----:B------:R-:W-:Y:S01]  /*59b0*/  @!P4 IMAD.IADD R13, R13, 0x1, -R0 ;  /* 0x000000010d0dc824 */ /* 0x000fe200078e0a00 */
[----:B------:R-:W-:-:S02]  /*59c0*/  ISETP.GT.U32.AND P4, PT, R0, R27, PT ;  /* 0x0000001b0000720c */ /* 0x000fc40003f84070 */
[C---:B------:R-:W-:Y:S02]  /*59d0*/  ISETP.GT.U32.AND P6, PT, R0.reuse, R29, PT ;  /* 0x0000001d0000720c */ /* 0x040fe40003fc4070 */
[--C-:B------:R-:W-:Y:S01]  /*59e0*/  @!P3 IMAD.IADD R19, R19, 0x1, -R0.reuse ;  /* 0x000000011313b824 */ /* 0x100fe200078e0a00 */
[C---:B------:R-:W-:Y:S02]  /*59f0*/  ISETP.GT.U32.AND P3, PT, R0.reuse, R5, PT ;  /* 0x000000050000720c */ /* 0x040fe40003f64070 */
[--C-:B------:R-:W-:Y:S01]  /*5a00*/  @!P5 IMAD.IADD R15, R15, 0x1, -R0.reuse ;  /* 0x000000010f0fd824 */ /* 0x100fe200078e0a00 */
[C---:B------:R-:W-:Y:S01]  /*5a10*/  ISETP.GT.U32.AND P5, PT, R0.reuse, R25, PT ;  /* 0x000000190000720c */ /* 0x040fe20003fa4070 */
[--C-:B------:R-:W-:Y:S02]  /*5a20*/  @!P0 IMAD.IADD R33, R33, 0x1, -R0.reuse ;  /* 0x0000000121218824 */ /* 0x100fe400078e0a00 */
[--C-:B------:R-:W-:Y:S01]  /*5a30*/  @!P2 IMAD.IADD R31, R31, 0x1, -R0.reuse ;  /* 0x000000011f1fa824 */ /* 0x100fe200078e0a00 */
[C---:B------:R-:W-:Y:S01]  /*5a40*/  ISETP.GT.U32.AND P0, PT, R0.reuse, R15, PT ;  /* 0x0000000f0000720c */ /* 0x040fe20003f04070 */
[--C-:B------:R-:W-:Y:S01]  /*5a50*/  @!P4 IMAD.IADD R27, R27, 0x1, -R0.reuse ;  /* 0x000000011b1bc824 */ /* 0x100fe200078e0a00 */
[C---:B------:R-:W-:Y:S01]  /*5a60*/  ISETP.GT.U32.AND P4, PT, R0.reuse, R33, PT ;  /* 0x000000210000720c */ /* 0x040fe20003f84070 */
[----:B------:R-:W-:Y:S01]  /*5a70*/  @!P6 IMAD.IADD R29, R29, 0x1, -R0 ;  /* 0x000000011d1de824 */ /* 0x000fe200078e0a00 */
[----:B------:R-:W-:-:S02]  /*5a80*/  ISETP.GT.U32.AND P2, PT, R0, R17, PT ;  /* 0x000000110000720c */ /* 0x000fc40003f44070 */
[----:B------:R-:W-:-:S03]  /*5a90*/  ISETP.GT.U32.AND P6, PT, R0, R19, PT ;  /* 0x000000130000720c */ /* 0x000fc60003fc4070 */
[--C-:B------:R-:W-:Y:S01]  /*5aa0*/  @!P5 IMAD.IADD R25, R25, 0x1, -R0.reuse ;  /* 0x000000011919d824 */ /* 0x100fe200078e0a00 */
[----:B------:R-:W-:Y:S01]  /*5ab0*/  ISETP.GT.U32.AND P5, PT, R0, R31, PT ;  /* 0x0000001f0000720c */ /* 0x000fe20003fa4070 */
[----:B------:R-:W-:-:S03]  /*5ac0*/  @!P3 IMAD.IADD R5, R5, 0x1, -R0 ;  /* 0x000000010505b824 */ /* 0x000fc600078e0a00 */
[C---:B------:R-:W-:Y:S01]  /*5ad0*/  ISETP.GT.U32.AND P3, PT, R0.reuse, R25, PT ;  /* 0x000000190000720c */ /* 0x040fe20003f64070 */
[--C-:B------:R-:W-:Y:S01]  /*5ae0*/  @!P4 IMAD.IADD R33, R33, 0x1, -R0.reuse ;  /* 0x000000012121c824 */ /* 0x100fe200078e0a00 */
[C---:B------:R-:W-:Y:S01]  /*5af0*/  ISETP.GT.U32.AND P4, PT, R0.reuse, R5, PT ;  /* 0x000000050000720c */ /* 0x040fe20003f84070 */
[--C-:B------:R-:W-:Y:S01]  /*5b00*/  @!P0 IMAD.IADD R15, R15, 0x1, -R0.reuse ;  /* 0x000000010f0f8824 */ /* 0x100fe200078e0a00 */
[C---:B------:R-:W-:Y:S01]  /*5b10*/  ISETP.GT.U32.AND P0, PT, R0.reuse, R29, PT ;  /* 0x0000001d0000720c */ /* 0x040fe20003f04070 */
[--C-:B------:R-:W-:Y:S01]  /*5b20*/  @!P2 IMAD.IADD R17, R17, 0x1, -R0.reuse ;  /* 0x000000011111a824 */ /* 0x100fe200078e0a00 */
[----:B------:R-:W-:Y:S01]  /*5b30*/  ISETP.GT.U32.AND P2, PT, R0, R27, PT ;  /* 0x0000001b0000720c */ /* 0x000fe20003f44070 */
[--C-:B------:R-:W-:Y:S02]  /*5b40*/  @!P6 IMAD.IADD R19, R19, 0x1, -R0.reuse ;  /* 0x000000011313e824 */ /* 0x100fe400078e0a00 */
[----:B------:R-:W-:Y:S01]  /*5b50*/  @!P5 IMAD.IADD R31, R31, 0x1, -R0 ;  /* 0x000000011f1fd824 */ /* 0x000fe200078e0a00 */
[----:B------:R-:W-:-:S02]  /*5b60*/  ISETP.NE.AND P5, PT, R20, RZ, PT ;  /* 0x000000ff1400720c */ /* 0x000fc40003fa5270 */
[----:B------:R-:W-:Y:S01]  /*5b70*/  ISETP.GT.U32.AND P6, PT, R0, R23, PT ;  /* 0x000000170000720c */ /* 0x000fe20003fc4070 */
[--C-:B------:R-:W-:Y:S01]  /*5b80*/  @!P3 IMAD.IADD R25, R25, 0x1, -R0.reuse ;  /* 0x000000011919b824 */ /* 0x100fe200078e0a00 */
[----:B------:R-:W-:Y:S01]  /*5b90*/  ISETP.GE.AND P3, PT, R132, RZ, PT ;  /* 0x000000ff8400720c */ /* 0x000fe20003f66270 */
[----:B------:R-:W-:Y:S02]  /*5ba0*/  @!P1 IMAD.MOV R3, RZ, RZ, -R3 ;  /* 0x000000ffff039224 */ /* 0x000fe400078e0a03 */
[--C-:B------:R-:W-:Y:S02]  /*5bb0*/  @!P4 IMAD.IADD R5, R5, 0x1, -R0.reuse ;  /* 0x000000010505c824 */ /* 0x100fe400078e0a00 */
[--C-:B------:R-:W-:Y:S02]  /*5bc0*/  @!P0 IMAD.IADD R29, R29, 0x1, -R0.reuse ;  /* 0x000000011d1d8824 */ /* 0x100fe400078e0a00 */
[----:B------:R-:W-:Y:S02]  /*5bd0*/  @!P2 IMAD.IADD R27, R27, 0x1, -R0 ;  /* 0x000000011b1ba824 */ /* 0x000fe400078e0a00 */
[----:B------:R-:W-:-:S02]  /*5be0*/  @!P5 LOP3.LUT R3, RZ, R20, RZ, 0x33, !PT ;  /* 0x00000014ff03d212 */ /* 0x000fc400078e33ff */
[----:B------:R-:W-:Y:S01]  /*5bf0*/  @!P6 IMAD.IADD R23, R23, 0x1, -R0 ;  /* 0x000000011717e824 */ /* 0x000fe200078e0a00 */
[----:B------:R-:W3:Y:S01]  /*5c00*/  LDL R20, [R1+0xab4] ;  /* 0x000ab40001147983 */ /* 0x000ee20000100800 */
[----:B--2---:R-:W-:-:S03]  /*5c10*/  IMAD R0, R133, R7, RZ ;  /* 0x0000000785007224 */ /* 0x004fc600078e02ff */
[----:B------:R-:W2:Y:S01]  /*5c20*/  LDL R133, [R1+0xab0] ;  /* 0x000ab00001857983 */ /* 0x000ea20000100800 */
[----:B------:R-:W-:Y:S02]  /*5c30*/  @!P3 IADD3 R137, PT, PT, -R137, RZ, RZ ;  /* 0x000000ff8989b210 */ /* 0x000fe40007ffe1ff */
[----:B----4-:R-:W-:Y:S02]  /*5c40*/  ISETP.GE.AND P4, PT, R247, RZ, PT ;  /* 0x000000fff700720c */ /* 0x010fe40003f86270 */
[----:B------:R-:W4:Y:S01]  /*5c50*/  LDL R247, [R1+0xaa0] ;  /* 0x000aa00001f77983 */ /* 0x000f220000100800 */
[----:B-----5:R-:W-:-:S03]  /*5c60*/  ISETP.GE.AND P5, PT, R4, RZ, PT ;  /* 0x000000ff0400720c */ /* 0x020fc60003fa6270 */
[----:B------:R-:W5:Y:S01]  /*5c70*/  LDL R4, [R1+0xa9c] ;  /* 0x000a9c0001047983 */ /* 0x000f620000100800 */
[----:B------:R-:W-:-:S03]  /*5c80*/  ISETP.GE.AND P1, PT, R138, RZ, PT ;  /* 0x000000ff8a00720c */ /* 0x000fc60003f26270 */
[----:B------:R-:W5:Y:S01]  /*5c90*/  LDL R138, [R1+0xb94] ;  /* 0x000b9400018a7983 */ /* 0x000f620000100800 */
[----:B------:R-:W-:Y:S02]  /*5ca0*/  ISETP.GE.AND P2, PT, R246, RZ, PT ;  /* 0x000000fff600720c */ /* 0x000fe40003f46270 */
[----:B------:R-:W-:Y:S01]  /*5cb0*/  @!P4 IMAD.MOV R136, RZ, RZ, -R136 ;  /* 0x000000ffff88c224 */ /* 0x000fe200078e0a88 */
[----:B------:R-:W5:Y:S01]  /*5cc0*/  LDL.LU R246, [R1+0xbfc] ;  /* 0x000bfc0001f67983 */ /* 0x000f620000300800 */
[----:B------:R-:W-:Y:S01]  /*5cd0*/  ISETP.GE.AND P3, PT, R248, RZ, PT ;  /* 0x000000fff800720c */ /* 0x000fe20003f66270 */
[----:B------:R-:W-:Y:S02]  /*5ce0*/  @!P5 IMAD.MOV R135, RZ, RZ, -R135 ;  /* 0x000000ffff87d224 */ /* 0x000fe400078e0a87 */
[----:B------:R-:W5:Y:S01]  /*5cf0*/  LDL.LU R248, [R1+0xbf8] ;  /* 0x000bf80001f87983 */ /* 0x000f620000300800 */
[----:B------:R-:W-:Y:S01]  /*5d00*/  ISETP.GE.AND P4, PT, R249, RZ, PT ;  /* 0x000000fff900720c */ /* 0x000fe20003f86270 */
[----:B------:R-:W-:-:S02]  /*5d10*/  @!P1 IMAD.MOV R134, RZ, RZ, -R134 ;  /* 0x000000ffff869224 */ /* 0x000fc400078e0a86 */
[----:B------:R-:W5:Y:S01]  /*5d20*/  LDL.LU R249, [R1+0xbf4] ;  /* 0x000bf40001f97983 */ /* 0x000f620000300800 */
[----:B------:R-:W-:Y:S01]  /*5d30*/  ISETP.GE.AND P5, PT, R250, RZ, PT ;  /* 0x000000fffa00720c */ /* 0x000fe20003fa6270 */
[----:B------:R-:W-:Y:S02]  /*5d40*/  @!P2 IMAD.MOV R131, RZ, RZ, -R131 ;  /* 0x000000ffff83a224 */ /* 0x000fe400078e0a83 */
[----:B------:R-:W5:Y:S01]  /*5d50*/  LDL.LU R250, [R1+0xbf0] ;  /* 0x000bf00001fa7983 */ /* 0x000f620000300800 */
[----:B------:R-:W-:-:S03]  /*5d60*/  ISETP.GE.AND P1, PT, R251, RZ, PT ;  /* 0x000000fffb00720c */ /* 0x000fc60003f26270 */
[----:B------:R-:W5:Y:S01]  /*5d70*/  LDL.LU R251, [R1+0xbec] ;  /* 0x000bec0001fb7983 */ /* 0x000f620000300800 */
[----:B---3--:R-:W-:-:S03]  /*5d80*/  ISETP.GE.AND P2, PT, R252, RZ, PT ;  /* 0x000000fffc00720c */ /* 0x008fc60003f46270 */
[----:B------:R-:W3:Y:S01]  /*5d90*/  LDL.LU R252, [R1+0xbe8] ;  /* 0x000be80001fc7983 */ /* 0x000ee20000300800 */
[----:B------:R-:W-:Y:S02]  /*5da0*/  @!P3 IMAD.MOV R130, RZ, RZ, -R130 ;  /* 0x000000ffff82b224 */ /* 0x000fe400078e0a82 */
[----:B------:R-:W-:Y:S02]  /*5db0*/  @!P4 IMAD.MOV R129, RZ, RZ, -R129 ;  /* 0x000000ffff81c224 */ /* 0x000fe400078e0a81 */
[----:B------:R-:W-:Y:S02]  /*5dc0*/  @!P5 IMAD.MOV R128, RZ, RZ, -R128 ;  /* 0x000000ffff80d224 */ /* 0x000fe400078e0a80 */
[----:B------:R-:W-:-:S03]  /*5dd0*/  @!P1 IMAD.MOV R127, RZ, RZ, -R127 ;  /* 0x000000ffff7f9224 */ /* 0x000fc600078e0a7f */
[----:B------:R-:W-:Y:S01]  /*5de0*/  @!P2 IMAD.MOV R126, RZ, RZ, -R126 ;  /* 0x000000ffff7ea224 */ /* 0x000fe200078e0a7e */
[----:B--2---:R-:W-:Y:S02]  /*5df0*/  ISETP.GE.AND P3, PT, R133, RZ, PT ;  /* 0x000000ff8500720c */ /* 0x004fe40003f66270 */
[----:B------:R-:W-:-:S11]  /*5e00*/  ISETP.GE.AND P5, PT, R20, RZ, PT ;  /* 0x000000ff1400720c */ /* 0x000fd60003fa6270 */
[----:B------:R-:W-:Y:S02]  /*5e10*/  @!P3 IMAD.MOV R125, RZ, RZ, -R125 ;  /* 0x000000ffff7db224 */ /* 0x000fe400078e0a7d */
[----:B------:R-:W-:Y:S01]  /*5e20*/  @!P5 IMAD.MOV R123, RZ, RZ, -R123 ;  /* 0x000000ffff7bd224 */ /* 0x000fe200078e0a7b */
[----:B----4-:R-:W-:Y:S02]  /*5e30*/  ISETP.GE.AND P4, PT, R247, RZ, PT ;  /* 0x000000fff700720c */ /* 0x010fe40003f86270 */
[----:B-----5:R-:W-:Y:S02]  /*5e40*/  ISETP.GE.AND P1, PT, R4, RZ, PT ;  /* 0x000000ff0400720c */ /* 0x020fe40003f26270 */
[----:B------:R-:W-:-:S09]  /*5e50*/  ISETP.GE.AND P2, PT, R138, RZ, PT ;  /* 0x000000ff8a00720c */ /* 0x000fd20003f46270 */
[----:B------:R-:W-:Y:S01]  /*5e60*/  @!P4 IMAD.MOV R124, RZ, RZ, -R124 ;  /* 0x000000ffff7cc224 */ /* 0x000fe200078e0a7c */
[----:B------:R-:W-:Y:S02]  /*5e70*/  ISETP.GE.AND P4, PT, R251, RZ, PT ;  /* 0x000000fffb00720c */ /* 0x000fe40003f86270 */
[----:B---3--:R-:W-:Y:S01]  /*5e80*/  ISETP.GE.AND P3, PT, R252, RZ, PT ;  /* 0x000000fffc00720c */ /* 0x008fe20003f66270 */
[----:B------:R-:W-:Y:S01]  /*5e90*/  @!P2 IMAD.MOV R121, RZ, RZ, -R121 ;  /* 0x000000ffff79a224 */ /* 0x000fe200078e0a79 */
[----:B------:R-:W-:Y:S02]  /*5ea0*/  @!P1 IADD3 R122, PT, PT, -R122, RZ, RZ ;  /* 0x000000ff7a7a9210 */ /* 0x000fe40007ffe1ff */
[----:B------:R-:W-:Y:S02]  /*5eb0*/  ISETP.GE.AND P5, PT, R250, RZ, PT ;  /* 0x000000fffa00720c */ /* 0x000fe40003fa6270 */
[----:B------:R-:W-:Y:S02]  /*5ec0*/  ISETP.GE.AND P1, PT, R249, RZ, PT ;  /* 0x000000fff900720c */ /* 0x000fe40003f26270 */
[----:B------:R-:W-:-:S03]  /*5ed0*/  ISETP.GE.AND P2, PT, R248, RZ, PT ;  /* 0x000000fff800720c */ /* 0x000fc60003f46270 */
[----:B------:R-:W-:Y:S01]  /*5ee0*/  @!P4 IMAD.MOV R119, RZ, RZ, -R119 ;  /* 0x000000ffff77c224 */ /* 0x000fe200078e0a77 */
[----:B------:R-:W-:Y:S01]  /*5ef0*/  ISETP.GE.AND P4, PT, R245, RZ, PT ;  /* 0x000000fff500720c */ /* 0x000fe20003f86270 */
[----:B------:R-:W-:Y:S01]  /*5f00*/  @!P3 IMAD.MOV R120, RZ, RZ, -R120 ;  /* 0x000000ffff78b224 */ /* 0x000fe200078e0a78 */
[----:B------:R-:W-:-:S03]  /*5f10*/  ISETP.GE.AND P3, PT, R246, RZ, PT ;  /* 0x000000fff600720c */ /* 0x000fc60003f66270 */
[----:B------:R-:W-:Y:S01]  /*5f20*/  @!P5 IMAD.MOV R118, RZ, RZ, -R118 ;  /* 0x000000ffff76d224 */ /* 0x000fe200078e0a76 */
[----:B------:R-:W-:Y:S01]  /*5f30*/  ISETP.GE.AND P5, PT, R244, RZ, PT ;  /* 0x000000fff400720c */ /* 0x000fe20003fa6270 */
[----:B------:R-:W-:Y:S01]  /*5f40*/  @!P1 IMAD.MOV R117, RZ, RZ, -R117 ;  /* 0x000000ffff759224 */ /* 0x000fe200078e0a75 */
[----:B------:R-:W-:Y:S01]  /*5f50*/  ISETP.GE.AND P1, PT, R243, RZ, PT ;  /* 0x000000fff300720c */ /* 0x000fe20003f26270 */
[----:B------:R-:W-:Y:S01]  /*5f60*/  @!P2 IMAD.MOV R116, RZ, RZ, -R116 ;  /* 0x000000ffff74a224 */ /* 0x000fe200078e0a74 */
        /* <DEDUP_REMOVED lines=11> */
[----:B------:R-:W-:Y:S02]  /*6020*/  @!P4 IADD3 R109, PT, PT, -R109, RZ, RZ ;  /* 0x000000ff6d6dc210 */ /* 0x000fe40007ffe1ff */
[----:B------:R-:W-:Y:S01]  /*6030*/  ISETP.GE.AND P4, PT, R235, RZ, PT ;  /* 0x000000ffeb00720c */ /* 0x000fe20003f86270 */
[----:B------:R-:W-:Y:S01]  /*6040*/  @!P3 IMAD.MOV R110, RZ, RZ, -R110 ;  /* 0x000000ffff6eb224 */ /* 0x000fe200078e0a6e */
[----:B------:R-:W-:Y:S02]  /*6050*/  ISETP.GE.AND P3, PT, R236, RZ, PT ;  /* 0x000000ffec00720c */ /* 0x000fe40003f66270 */
[----:B------:R-:W-:Y:S01]  /*6060*/  @!P5 IMAD.MOV R108, RZ, RZ, -R108 ;  /* 0x000000ffff6cd224 */ /* 0x000fe200078e0a6c */
[----:B------:R-:W-:Y:S01]  /*6070*/  ISETP.GE.AND P5, PT, R234, RZ, PT ;  /* 0x000000ffea00720c */ /* 0x000fe20003fa6270 */
[----:B------:R-:W-:Y:S01]  /*6080*/  @!P1 IMAD.MOV R107, RZ, RZ, -R107 ;  /* 0x000000ffff6b9224 */ /* 0x000fe200078e0a6b */
[----:B------:R-:W-:Y:S01]  /*6090*/  ISETP.GE.AND P1, PT, R233, RZ, PT ;  /* 0x000000ffe900720c */ /* 0x000fe20003f26270 */
[----:B------:R-:W-:Y:S01]  /*60a0*/  @!P2 IMAD.MOV R106, RZ, RZ, -R106 ;  /* 0x000000ffff6aa224 */ /* 0x000fe200078e0a6a */
[----:B------:R-:W-:-:S04]  /*60b0*/  ISETP.GE.AND P2, PT, R232, RZ, PT ;  /* 0x000000ffe800720c */ /* 0x000fc80003f46270 */
[----:B------:R-:W-:Y:S01]  /*60c0*/  @!P4 IMAD.MOV R104, RZ, RZ, -R104 ;  /* 0x000000ffff68c224 */ /* 0x000fe200078e0a68 */
        /* <DEDUP_REMOVED lines=16> */
[----:B------:R-:W-:Y:S02]  /*61d0*/  ISETP.GE.AND P1, PT, R223, RZ, PT ;  /* 0x000000ffdf00720c */ /* 0x000fe40003f26270 */
[----:B------:R-:W-:-:S02]  /*61e0*/  @!P2 IADD3 R96, PT, PT, -R96, RZ, RZ ;  /* 0x000000ff6060a210 */ /* 0x000fc40007ffe1ff */
[----:B------:R-:W-:Y:S02]  /*61f0*/  ISETP.GE.AND P2, PT, R222, RZ, PT ;  /* 0x000000ffde00720c */ /* 0x000fe40003f46270 */
[----:B------:R-:W-:Y:S01]  /*6200*/  @!P4 IMAD.MOV R94, RZ, RZ, -R94 ;  /* 0x000000ffff5ec224 */ /* 0x000fe200078e0a5e */
[----:B------:R-:W-:Y:S01]  /*6210*/  ISETP.GE.AND P4, PT, R220, RZ, PT ;  /* 0x000000ffdc00720c */ /* 0x000fe20003f86270 */
[----:B------:R-:W-:Y:S01]  /*6220*/  @!P3 IMAD.MOV R95, RZ, RZ, -R95 ;  /* 0x000000ffff5fb224 */ /* 0x000fe200078e0a5f */
[----:B------:R-:W-:Y:S02]  /*6230*/  ISETP.GE.AND P3, PT, R221, RZ, PT ;  /* 0x000000ffdd00720c */ /* 0x000fe40003f66270 */
[----:B------:R-:W-:Y:S01]  /*6240*/  @!P5 IMAD.MOV R93, RZ, RZ, -R93 ;  /* 0x000000ffff5dd224 */ /* 0x000fe200078e0a5d */
[----:B------:R-:W-:Y:S01]  /*6250*/  ISETP.GE.AND P5, PT, R219, RZ, PT ;  /* 0x000000ffdb00720c */ /* 0x000fe20003fa6270 */
[----:B------:R-:W-:Y:S01]  /*6260*/  @!P1 IMAD.MOV R92, RZ, RZ, -R92 ;  /* 0x000000ffff5c9224 */ /* 0x000fe200078e0a5c */
[----:B------:R-:W-:-:S03]  /*6270*/  ISETP.GE.AND P1, PT, R218, RZ, PT ;  /* 0x000000ffda00720c */ /* 0x000fc60003f26270 */
[----:B------:R-:W-:Y:S01]  /*6280*/  @!P2 IMAD.MOV R91, RZ, RZ, -R91 ;  /* 0x000000ffff5ba224 */ /* 0x000fe200078e0a5b */
        /* <DEDUP_REMOVED lines=15> */
[----:B------:R-:W-:Y:S02]  /*6380*/  @!P5 IADD3 R83, PT, PT, -R83, RZ, RZ ;  /* 0x000000ff5353d210 */ /* 0x000fe40007ffe1ff */
[----:B------:R-:W-:Y:S01]  /*6390*/  @!P1 IMAD.MOV R82, RZ, RZ, -R82 ;  /* 0x000000ffff529224 */ /* 0x000fe200078e0a52 */
[----:B------:R-:W-:-:S02]  /*63a0*/  ISETP.GE.AND P5, PT, R209, RZ, PT ;  /* 0x000000ffd100720c */ /* 0x000fc40003fa6270 */
[----:B------:R-:W-:Y:S01]  /*63b0*/  ISETP.GE.AND P1, PT, R208, RZ, PT ;  /* 0x000000ffd000720c */ /* 0x000fe20003f26270 */
[----:B------:R-:W-:Y:S01]  /*63c0*/  @!P2 IMAD.MOV R81, RZ, RZ, -R81 ;  /* 0x000000ffff51a224 */ /* 0x000fe200078e0a51 */
[----:B------:R-:W-:Y:S02]  /*63d0*/  ISETP.GE.AND P2, PT, R207, RZ, PT ;  /* 0x000000ffcf00720c */ /* 0x000fe40003f46270 */
[----:B------:R-:W-:Y:S01]  /*63e0*/  @!P4 IMAD.MOV R79, RZ, RZ, -R79 ;  /* 0x000000ffff4fc224 */ /* 0x000fe200078e0a4f */
[----:B------:R-:W-:Y:S01]  /*63f0*/  ISETP.GE.AND P4, PT, R205, RZ, PT ;  /* 0x000000ffcd00720c */ /* 0x000fe20003f86270 */
[----:B------:R-:W-:Y:S01]  /*6400*/  @!P3 IMAD.MOV R80, RZ, RZ, -R80 ;  /* 0x000000ffff50b224 */ /* 0x000fe200078e0a50 */
[----:B------:R-:W-:-:S04]  /*6410*/  ISETP.GE.AND P3, PT, R206, RZ, PT ;  /* 0x000000ffce00720c */ /* 0x000fc80003f66270 */
[----:B------:R-:W-:Y:S01]  /*6420*/  @!P5 IMAD.MOV R78, RZ, RZ, -R78 ;  /* 0x000000ffff4ed224 */ /* 0x000fe200078e0a4e */
[----:B------:R-:W-:Y:S01]  /*6430*/  ISETP.GE.AND P5, PT, R204, RZ, PT ;  /* 0x000000ffcc00720c */ /* 0x000fe20003fa6270 */
[----:B------:R-:W-:Y:S01]  /*6440*/  @!P1 IMAD.MOV R77, RZ, RZ, -R77 ;  /* 0x000000ffff4d9224 */ /* 0x000fe200078e0a4d */
        /* <DEDUP_REMOVED lines=14> */
[----:B------:R-:W-:Y:S02]  /*6530*/  ISETP.GE.AND P4, PT, R195, RZ, PT ;  /* 0x000000ffc300720c */ /* 0x000fe40003f86270 */
[----:B------:R-:W-:-:S02]  /*6540*/  @!P3 IADD3 R70, PT, PT, -R70, RZ, RZ ;  /* 0x000000ff4646b210 */ /* 0x000fc40007ffe1ff */
[----:B------:R-:W-:Y:S02]  /*6550*/  ISETP.GE.AND P3, PT, R196, RZ, PT ;  /* 0x000000ffc400720c */ /* 0x000fe40003f66270 */
[----:B------:R-:W-:Y:S01]  /*6560*/  @!P5 IMAD.MOV R68, RZ, RZ, -R68 ;  /* 0x000000ffff44d224 */ /* 0x000fe200078e0a44 */
[----:B------:R-:W-:Y:S01]  /*6570*/  ISETP.GE.AND P5, PT, R194, RZ, PT ;  /* 0x000000ffc200720c */ /* 0x000fe20003fa6270 */
[----:B------:R-:W-:Y:S01]  /*6580*/  @!P1 IMAD.MOV R67, RZ, RZ, -R67 ;  /* 0x000000ffff439224 */ /* 0x000fe200078e0a43 */
[----:B------:R-:W-:Y:S01]  /*6590*/  ISETP.GE.AND P1, PT, R193, RZ, PT ;  /* 0x000000ffc100720c */ /* 0x000fe20003f26270 */
[----:B------:R-:W-:Y:S01]  /*65a0*/  @!P2 IMAD.MOV R66, RZ, RZ, -R66 ;  /* 0x000000ffff42a224 */ /* 0x000fe200078e0a42 */
[----:B------:R-:W-:Y:S02]  /*65b0*/  ISETP.GE.AND P2, PT, R192, RZ, PT ;  /* 0x000000ffc000720c */ /* 0x000fe40003f46270 */
[----:B------:R-:W-:Y:S01]  /*65c0*/  @!P4 IMAD.MOV R64, RZ, RZ, -R64 ;  /* 0x000000ffff40c224 */ /* 0x000fe200078e0a40 */
[----:B------:R-:W-:-:S03]  /*65d0*/  ISETP.GE.AND P4, PT, R190, RZ, PT ;  /* 0x000000ffbe00720c */ /* 0x000fc60003f86270 */
[----:B------:R-:W-:Y:S01]  /*65e0*/  @!P3 IMAD.MOV R65, RZ, RZ, -R65 ;  /* 0x000000ffff41b224 */ /* 0x000fe200078e0a41 */
        /* <DEDUP_REMOVED lines=12> */
[----:B------:R-:W-:Y:S02]  /*66b0*/  ISETP.GE.AND P5, PT, R184, RZ, PT ;  /* 0x000000ffb800720c */ /* 0x000fe40003fa6270 */
[----:B------:R-:W-:Y:S01]  /*66c0*/  @!P1 IADD3 R57, PT, PT, -R57, RZ, RZ ;  /* 0x000000ff39399210 */ /* 0x000fe20007ffe1ff */
[----:B------:R-:W-:Y:S01]  /*66d0*/  @!P2 IMAD.MOV R56, RZ, RZ, -R56 ;  /* 0x000000ffff38a224 */ /* 0x000fe200078e0a38 */
[----:B------:R-:W-:Y:S02]  /*66e0*/  ISETP.GE.AND P1, PT, R183, RZ, PT ;  /* 0x000000ffb700720c */ /* 0x000fe40003f26270 */
[----:B------:R-:W-:Y:S01]  /*66f0*/  @!P4 IMAD.MOV R54, RZ, RZ, -R54 ;  /* 0x000000ffff36c224 */ /* 0x000fe200078e0a36 */
[----:B------:R-:W-:-:S02]  /*6700*/  ISETP.GE.AND P2, PT, R182, RZ, PT ;  /* 0x000000ffb600720c */ /* 0x000fc40003f46270 */
        /* <DEDUP_REMOVED lines=22> */
[----:B------:R-:W-:Y:S01]  /*6870*/  ISETP.GE.AND P4, PT, R170, RZ, PT ;  /* 0x000000ffaa00720c */ /* 0x000fe20003f86270 */
[----:B------:R-:W-:Y:S01]  /*6880*/  @!P5 IMAD.MOV R43, RZ, RZ, -R43 ;  /* 0x000000ffff2bd224 */ /* 0x000fe200078e0a2b */
[----:B------:R-:W-:-:S02]  /*6890*/  ISETP.GE.AND P5, PT, R169, RZ, PT ;  /* 0x000000ffa900720c */ /* 0x000fc40003fa6270 */
[----:B------:R-:W-:Y:S01]  /*68a0*/  @!P1 IMAD.MOV R42, RZ, RZ, -R42 ;  /* 0x000000ffff2a9224 */ /* 0x000fe200078e0a2a */
[----:B------:R-:W-:Y:S02]  /*68b0*/  ISETP.GE.AND P1, PT, R168, RZ, PT ;  /* 0x000000ffa800720c */ /* 0x000fe40003f26270 */
[----:B------:R-:W-:Y:S01]  /*68c0*/  @!P2 IMAD.MOV R41, RZ, RZ, -R41 ;  /* 0x000000ffff29a224 */ /* 0x000fe200078e0a29 */
[----:B------:R-:W-:-:S03]  /*68d0*/  ISETP.GE.AND P2, PT, R167, RZ, PT ;  /* 0x000000ffa700720c */ /* 0x000fc60003f46270 */
        /* <DEDUP_REMOVED lines=24> */
[----:B------:R-:W-:Y:S02]  /*6a60*/  IMAD.MOV.U32 R20, RZ, RZ, R2 ;  /* 0x000000ffff147224 */ /* 0x000fe400078e0002 */
[----:B------:R-:W-:Y:S01]  /*6a70*/  @!P5 IMAD.MOV R22, RZ, RZ, -R22 ;  /* 0x000000ffff16d224 */ /* 0x000fe200078e0a16 */
[----:B------:R-:W-:Y:S01]  /*6a80*/  ISETP.GE.AND P5, PT, R154, RZ, PT ;  /* 0x000000ff9a00720c */ /* 0x000fe20003fa6270 */
[----:B------:R-:W-:Y:S01]  /*6a90*/  @!P1 IMAD.MOV R20, RZ, RZ, -R20 ;  /* 0x000000ffff149224 */ /* 0x000fe200078e0a14 */
[----:B------:R-:W-:-:S02]  /*6aa0*/  ISETP.GE.AND P1, PT, R153, RZ, PT ;  /* 0x000000ff9900720c */ /* 0x000fc40003f26270 */
[----:B------:R-:W-:Y:S01]  /*6ab0*/  @!P2 IMAD.MOV R18, RZ, RZ, -R18 ;  /* 0x000000ffff12a224 */ /* 0x000fe200078e0a12 */
[----:B------:R-:W-:Y:S02]  /*6ac0*/  ISETP.GE.AND P2, PT, R152, RZ, PT ;  /* 0x000000ff9800720c */ /* 0x000fe40003f46270 */
[----:B------:R-:W-:Y:S01]  /*6ad0*/  @!P3 IMAD.MOV R16, RZ, RZ, -R16 ;  /* 0x000000ffff10b224 */ /* 0x000fe200078e0a10 */
[----:B------:R-:W-:Y:S01]  /*6ae0*/  ISETP.GE.AND P3, PT, R151, RZ, PT ;  /* 0x000000ff9700720c */ /* 0x000fe20003f66270 */
[----:B------:R-:W-:Y:S01]  /*6af0*/  @!P4 IMAD.MOV R14, RZ, RZ, -R14 ;  /* 0x000000ffff0ec224 */ /* 0x000fe200078e0a0e */
[----:B------:R-:W-:-:S03]  /*6b00*/  ISETP.GE.AND P4, PT, R150, RZ, PT ;  /* 0x000000ff9600720c */ /* 0x000fc60003f86270 */
[----:B------:R-:W-:Y:S01]  /*6b10*/  @!P5 IMAD.MOV R12, RZ, RZ, -R12 ;  /* 0x000000ffff0cd224 */ /* 0x000fe200078e0a0c */
[----:B------:R-:W-:Y:S01]  /*6b20*/  ISETP.GE.AND P5, PT, R149, RZ, PT ;  /* 0x000000ff9500720c */ /* 0x000fe20003fa6270 */
[----:B------:R-:W-:Y:S01]  /*6b30*/  @!P1 IMAD.MOV R10, RZ, RZ, -R10 ;  /* 0x000000ffff0a9224 */ /* 0x000fe200078e0a0a */
[----:B------:R-:W-:Y:S02]  /*6b40*/  ISETP.GE.AND P1, PT, R148, RZ, PT ;  /* 0x000000ff9400720c */ /* 0x000fe40003f26270 */
[----:B------:R-:W-:Y:S01]  /*6b50*/  @!P2 IMAD.MOV R8, RZ, RZ, -R8 ;  /* 0x000000ffff08a224 */ /* 0x000fe200078e0a08 */
[----:B------:R-:W-:Y:S02]  /*6b60*/  ISETP.GE.AND P2, PT, R147, RZ, PT ;  /* 0x000000ff9300720c */ /* 0x000fe40003f46270 */
[----:B------:R-:W-:Y:S01]  /*6b70*/  @!P3 IMAD.MOV R9, RZ, RZ, -R9 ;  /* 0x000000ffff09b224 */ /* 0x000fe200078e0a09 */
[----:B------:R-:W-:Y:S02]  /*6b80*/  ISETP.GE.AND P3, PT, R146, RZ, PT ;  /* 0x000000ff9200720c */ /* 0x000fe40003f66270 */
[----:B------:R-:W-:-:S02]  /*6b90*/  @!P4 IADD3 R11, PT, PT, -R11, RZ, RZ ;  /* 0x000000ff0b0bc210 */ /* 0x000fc40007ffe1ff */
        /* <DEDUP_REMOVED lines=10> */
[----:B------:R-:W-:Y:S02]  /*6c40*/  ISETP.GE.AND P4, PT, R140, RZ, PT ;  /* 0x000000ff8c00720c */ /* 0x000fe40003f86270 */
[----:B------:R-:W-:Y:S02]  /*6c50*/  ISETP.GE.AND P6, PT, R139, RZ, PT ;  /* 0x000000ff8b00720c */ /* 0x000fe40003fc6270 */
[----:B------:R-:W-:Y:S02]  /*6c60*/  ISETP.NE.AND P0, PT, R21, RZ, PT ;  /* 0x000000ff1500720c */ /* 0x000fe40003f05270 */
[----:B------:R-:W-:Y:S01]  /*6c70*/  LOP3.LUT R21, RZ, R21, RZ, 0x33, !PT ;  /* 0x00000015ff157212 */ /* 0x000fe200078e33ff */
[----:B------:R-:W-:-:S03]  /*6c80*/  @!P5 IMAD.MOV R31, RZ, RZ, -R31 ;  /* 0x000000ffff1fd224 */ /* 0x000fc600078e0a1f */
[----:B------:R-:W-:Y:S01]  /*6c90*/  SEL R137, R21, R137, !P0 ;  /* 0x0000008915897207 */ /* 0x000fe20004000000 */
[----:B------:R-:W-:Y:S02]  /*6ca0*/  @!P1 IMAD.MOV R29, RZ, RZ, -R29 ;  /* 0x000000ffff1d9224 */ /* 0x000fe400078e0a1d */
[----:B------:R-:W-:Y:S02]  /*6cb0*/  @!P2 IMAD.MOV R27, RZ, RZ, -R27 ;  /* 0x000000ffff1ba224 */ /* 0x000fe400078e0a1b */
[----:B------:R-:W-:Y:S02]  /*6cc0*/  @!P3 IMAD.MOV R25, RZ, RZ, -R25 ;  /* 0x000000ffff19b224 */ /* 0x000fe400078e0a19 */
[----:B------:R-:W-:Y:S02]  /*6cd0*/  @!P4 IMAD.MOV R23, RZ, RZ, -R23 ;  /* 0x000000ffff17c224 */ /* 0x000fe400078e0a17 */
[----:B------:R-:W-:Y:S01]  /*6ce0*/  @!P6 IMAD.MOV R5, RZ, RZ, -R5 ;  /* 0x000000ffff05e224 */ /* 0x000fe200078e0a05 */
[----:B------:R-:W-:Y:S01]  /*6cf0*/  LEA R2, P5, R0, UR14, 0x2 ;  /* 0x0000000e00027c11 */ /* 0x000fe2000f8a10ff */
[----:B------:R-:W-:Y:S01]  /*6d00*/  IMAD R137, R137, UR6, RZ ;  /* 0x0000000689897c24 */ /* 0x000fe2000f8e02ff */
[----:B------:R-:W-:-:S02]  /*6d10*/  SEL R136, R21, R136, !P0 ;  /* 0x0000008815887207 */ /* 0x000fc40004000000 */
[C---:B------:R-:W-:Y:S02]  /*6d20*/  SEL R135, R21.reuse, R135, !P0 ;  /* 0x0000008715877207 */ /* 0x040fe40004000000 */
[C---:B------:R-:W-:Y:S02]  /*6d30*/  SEL R134, R21.reuse, R134, !P0 ;  /* 0x0000008615867207 */ /* 0x040fe40004000000 */
[C---:B------:R-:W-:Y:S02]  /*6d40*/  SEL R131, R21.reuse, R131, !P0 ;  /* 0x0000008315837207 */ /* 0x040fe40004000000 */
[C---:B------:R-:W-:Y:S02]  /*6d50*/  SEL R130, R21.reuse, R130, !P0 ;  /* 0x0000008215827207 */ /* 0x040fe40004000000 */
[C---:B------:R-:W-:Y:S02]  /*6d60*/  SEL R129, R21.reuse, R129, !P0 ;  /* 0x0000008115817207 */ /* 0x040fe40004000000 */
        /* <DEDUP_REMOVED lines=119> */
[----:B------:R-:W-:Y:S01]  /*74e0*/  SEL R23, R21, R23, !P0 ;  /* 0x0000001715177207 */ /* 0x000fe20004000000 */
[----:B-1----:R-:W-:Y:S01]  /*74f0*/  IMAD R3, R3, UR4, RZ ;  /* 0x0000000403037c24 */ /* 0x002fe2000f8e02ff */
[----:B------:R-:W-:-:S02]  /*7500*/  SEL R21, R21, R5, !P0 ;  /* 0x0000000515157207 */ /* 0x000fc40004000000 */
[----:B------:R-:W-:Y:S02]  /*7510*/  LEA.HI.X.SX32 R0, R0, UR15, 0x2, P5 ;  /* 0x0000000f00007c11 */ /* 0x000fe4000a8f16ff */
[----:B------:R-:W-:Y:S01]  /*7520*/  LEA R138, P0, R137, R2, 0x2 ;  /* 0x00000002898a7211 */ /* 0x000fe200078010ff */
[----:B------:R-:W-:Y:S01]  /*7530*/  IMAD R136, R136, UR6, RZ ;  /* 0x0000000688887c24 */ /* 0x000fe2000f8e02ff */
[----:B------:R-:W-:Y:S01]  /*7540*/  LEA R4, P1, R3, UR12, 0x2 ;  /* 0x0000000c03047c11 */ /* 0x000fe2000f8210ff */
[----:B------:R-:W-:Y:S01]  /*7550*/  IMAD R135, R135, UR6, RZ ;  /* 0x0000000687877c24 */ /* 0x000fe2000f8e02ff */
[----:B------:R-:W-:Y:S01]  /*7560*/  LEA.HI.X.SX32 R139, R137, R0, 0x2, P0 ;  /* 0x00000000898b7211 */ /* 0x000fe200000f16ff */
[----:B------:R-:W-:Y:S01]  /*7570*/  IMAD R134, R134, UR6, RZ ;  /* 0x0000000686867c24 */ /* 0x000fe2000f8e02ff */
[-C--:B------:R-:W-:Y:S01]  /*7580*/  LEA R142, P3, R136, R2.reuse, 0x2 ;  /* 0x00000002888e7211 */ /* 0x080fe200078610ff */
[----:B------:R-:W-:Y:S01]  /*7590*/  IMAD R131, R131, UR6, RZ ;  /* 0x0000000683837c24 */ /* 0x000fe2000f8e02ff */
[----:B------:R-:W-:Y:S01]  /*75a0*/  LEA.HI.X.SX32 R5, R3, UR13, 0x2, P1 ;  /* 0x0000000d03057c11 */ /* 0x000fe200088f16ff */
[----:B------:R1:W-:Y:S01]  /*75b0*/  STL.64 [R1+0x248], R138 ;  /* 0x0002488a01007387 */ /* 0x0003e20000100a00 */
[C---:B------:R-:W-:Y:S01]  /*75c0*/  LEA R140, P2, R135.reuse, R2, 0x2 ;  /* 0x00000002878c7211 */ /* 0x040fe200078410ff */
[----:B------:R-:W-:Y:S01]  /*75d0*/  IMAD R130, R130, UR6, RZ ;  /* 0x0000000682827c24 */ /* 0x000fe2000f8e02ff */
[-C--:B------:R-:W-:Y:S01]  /*75e0*/  LEA.HI.X.SX32 R143, R136, R0.reuse, 0x2, P3 ;  /* 0x00000000888f7211 */ /* 0x080fe200018f16ff */
[----:B------:R-:W-:Y:S01]  /*75f0*/  IMAD R128, R128, UR6, RZ ;  /* 0x0000000680807c24 */ /* 0x000fe2000f8e02ff */
[----:B------:R-:W-:Y:S01]  /*7600*/  LEA.HI.X.SX32 R141, R135, R0, 0x2, P2 ;  /* 0x00000000878d7211 */ /* 0x000fe200010f16ff */
[----:B------:R-:W-:Y:S01]  /*7610*/  IMAD R129, R129, UR6, RZ ;  /* 0x0000000681817c24 */ /* 0x000fe2000f8e02ff */
[-C--:B------:R-:W-:Y:S01]  /*7620*/  LEA R150, P0, R131, R2.reuse, 0x2 ;  /* 0x0000000283967211 */ /* 0x080fe200078010ff */
[----:B------:R-:W-:Y:S01]  /*7630*/  IMAD R127, R127, UR6, RZ ;  /* 0x000000067f7f7c24 */ /* 0x000fe2000f8e02ff */
[----:B------:R-:W2:Y:S01]  /*7640*/  LDC R3, c[0x0][0x3a0] ;  /* 0x0000e800ff037b82 */ /* 0x000ea20000000800 */
[-C--:B-1----:R-:W-:Y:S01]  /*7650*/  LEA R138, P1, R134, R2.reuse, 0x2 ;  /* 0x00000002868a7211 */ /* 0x082fe200078210ff */
[----:B------:R-:W-:Y:S01]  /*7660*/  IMAD R126, R126, UR6, RZ ;  /* 0x000000067e7e7c24 */ /* 0x000fe2000f8e02ff */
[----:B------:R-:W-:Y:S01]  /*7670*/  LEA R148, P6, R130, R2, 0x2 ;  /* 0x0000000282947211 */ /* 0x000fe200078c10ff */
[----:B------:R-:W-:Y:S01]  /*7680*/  IMAD R125, R125, UR6, RZ ;  /* 0x000000067d7d7c24 */ /* 0x000fe2000f8e02ff */
[----:B------:R-:W-:Y:S01]  /*7690*/  LEA.HI.X.SX32 R139, R134, R0, 0x2, P1 ;  /* 0x00000000868b7211 */ /* 0x000fe200008f16ff */
[----:B------:R-:W-:Y:S01]  /*76a0*/  IMAD R124, R124, UR6, RZ ;  /* 0x000000067c7c7c24 */ /* 0x000fe2000f8e02ff */
[-C--:B------:R-:W-:Y:S01]  /*76b0*/  LEA R144, P4, R128, R2.reuse, 0x2 ;  /* 0x0000000280907211 */ /* 0x080fe200078810ff */
[----:B------:R-:W-:Y:S01]  /*76c0*/  IMAD R123, R123, UR6, RZ ;  /* 0x000000067b7b7c24 */ /* 0x000fe2000f8e02ff */
[----:B------:R-:W-:Y:S01]  /*76d0*/  LEA R146, P5, R129, R2, 0x2 ;  /* 0x0000000281927211 */ /* 0x000fe200078a10ff */
[----:B------:R1:W-:Y:S01]  /*76e0*/  STL.64 [R1+0x450], R142 ;  /* 0x0004508e01007387 */ /* 0x0003e20000100a00 */
[-C--:B------:R-:W-:Y:S01]  /*76f0*/  LEA.HI.X.SX32 R151, R131, R0.reuse, 0x2, P0 ;  /* 0x0000000083977211 */ /* 0x080fe200000f16ff */
[----:B------:R-:W-:Y:S01]  /*7700*/  IMAD R122, R122, UR6, RZ ;  /* 0x000000067a7a7c24 */ /* 0x000fe2000f8e02ff */
[-C--:B------:R-:W-:Y:S01]  /*7710*/  LEA.HI.X.SX32 R149, R130, R0.reuse, 0x2, P6 ;  /* 0x0000000082957211 */ /* 0x080fe200030f16ff */
[----:B------:R3:W-:Y:S01]  /*7720*/  STL.64 [R1+0x240], R140 ;  /* 0x0002408c01007387 */ /* 0x0007e20000100a00 */
[----:B------:R-:W-:-:S03]  /*7730*/  LEA.HI.X.SX32 R145, R128, R0, 0x2, P4 ;  /* 0x0000000080917211 */ /* 0x000fc600020f16ff */
[----:B------:R4:W-:Y:S01]  /*7740*/  STL.64 [R1+0x238], R138 ;  /* 0x0002388a01007387 */ /* 0x0009e20000100a00 */
[-C--:B------:R-:W-:Y:S02]  /*7750*/  LEA R136, P0, R124, R2.reuse, 0x2 ;  /* 0x000000027c887211 */ /* 0x080fe400078010ff */
[----:B-1----:R-:W-:Y:S01]  /*7760*/  LEA R142, P3, R127, R2, 0x2 ;  /* 0x000000027f8e7211 */ /* 0x002fe200078610ff */
[----:B------:R-:W-:Y:S01]  /*7770*/  IMAD R121, R121, UR6, RZ ;  /* 0x0000000679797c24 */ /* 0x000fe2000f8e02ff */
[----:B------:R-:W-:Y:S02]  /*7780*/  LEA.HI.X.SX32 R147, R129, R0, 0x2, P5 ;  /* 0x0000000081937211 */ /* 0x000fe400028f16ff */
[-C--:B---3--:R-:W-:Y:S01]  /*7790*/  LEA R140, P2, R126, R2.reuse, 0x2 ;  /* 0x000000027e8c7211 */ /* 0x088fe200078410ff */
[----:B------:R-:W-:Y:S01]  /*77a0*/  IMAD R120, R120, UR6, RZ ;  /* 0x0000000678787c24 */ /* 0x000fe2000f8e02ff */
[-C--:B------:R-:W-:Y:S02]  /*77b0*/  LEA R134, P6, R123, R2.reuse, 0x2 ;  /* 0x000000027b867211 */ /* 0x080fe400078c10ff */
[----:B----4-:R-:W-:Y:S01]  /*77c0*/  LEA R138, P1, R125, R2, 0x2 ;  /* 0x000000027d8a7211 */ /* 0x010fe200078210ff */
[----:B------:R-:W-:Y:S01]  /*77d0*/  STL.64 [R1+0x230], R150 ;  /* 0x0002309601007387 */ /* 0x000fe20000100a00 */
[-C--:B------:R-:W-:Y:S01]  /*77e0*/  LEA.HI.X.SX32 R143, R127, R0.reuse, 0x2, P3 ;  /* 0x000000007f8f7211 */ /* 0x080fe200018f16ff */
[----:B------:R-:W-:Y:S01]  /*77f0*/  IMAD R119, R119, UR6, RZ ;  /* 0x0000000677777c24 */ /* 0x000fe2000f8e02ff */
[----:B------:R-:W-:Y:S01]  /*7800*/  LEA.HI.X.SX32 R141, R126, R0, 0x2, P2 ;  /* 0x000000007e8d7211 */ /* 0x000fe200010f16ff */
[----:B------:R-:W-:Y:S01]  /*7810*/  STL.64 [R1+0x228], R148 ;  /* 0x0002289401007387 */ /* 0x000fe20000100a00 */
[----:B------:R-:W-:Y:S01]  /*7820*/  LEA R130, P5, R122, R2, 0x2 ;  /* 0x000000027a827211 */ /* 0x000fe200078a10ff */
[----:B------:R-:W-:Y:S01]  /*7830*/  IMAD R118, R118, UR6, RZ ;  /* 0x0000000676767c24 */ /* 0x000fe2000f8e02ff */
[-C--:B------:R-:W-:Y:S01]  /*7840*/  LEA.HI.X.SX32 R139, R125, R0.reuse, 0x2, P1 ;  /* 0x000000007d8b7211 */ /* 0x080fe200008f16ff */
[----:B------:R1:W-:Y:S01]  /*7850*/  STL.64 [R1+0x338], R144 ;  /* 0x0003389001007387 */ /* 0x0003e20000100a00 */
[-C--:B------:R-:W-:Y:S01]  /*7860*/  LEA.HI.X.SX32 R137, R124, R0.reuse, 0x2, P0 ;  /* 0x000000007c897211 */ /* 0x080fe200000f16ff */
[----:B------:R-:W-:Y:S01]  /*7870*/  IMAD R117, R117, UR6, RZ ;  /* 0x0000000675757c24 */ /* 0x000fe2000f8e02ff */
[-C--:B------:R-:W-:Y:S01]  /*7880*/  LEA.HI.X.SX32 R135, R123, R0.reuse, 0x2, P6 ;  /* 0x000000007b877211 */ /* 0x080fe200030f16ff */
[----:B------:R-:W-:Y:S01]  /*7890*/  STL.64 [R1+0x2b8], R146 ;  /* 0x0002b89201007387 */ /* 0x000fe20000100a00 */
[----:B------:R-:W-:Y:S01]  /*78a0*/  IMAD R116, R116, UR6, RZ ;  /* 0x0000000674747c24 */ /* 0x000fe2000f8e02ff */
[----:B------:R-:W-:Y:S01]  /*78b0*/  LEA.HI.X.SX32 R131, R122, R0, 0x2, P5 ;  /* 0x000000007a837211 */ /* 0x000fe200028f16ff */
[----:B------:R-:W-:Y:S01]  /*78c0*/  IMAD R114, R114, UR6, RZ ;  /* 0x0000000672727c24 */ /* 0x000fe2000f8e02ff */
[----:B------:R3:W-:Y:S01]  /*78d0*/  STL.64 [R1+0x3b8], R142 ;  /* 0x0003b88e01007387 */ /* 0x0007e20000100a00 */
[----:B------:R-:W-:Y:S01]  /*78e0*/  IMAD R115, R115, UR6, RZ ;  /* 0x0000000673737c24 */ /* 0x000fe2000f8e02ff */
[----:B-1----:R-:W-:-:S02]  /*78f0*/  LEA R144, P4, R121, R2, 0x2 ;  /* 0x0000000279907211 */ /* 0x002fc400078810ff */
[----:B------:R1:W-:Y:S01]  /*7900*/  STL.64 [R1+0x220], R140 ;  /* 0x0002208c01007387 */ /* 0x0003e20000100a00 */
[----:B------:R-:W-:-:S03]  /*7910*/  IMAD R113, R113, UR6, RZ ;  /* 0x0000000671717c24 */ /* 0x000fc6000f8e02ff */
[----:B------:R4:W-:Y:S01]  /*7920*/  STL.64 [R1+0x218], R138 ;  /* 0x0002188a01007387 */ /* 0x0009e20000100a00 */
[----:B---3--:R-:W-:-:S03]  /*7930*/  LEA R142, P3, R120, R2, 0x2 ;  /* 0x00000002788e7211 */ /* 0x008fc600078610ff */
[----:B------:R3:W-:Y:S01]  /*7940*/  STL.64 [R1+0x210], R136 ;  /* 0x0002108801007387 */ /* 0x0007e20000100a00 */
[----:B------:R-:W-:Y:S01]  /*7950*/  IMAD R112, R112, UR6, RZ ;  /* 0x0000000670707c24 */ /* 0x000fe2000f8e02ff */
[----:B------:R-:W-:Y:S02]  /*7960*/  LEA.HI.X.SX32 R145, R121, R0, 0x2, P4 ;  /* 0x0000000079917211 */ /* 0x000fe400020f16ff */
[-C--:B-1----:R-:W-:Y:S01]  /*7970*/  LEA R140, P2, R119, R2.reuse, 0x2 ;  /* 0x00000002778c7211 */ /* 0x082fe200078410ff */
[----:B------:R1:W-:Y:S01]  /*7980*/  STL.64 [R1+0x208], R134 ;  /* 0x0002088601007387 */ /* 0x0003e20000100a00 */
[----:B------:R-:W-:Y:S01]  /*7990*/  IMAD R111, R111, UR6, RZ ;  /* 0x000000066f6f7c24 */ /* 0x000fe2000f8e02ff */
[----:B----4-:R-:W-:Y:S01]  /*79a0*/  LEA R138, P1, R118, R2, 0x2 ;  /* 0x00000002768a7211 */ /* 0x010fe200078210ff */
[----:B------:R-:W-:Y:S01]  /*79b0*/  IMAD R110, R110, UR6, RZ ;  /* 0x000000066e6e7c24 */ /* 0x000fe2000f8e02ff */
[----:B------:R-:W-:Y:S02]  /*79c0*/  LEA.HI.X.SX32 R143, R120, R0, 0x2, P3 ;  /* 0x00000000788f7211 */ /* 0x000fe400018f16ff */
[-C--:B---3--:R-:W-:Y:S01]  /*79d0*/  LEA R136, P0, R117, R2.reuse, 0x2 ;  /* 0x0000000275887211 */ /* 0x088fe200078010ff */
[----:B------:R3:W-:Y:S01]  /*79e0*/  STL.64 [R1+0x200], R130 ;  /* 0x0002008201007387 */ /* 0x0007e20000100a00 */
[----:B------:R-:W-:Y:S01]  /*79f0*/  LEA R128, P4, R114, R2, 0x2 ;  /* 0x0000000272807211 */ /* 0x000fe200078810ff */
[----:B------:R-:W-:Y:S01]  /*7a00*/  IMAD R109, R109, UR6, RZ ;  /* 0x000000066d6d7c24 */ /* 0x000fe2000f8e02ff */
[----:B------:R-:W-:-:S02]  /*7a10*/  LEA.HI.X.SX32 R141, R119, R0, 0x2, P2 ;  /* 0x00000000778d7211 */ /* 0x000fc400010f16ff */
[----:B-1----:R-:W-:Y:S02]  /*7a20*/  LEA R134, P6, R116, R2, 0x2 ;  /* 0x0000000274867211 */ /* 0x002fe400078c10ff */
[----:B------:R-:W-:Y:S01]  /*7a30*/  LEA.HI.X.SX32 R139, R118, R0, 0x2, P1 ;  /* 0x00000000768b7211 */ /* 0x000fe200008f16ff */
[----:B------:R-:W-:Y:S01]  /*7a40*/  IMAD R108, R108, UR6, RZ ;  /* 0x000000066c6c7c24 */ /* 0x000fe2000f8e02ff */
[----:B------:R-:W-:Y:S01]  /*7a50*/  LEA R126, P3, R113, R2, 0x2 ;  /* 0x00000002717e7211 */ /* 0x000fe200078610ff */
[----:B------:R-:W-:Y:S01]  /*7a60*/  STL.64 [R1+0x2c0], R144 ;  /* 0x0002c09001007387 */ /* 0x000fe20000100a00 */
[----:B------:R-:W-:Y:S02]  /*7a70*/  LEA.HI.X.SX32 R137, R117, R0, 0x2, P0 ;  /* 0x0000000075897211 */ /* 0x000fe400000f16ff */
[-C--:B---3--:R-:W-:Y:S01]  /*7a80*/  LEA R130, P5, R115, R2.reuse, 0x2 ;  /* 0x0000000273827211 */ /* 0x088fe200078a10ff */
[----:B------:R-:W-:Y:S01]  /*7a90*/  STL.64 [R1+0x340], R142 ;  /* 0x0003408e01007387 */ /* 0x000fe20000100a00 */
[----:B------:R-:W-:-:S02]  /*7aa0*/  LEA R124, P2, R112, R2, 0x2 ;  /* 0x00000002707c7211 */ /* 0x000fc400078410ff */
[----:B------:R-:W-:Y:S01]  /*7ab0*/  LEA.HI.X.SX32 R135, R116, R0, 0x2, P6 ;  /* 0x0000000074877211 */ /* 0x000fe200030f16ff */
[----:B------:R-:W-:Y:S01]  /*7ac0*/  STL.64 [R1+0x3c0], R140 ;  /* 0x0003c08c01007387 */ /* 0x000fe20000100a00 */
[----:B------:R-:W-:Y:S02]  /*7ad0*/  LEA R122, P1, R111, R2, 0x2 ;  /* 0x000000026f7a7211 */ /* 0x000fe400078210ff */
[----:B------:R-:W-:Y:S01]  /*7ae0*/  LEA.HI.X.SX32 R129, R114, R0, 0x2, P4 ;  /* 0x0000000072817211 */ /* 0x000fe200020f16ff */
[----:B------:R-:W-:Y:S01]  /*7af0*/  IMAD R107, R107, UR6, RZ ;  /* 0x000000066b6b7c24 */ /* 0x000fe2000f8e02ff */
[----:B------:R-:W-:Y:S01]  /*7b00*/  LEA R120, P0, R110, R2, 0x2 ;  /* 0x000000026e787211 */ /* 0x000fe200078010ff */
[----:B------:R-:W-:Y:S01]  /*7b10*/  STL.64 [R1+0x1f8], R138 ;  /* 0x0001f88a01007387 */ /* 0x000fe20000100a00 */
[----:B------:R-:W-:Y:S01]  /*7b20*/  LEA.HI.X.SX32 R131, R115, R0, 0x2, P5 ;  /* 0x0000000073837211 */ /* 0x000fe200028f16ff */
[----:B------:R-:W-:Y:S01]  /*7b30*/  IMAD R106, R106, UR6, RZ ;  /* 0x000000066a6a7c24 */ /* 0x000fe2000f8e02ff */
[----:B------:R-:W-:Y:S01]  /*7b40*/  LEA R118, P6, R109, R2, 0x2 ;  /* 0x000000026d767211 */ /* 0x000fe200078c10ff */
        /* <DEDUP_REMOVED lines=261> */
[----:B-1----:R-:W-:Y:S01]  /*8ba0*/  LEA R62, P6, R46, R2, 0x2 ;  /* 0x000000022e3e7211 */ /* 0x002fe200078c10ff */
[----:B------:R-:W-:Y:S01]  /*8bb0*/  IMAD R38, R38, UR6, RZ ;  /* 0x0000000626267c24 */ /* 0x000fe2000f8e02ff */
[----:B------:R-:W-:Y:S01]  /*8bc0*/  LEA.HI.X.SX32 R67, R48, R0, 0x2, P1 ;  /* 0x0000000030437211 */ /* 0x000fe200008f16ff */
[----:B------:R-:W-:Y:S01]  /*8bd0*/  STL.64 [R1+0xd8], R72 ;  /* 0x0000d84801007387 */ /* 0x000fe20000100a00 */
[----:B------:R-:W-:Y:S02]  /*8be0*/  LEA R56, P3, R43, R2, 0x2 ;  /* 0x000000022b387211 */ /* 0x000fe400078610ff */
        /* <DEDUP_REMOVED lines=35> */
[----:B------:R-:W-:Y:S01]  /*8e20*/  IMAD R24, R24, UR6, RZ ;  /* 0x0000000618187c24 */ /* 0x000fe2000f8e02ff */
[----:B---3--:R-:W-:Y:S02]  /*8e30*/  LEA R56, P3, R36, R2, 0x2 ;  /* 0x0000000224387211 */ /* 0x008fe400078610ff */
[----:B------:R3:W-:Y:S01]  /*8e40*/  STL.64 [R1+0x390], R50 ;  /* 0x0003903201007387 */ /* 0x0007e20000100a00 */
[----:B------:R-:W-:Y:S01]  /*8e50*/  IMAD R22, R22, UR6, RZ ;  /* 0x0000000616167c24 */ /* 0x000fe2000f8e02ff */
[----:B------:R-:W-:Y:S02]  /*8e60*/  LEA.HI.X.SX32 R59, R37, R0, 0x2, P4 ;  /* 0x00000000253b7211 */ /* 0x000fe400020f16ff */
[-C--:B-1----:R-:W-:Y:S01]  /*8e70*/  LEA R54, P2, R35, R2.reuse, 0x2 ;  /* 0x0000000223367211 */ /* 0x082fe200078410ff */
[----:B------:R1:W-:Y:S01]  /*8e80*/  STL.64 [R1+0x410], R48 ;  /* 0x0004103001007387 */ /* 0x0003e20000100a00 */
[----:B------:R-:W-:Y:S01]  /*8e90*/  IMAD R20, R20, UR6, RZ ;  /* 0x0000000614147c24 */ /* 0x000fe2000f8e02ff */
[----:B----4-:R-:W-:-:S02]  /*8ea0*/  LEA R52, P1, R34, R2, 0x2 ;  /* 0x0000000222347211 */ /* 0x010fc400078210ff */
[----:B------:R4:W-:Y:S01]  /*8eb0*/  STL.64 [R1+0xb0], R46 ;  /* 0x0000b02e01007387 */ /* 0x0009e20000100a00 */
[----:B------:R-:W-:Y:S02]  /*8ec0*/  LEA.HI.X.SX32 R57, R36, R0, 0x2, P3 ;  /* 0x0000000024397211 */ /* 0x000fe400018f16ff */
[----:B---3--:R-:W-:Y:S01]  /*8ed0*/  LEA R50, P0, R32, R2, 0x2 ;  /* 0x0000000220327211 */ /* 0x008fe200078010ff */
[----:B------:R-:W-:Y:S01]  /*8ee0*/  IMAD R18, R18, UR6, RZ ;  /* 0x0000000612127c24 */ /* 0x000fe2000f8e02ff */
[----:B------:R-:W-:Y:S01]  /*8ef0*/  LEA.HI.X.SX32 R55, R35, R0, 0x2, P2 ;  /* 0x0000000023377211 */ /* 0x000fe200010f16ff */
[----:B------:R-:W-:Y:S01]  /*8f00*/  IMAD R16, R16, UR6, RZ ;  /* 0x0000000610107c24 */ /* 0x000fe2000f8e02ff */
[-C--:B------:R-:W-:Y:S02]  /*8f10*/  LEA R44, P4, R26, R2.reuse, 0x2 ;  /* 0x000000021a2c7211 */ /* 0x080fe400078810ff */
[-C--:B-1----:R-:W-:Y:S02]  /*8f20*/  LEA R48, P6, R30, R2.reuse, 0x2 ;  /* 0x000000021e307211 */ /* 0x082fe400078c10ff */
[----:B----4-:R-:W-:-:S02]  /*8f30*/  LEA R46, P5, R28, R2, 0x2 ;  /* 0x000000021c2e7211 */ /* 0x010fc400078a10ff */
        /* <DEDUP_REMOVED lines=30> */
[----:B-1----:R-:W-:-:S03]  /*9120*/  LEA R46, P5, R14, R2, 0x2 ;  /* 0x000000020e2e7211 */ /* 0x002fc600078a10ff */
[----:B------:R1:W-:Y:S01]  /*9130*/  STL.64 [R1+0x88], R42 ;  /* 0x0000882a01007387 */ /* 0x0003e20000100a00 */
[----:B------:R-:W-:-:S03]  /*9140*/  IMAD R15, R15, UR6, RZ ;  /* 0x000000060f0f7c24 */ /* 0x000fc6000f8e02ff */
[----:B------:R4:W-:Y:S01]  /*9150*/  STL.64 [R1+0x80], R40 ;  /* 0x0000802801007387 */ /* 0x0009e20000100a00 */
[----:B---3--:R-:W-:-:S03]  /*9160*/  LEA R44, P4, R12, R2, 0x2 ;  /* 0x000000020c2c7211 */ /* 0x008fc600078810ff */
[----:B------:R3:W-:Y:S01]  /*9170*/  STL.64 [R1+0x78], R38 ;  /* 0x0000782601007387 */ /* 0x0007e20000100a00 */
[----:B------:R-:W-:Y:S02]  /*9180*/  LEA.HI.X.SX32 R47, R14, R0, 0x2, P5 ;  /* 0x000000000e2f7211 */ /* 0x000fe400028f16ff */
[----:B-1----:R-:W-:Y:S01]  /*9190*/  LEA R42, P3, R10, R2, 0x2 ;  /* 0x000000020a2a7211 */ /* 0x002fe200078610ff */
[----:B------:R1:W-:Y:S01]  /*91a0*/  STL.64 [R1+0x2a0], R36 ;  /* 0x0002a02401007387 */ /* 0x0003e20000100a00 */
[----:B------:R-:W-:Y:S02]  /*91b0*/  LEA.HI.X.SX32 R45, R12, R0, 0x2, P4 ;  /* 0x000000000c2d7211 */ /* 0x000fe400020f16ff */
[-C--:B----4-:R-:W-:Y:S01]  /*91c0*/  LEA R40, P2, R8, R2.reuse, 0x2 ;  /* 0x0000000208287211 */ /* 0x090fe200078410ff */
[----:B------:R4:W-:Y:S01]  /*91d0*/  STL.64 [R1+0x320], R34 ;  /* 0x0003202201007387 */ /* 0x0009e20000100a00 */
[----:B------:R-:W-:Y:S01]  /*91e0*/  IMAD R17, R17, UR6, RZ ;  /* 0x0000000611117c24 */ /* 0x000fe2000f8e02ff */
[----:B---3--:R-:W-:Y:S01]  /*91f0*/  LEA R38, P1, R9, R2, 0x2 ;  /* 0x0000000209267211 */ /* 0x008fe200078210ff */
[----:B------:R-:W-:Y:S01]  /*9200*/  IMAD R19, R19, UR6, RZ ;  /* 0x0000000613137c24 */ /* 0x000fe2000f8e02ff */
[----:B------:R-:W-:-:S02]  /*9210*/  LEA.HI.X.SX32 R43, R10, R0, 0x2, P3 ;  /* 0x000000000a2b7211 */ /* 0x000fc400018f16ff */
[----:B-1----:R-:W-:Y:S01]  /*9220*/  LEA R36, P0, R11, R2, 0x2 ;  /* 0x000000020b247211 */ /* 0x002fe200078010ff */
[----:B------:R-:W-:Y:S01]  /*9230*/  IMAD R33, R33, UR6, RZ ;  /* 0x0000000621217c24 */ /* 0x000fe2000f8e02ff */
[----:B------:R-:W-:Y:S02]  /*9240*/  LEA.HI.X.SX32 R41, R8, R0, 0x2, P2 ;  /* 0x0000000008297211 */ /* 0x000fe400010f16ff */
[----:B----4-:R-:W-:Y:S01]  /*9250*/  LEA R34, P6, R13, R2, 0x2 ;  /* 0x000000020d227211 */ /* 0x010fe200078c10ff */
[----:B------:R-:W-:Y:S01]  /*9260*/  IMAD R31, R31, UR6, RZ ;  /* 0x000000061f1f7c24 */ /* 0x000fe2000f8e02ff */
[-C--:B------:R-:W-:Y:S01]  /*9270*/  LEA.HI.X.SX32 R39, R9, R0.reuse, 0x2, P1 ;  /* 0x0000000009277211 */ /* 0x080fe200008f16ff */
[----:B------:R1:W-:Y:S01]  /*9280*/  STL.64 [R1+0x3a0], R46 ;  /* 0x0003a02e01007387 */ /* 0x0003e20000100a00 */
[-C--:B------:R-:W-:Y:S01]  /*9290*/  LEA.HI.X.SX32 R37, R11, R0.reuse, 0x2, P0 ;  /* 0x000000000b257211 */ /* 0x080fe200000f16ff */
[----:B------:R-:W-:Y:S01]  /*92a0*/  IMAD R29, R29, UR6, RZ ;  /* 0x000000061d1d7c24 */ /* 0x000fe2000f8e02ff */
[----:B------:R-:W-:Y:S01]  /*92b0*/  LEA.HI.X.SX32 R35, R13, R0, 0x2, P6 ;  /* 0x000000000d237211 */ /* 0x000fe200030f16ff */
[----:B------:R3:W-:Y:S01]  /*92c0*/  STL.64 [R1+0x420], R44 ;  /* 0x0004202c01007387 */ /* 0x0007e20000100a00 */
[----:B------:R-:W-:-:S02]  /*92d0*/  IMAD R27, R27, UR6, RZ ;  /* 0x000000061b1b7c24 */ /* 0x000fc4000f8e02ff */
[----:B------:R-:W-:Y:S01]  /*92e0*/  IMAD R25, R25, UR6, RZ ;  /* 0x0000000619197c24 */ /* 0x000fe2000f8e02ff */
[----:B------:R4:W-:Y:S01]  /*92f0*/  STL.64 [R1+0x70], R42 ;  /* 0x0000702a01007387 */ /* 0x0009e20000100a00 */
[----:B------:R-:W-:Y:S01]  /*9300*/  IMAD R23, R23, UR6, RZ ;  /* 0x0000000617177c24 */ /* 0x000fe2000f8e02ff */
[-C--:B-1----:R-:W-:Y:S01]  /*9310*/  LEA R46, P5, R15, R2.reuse, 0x2 ;  /* 0x000000020f2e7211 */ /* 0x082fe200078a10ff */
[----:B------:R-:W-:Y:S01]  /*9320*/  IMAD R21, R21, UR6, RZ ;  /* 0x0000000615157c24 */ /* 0x000fe2000f8e02ff */
[----:B------:R1:W-:Y:S01]  /*9330*/  STL.64 [R1+0x68], R40 ;  /* 0x0000682801007387 */ /* 0x0003e20000100a00 */
[----:B---3--:R-:W-:-:S03]  /*9340*/  LEA R44, P4, R17, R2, 0x2 ;  /* 0x00000002112c7211 */ /* 0x008fc600078810ff */
[----:B------:R3:W-:Y:S01]  /*9350*/  STL.64 [R1+0x60], R38 ;  /* 0x0000602601007387 */ /* 0x0007e20000100a00 */
[----:B----4-:R-:W-:-:S03]  /*9360*/  LEA R42, P3, R19, R2, 0x2 ;  /* 0x00000002132a7211 */ /* 0x010fc600078610ff */
[----:B------:R4:W-:Y:S01]  /*9370*/  STL.64 [R1+0x58], R36 ;  /* 0x0000582401007387 */ /* 0x0009e20000100a00 */
[----:B------:R-:W-:Y:S02]  /*9380*/  LEA.HI.X.SX32 R47, R15, R0, 0x2, P5 ;  /* 0x000000000f2f7211 */ /* 0x000fe400028f16ff */
[----:B-1----:R-:W-:Y:S01]  /*9390*/  LEA R40, P2, R33, R2, 0x2 ;  /* 0x0000000221287211 */ /* 0x002fe200078410ff */
[----:B------:R1:W-:Y:S01]  /*93a0*/  STL.64 [R1+0x2a8], R34 ;  /* 0x0002a82201007387 */ /* 0x0003e20000100a00 */
[----:B------:R-:W-:Y:S02]  /*93b0*/  LEA.HI.X.SX32 R45, R17, R0, 0x2, P4 ;  /* 0x00000000112d7211 */ /* 0x000fe400020f16ff */
[----:B---3--:R-:W-:Y:S02]  /*93c0*/  LEA R38, P1, R31, R2, 0x2 ;  /* 0x000000021f267211 */ /* 0x008fe400078210ff */
[----:B------:R-:W-:Y:S02]  /*93d0*/  LEA.HI.X.SX32 R43, R19, R0, 0x2, P3 ;  /* 0x00000000132b7211 */ /* 0x000fe400018f16ff */
[----:B----4-:R-:W-:-:S02]  /*93e0*/  LEA R36, P0, R29, R2, 0x2 ;  /* 0x000000021d247211 */ /* 0x010fc400078010ff */
[-C--:B------:R-:W-:Y:S02]  /*93f0*/  LEA R12, P5, R25, R2.reuse, 0x2 ;  /* 0x00000002190c7211 */ /* 0x080fe400078a10ff */
[-C--:B------:R-:W-:Y:S02]  /*9400*/  LEA R10, P4, R23, R2.reuse, 0x2 ;  /* 0x00000002170a7211 */ /* 0x080fe400078810ff */
[-C--:B-1----:R-:W-:Y:S02]  /*9410*/  LEA R34, P6, R27, R2.reuse, 0x2 ;  /* 0x000000021b227211 */ /* 0x082fe400078c10ff */
[----:B------:R-:W-:Y:S02]  /*9420*/  LEA R8, P3, R21, R2, 0x2 ;  /* 0x0000000215087211 */ /* 0x000fe400078610ff */
[-C--:B------:R-:W-:Y:S01]  /*9430*/  LEA.HI.X.SX32 R41, R33, R0.reuse, 0x2, P2 ;  /* 0x0000000021297211 */ /* 0x080fe200010f16ff */
[----:B------:R-:W-:Y:S01]  /*9440*/  STL.64 [R1+0x328], R46 ;  /* 0x0003282e01007387 */ /* 0x000fe20000100a00 */
[----:B------:R-:W-:-:S02]  /*9450*/  LEA.HI.X.SX32 R39, R31, R0, 0x2, P1 ;  /* 0x000000001f277211 */ /* 0x000fc400008f16ff */
[-C--:B------:R-:W-:Y:S01]  /*9460*/  LEA.HI.X.SX32 R37, R29, R0.reuse, 0x2, P0 ;  /* 0x000000001d257211 */ /* 0x080fe200000f16ff */
[----:B------:R-:W-:Y:S01]  /*9470*/  STL.64 [R1+0x3a8], R44 ;  /* 0x0003a82c01007387 */ /* 0x000fe20000100a00 */
[-C--:B------:R-:W-:Y:S02]  /*9480*/  LEA.HI.X.SX32 R35, R27, R0.reuse, 0x2, P6 ;  /* 0x000000001b237211 */ /* 0x080fe400030f16ff */
[-C--:B------:R-:W-:Y:S01]  /*9490*/  LEA.HI.X.SX32 R13, R25, R0.reuse, 0x2, P5 ;  /* 0x00000000190d7211 */ /* 0x080fe200028f16ff */
[----:B------:R-:W-:Y:S01]  /*94a0*/  STL.64 [R1+0x430], R42 ;  /* 0x0004302a01007387 */ /* 0x000fe20000100a00 */
[-C--:B------:R-:W-:Y:S02]  /*94b0*/  LEA.HI.X.SX32 R11, R23, R0.reuse, 0x2, P4 ;  /* 0x00000000170b7211 */ /* 0x080fe400020f16ff */
[----:B------:R-:W-:Y:S01]  /*94c0*/  LEA.HI.X.SX32 R9, R21, R0, 0x2, P3 ;  /* 0x0000000015097211 */ /* 0x000fe200018f16ff */
[----:B------:R-:W-:Y:S01]  /*94d0*/  STL.64 [R1+0x50], R40 ;  /* 0x0000502801007387 */ /* 0x000fe20000100a00 */
[----:B--2---:R-:W-:-:S03]  /*94e0*/  VIADD R0, R3, 0xfffffffc ;  /* 0xfffffffc03007836 */ /* 0x004fc60000000000 */
[----:B------:R-:W-:Y:S01]  /*94f0*/  STL.64 [R1+0x48], R38 ;  /* 0x0000482601007387 */ /* 0x000fe20000100a00 */
[----:B------:R-:W-:-:S03]  /*9500*/  VIADD R2, R3, 0xfffffffd ;  /* 0xfffffffd03027836 */ /* 0x000fc60000000000 */
[----:B------:R-:W-:Y:S01]  /*9510*/  STL.64 [R1+0x40], R36 ;  /* 0x0000402401007387 */ /* 0x000fe20000100a00 */
[----:B------:R-:W-:-:S03]  /*9520*/  ISETP.GE.U32.AND P5, PT, R0, 0x7fffff7d, PT ;  /* 0x7fffff7d0000780c */ /* 0x000fc60003fa6070 */
[----:B------:R-:W-:Y:S01]  /*9530*/  STL.64 [R1+0x38], R34 ;  /* 0x0000382201007387 */ /* 0x000fe20000100a00 */
[----:B------:R-:W-:-:S03]  /*9540*/  IMAD.SHL.U32 R0, R6, 0x2, RZ ;  /* 0x0000000206007824 */ /* 0x000fc600078e00ff */
[----:B------:R1:W-:Y:S01]  /*9550*/  STL.64 [R1+0x3b0], R8 ;  /* 0x0003b00801007387 */ /* 0x0003e20000100a00 */
[----:B------:R-:W-:-:S03]  /*9560*/  LEA R166, P0, R6, R4, 0x3 ;  /* 0x0000000406a67211 */ /* 0x000fc600078018ff */
[----:B------:R-:W-:Y:S04]  /*9570*/  STL.64 [R1+0x2b0], R12 ;  /* 0x0002b00c01007387 */ /* 0x000fe80000100a00 */
[----:B------:R2:W-:Y:S01]  /*9580*/  STL.64 [R1+0x330], R10 ;  /* 0x0003300a01007387 */ /* 0x0005e20000100a00 */
[----:B------:R-:W-:Y:S01]  /*9590*/  ISETP.GE.U32.AND P2, PT, R2, 0x7fffff7e, PT ;  /* 0x7fffff7e0200780c */ /* 0x000fe20003f46070 */
[----:B------:R-:W-:Y:S01]  /*95a0*/  IMAD R2, R6, 0x3, RZ ;  /* 0x0000000306027824 */ /* 0x000fe200078e02ff */
[----:B------:R-:W-:Y:S01]  /*95b0*/  LEA.HI.X.SX32 R167, R0, R5, 0x2, P0 ;  /* 0x0000000500a77211 */ /* 0x000fe200000f16ff */
[C---:B------:R-:W-:Y:S01]  /*95c0*/  IMAD R25, R6.reuse, 0x14, RZ ;  /* 0x0000001406197824 */ /* 0x040fe200078e02ff */
[----:B-1----:R-:W-:Y:S01]  /*95d0*/  IADD3 R8, PT, PT, R3, -0x2, RZ ;  /* 0xfffffffe03087810 */ /* 0x002fe20007ffe0ff */
[----:B--2---:R-:W-:-:S03]  /*95e0*/  IMAD R11, R6, 0xc, RZ ;  /* 0x0000000c060b7824 */ /* 0x004fc600078e02ff */
[----:B------:R-:W-:Y:S01]  /*95f0*/  ISETP.GE.U32.AND P4, PT, R8, 0x7fffff7f, PT ;  /* 0x7fffff7f0800780c */ /* 0x000fe20003f86070 */
[----:B------:R-:W-:Y:S01]  /*9600*/  VIADD R9, R3, 0xffffffff ;  /* 0xffffffff03097836 */ /* 0x000fe20000000000 */
[-C--:B------:R-:W-:Y:S01]  /*9610*/  IADD3 R168, P1, PT, R11, R4.reuse, RZ ;  /* 0x000000040ba87210 */ /* 0x080fe20007f3e0ff */
[C---:B------:R-:W-:Y:S01]  /*9620*/  IMAD R8, R6.reuse, 0x5, RZ ;  /* 0x0000000506087824 */ /* 0x040fe200078e02ff */
[----:B------:R1:W-:Y:S01]  /*9630*/  STL.64 [R1+0x28], R166 ;  /* 0x000028a601007387 */ /* 0x0003e20000100a00 */
[----:B------:R-:W-:Y:S01]  /*9640*/  IMAD R33, R6, 0x18, RZ ;  /* 0x0000001806217824 */ /* 0x000fe200078e02ff */
[----:B------:R-:W-:Y:S01]  /*9650*/  LEA.HI.X.SX32 R169, R2, R5, 0x2, P1 ;  /* 0x0000000502a97211 */ /* 0x000fe200008f16ff */
[C---:B------:R-:W-:Y:S01]  /*9660*/  IMAD R41, R6.reuse, 0x1c, RZ ;  /* 0x0000001c06297824 */ /* 0x040fe200078e02ff */
[----:B------:R-:W-:Y:S01]  /*9670*/  ISETP.GE.U32.AND P3, PT, R9, 0x7fffff80, PT ;  /* 0x7fffff800900780c */ /* 0x000fe20003f66070 */
[C---:B------:R-:W-:Y:S01]  /*9680*/  IMAD R9, R6.reuse, 0x6, RZ ;  /* 0x0000000606097824 */ /* 0x040fe200078e02ff */
[-C--:B------:R-:W-:Y:S01]  /*9690*/  IADD3 R172, P1, PT, R33, R4.reuse, RZ ;  /* 0x0000000421ac7210 */ /* 0x080fe20007f3e0ff */
[C---:B------:R-:W-:Y:S01]  /*96a0*/  IMAD R10, R6.reuse, 0x7, RZ ;  /* 0x00000007060a7824 */ /* 0x040fe200078e02ff */
[----:B------:R2:W-:Y:S01]  /*96b0*/  STL.64 [R1+0x20], R168 ;  /* 0x000020a801007387 */ /* 0x0005e20000100a00 */
[----:B-1----:R-:W-:Y:S01]  /*96c0*/  IADD3 R166, P0, PT, R25, R4, RZ ;  /* 0x0000000419a67210 */ /* 0x002fe20007f1e0ff */
[----:B------:R-:W-:-:S03]  /*96d0*/  IMAD R57, R6, 0x24, RZ ;  /* 0x0000002406397824 */ /* 0x000fc600078e02ff */
[-C--:B------:R-:W-:Y:S01]  /*96e0*/  LEA.HI.X.SX32 R167, R8, R5.reuse, 0x2, P0 ;  /* 0x0000000508a77211 */ /* 0x080fe200000f16ff */
[C---:B------:R-:W-:Y:S01]  /*96f0*/  IMAD.SHL.U32 R12, R6.reuse, 0x8, RZ ;  /* 0x00000008060c7824 */ /* 0x040fe200078e00ff */
[-C--:B--2---:R-:W-:Y:S01]  /*9700*/  IADD3 R168, P0, PT, R41, R4.reuse, RZ ;  /* 0x0000000429a87210 */ /* 0x084fe20007f1e0ff */
[C---:B------:R-:W-:Y:S01]  /*9710*/  IMAD R13, R6.reuse, 0x9, RZ ;  /* 0x00000009060d7824 */ /* 0x040fe200078e02ff */
[-C--:B------:R-:W-:Y:S01]  /*9720*/  LEA.HI.X.SX32 R173, R9, R5.reuse, 0x2, P1 ;  /* 0x0000000509ad7211 */ /* 0x080fe200008f16ff */
[C---:B------:R-:W-:Y:S01]  /*9730*/  IMAD R65, R6.reuse, 0x28, RZ ;  /* 0x0000002806417824 */ /* 0x040fe200078e02ff */
[CC--:B------:R-:W-:Y:S01]  /*9740*/  LEA R250, P1, R6.reuse, R4.reuse, 0x5 ;  /* 0x0000000406fa7211 */ /* 0x0c0fe200078228ff */
[----:B------:R-:W-:Y:S01]  /*9750*/  IMAD R73, R6, 0x2c, RZ ;  /* 0x0000002c06497824 */ /* 0x000fe200078e02ff */
[-C--:B------:R-:W-:Y:S02]  /*9760*/  LEA.HI.X.SX32 R169, R10, R5.reuse, 0x2, P0 ;  /* 0x000000050aa97211 */ /* 0x080fe400000f16ff */
[-C--:B------:R-:W-:Y:S01]  /*9770*/  IADD3 R248, P0, PT, R57, R4.reuse, RZ ;  /* 0x0000000439f87210 */ /* 0x080fe20007f1e0ff */
[----:B------:R-:W-:Y:S01]  /*9780*/  IMAD R14, R6, 0xa, RZ ;  /* 0x0000000a060e7824 */ /* 0x000fe200078e02ff */
[-C--:B------:R-:W-:Y:S01]  /*9790*/  LEA.HI.X.SX32 R251, R12, R5.reuse, 0x2, P1 ;  /* 0x000000050cfb7211 */ /* 0x080fe200008f16ff */
[C---:B------:R-:W-:Y:S01]  /*97a0*/  IMAD R15, R6.reuse, 0xb, RZ ;  /* 0x0000000b060f7824 */ /* 0x040fe200078e02ff */
[-C--:B------:R-:W-:Y:S01]  /*97b0*/  IADD3 R244, P1, PT, R65, R4.reuse, RZ ;  /* 0x0000000441f47210 */ /* 0x080fe20007f3e0ff */
[C---:B------:R-:W-:Y:S01]  /*97c0*/  IMAD R81, R6.reuse, 0x30, RZ ;  /* 0x0000003006517824 */ /* 0x040fe200078e02ff */
[-C--:B------:R-:W-:Y:S01]  /*97d0*/  LEA.HI.X.SX32 R249, R13, R5.reuse, 0x2, P0 ;  /* 0x000000050df97211 */ /* 0x080fe200000f16ff */
[C---:B------:R-:W-:Y:S01]  /*97e0*/  IMAD R89, R6.reuse, 0x34, RZ ;  /* 0x0000003406597824 */ /* 0x040fe200078e02ff */
[-C--:B------:R-:W-:Y:S01]  /*97f0*/  IADD3 R242, P0, PT, R73, R4.reuse, RZ ;  /* 0x0000000449f27210 */ /* 0x080fe20007f1e0ff */
[----:B------:R-:W-:Y:S01]  /*9800*/  IMAD R16, R6, 0xd, RZ ;  /* 0x0000000d06107824 */ /* 0x000fe200078e02ff */
[-C--:B------:R-:W-:Y:S01]  /*9810*/  LEA.HI.X.SX32 R245, R14, R5.reuse, 0x2, P1 ;  /* 0x000000050ef57211 */ /* 0x080fe200008f16ff */
[C---:B------:R-:W-:Y:S01]  /*9820*/  IMAD R97, R6.reuse, 0x38, RZ ;  /* 0x0000003806617824 */ /* 0x040fe200078e02ff */
[----:B------:R-:W-:Y:S01]  /*9830*/  IADD3 R8, P1, PT, R81, R4, RZ ;  /* 0x0000000451087210 */ /* 0x000fe20007f3e0ff */
[----:B------:R-:W-:Y:S01]  /*9840*/  IMAD R105, R6, 0x3c, RZ ;  /* 0x0000003c06697824 */ /* 0x000fe200078e02ff */
[----:B------:R-:W-:-:S02]  /*9850*/  LEA.HI.X.SX32 R243, R15, R5, 0x2, P0 ;  /* 0x000000050ff37211 */ /* 0x000fc400000f16ff */
[-C--:B------:R-:W-:Y:S01]  /*9860*/  IADD3 R10, P0, PT, R89, R4.reuse, RZ ;  /* 0x00000004590a7210 */ /* 0x080fe20007f1e0ff */
[C---:B------:R-:W-:Y:S01]  /*9870*/  IMAD R17, R6.reuse, 0xe, RZ ;  /* 0x0000000e06117824 */ /* 0x040fe200078e02ff */
[-C--:B------:R-:W-:Y:S01]  /*9880*/  LEA.HI.X.SX32 R9, R11, R5.reuse, 0x2, P1 ;  /* 0x000000050b097211 */ /* 0x080fe200008f16ff */
[C---:B------:R-:W-:Y:S01]  /*9890*/  IMAD R18, R6.reuse, 0xf, RZ ;  /* 0x0000000f06127824 */ /* 0x040fe200078e02ff */
[-C--:B------:R-:W-:Y:S01]  /*98a0*/  IADD3 R12, P1, PT, R97, R4.reuse, RZ ;  /* 0x00000004610c7210 */ /* 0x080fe20007f3e0ff */
[----:B------:R-:W-:Y:S01]  /*98b0*/  IMAD R121, R6, 0x44, RZ ;  /* 0x0000004406797824 */ /* 0x000fe200078e02ff */
[-C--:B------:R-:W-:Y:S02]  /*98c0*/  LEA.HI.X.SX32 R11, R16, R5.reuse, 0x2, P0 ;  /* 0x00000005100b7211 */ /* 0x080fe400000f16ff */
[-C--:B------:R-:W-:Y:S01]  /*98d0*/  IADD3 R14, P0, PT, R105, R4.reuse, RZ ;  /* 0x00000004690e7210 */ /* 0x080fe20007f1e0ff */
[C---:B------:R-:W-:Y:S01]  /*98e0*/  IMAD.SHL.U32 R19, R6.reuse, 0x10, RZ ;  /* 0x0000001006137824 */ /* 0x040fe200078e00ff */
[-C--:B------:R-:W-:Y:S01]  /*98f0*/  LEA.HI.X.SX32 R13, R17, R5.reuse, 0x2, P1 ;  /* 0x00000005110d7211 */ /* 0x080fe200008f16ff */
[C---:B------:R-:W-:Y:S01]  /*9900*/  IMAD R21, R6.reuse, 0x11, RZ ;  /* 0x0000001106157824 */ /* 0x040fe200078e02ff */
[CC--:B------:R-:W-:Y:S01]  /*9910*/  LEA R16, P1, R6.reuse, R4.reuse, 0x6 ;  /* 0x0000000406107211 */ /* 0x0c0fe200078230ff */
[----:B------:R-:W-:Y:S01]  /*9920*/  IMAD R129, R6, 0x48, RZ ;  /* 0x0000004806817824 */ /* 0x000fe200078e02ff */
[-C--:B------:R-:W-:Y:S01]  /*9930*/  LEA.HI.X.SX32 R15, R18, R5.reuse, 0x2, P0 ;  /* 0x00000005120f7211 */ /* 0x080fe200000f16ff */
[C---:B------:R-:W-:Y:S01]  /*9940*/  IMAD R138, R6.reuse, 0x4c, RZ ;  /* 0x0000004c068a7824 */ /* 0x040fe200078e02ff */
[-C--:B------:R-:W-:Y:S01]  /*9950*/  IADD3 R18, P0, PT, R121, R4.reuse, RZ ;  /* 0x0000000479127210 */ /* 0x080fe20007f1e0ff */
[C---:B------:R-:W-:Y:S01]  /*9960*/  IMAD R23, R6.reuse, 0x12, RZ ;  /* 0x0000001206177824 */ /* 0x040fe200078e02ff */
        /* <DEDUP_REMOVED lines=8> */
[----:B------:R-:W-:Y:S01]  /*99f0*/  IMAD R27, R6, 0x15, RZ ;  /* 0x00000015061b7824 */ /* 0x000fe200078e02ff */
[-C--:B------:R-:W-:Y:S01]  /*9a00*/  LEA.HI.X.SX32 R23, R26, R5.reuse, 0x2, P0 ;  /* 0x000000051a177211 */ /* 0x080fe200000f16ff */
[C---:B------:R-:W-:Y:S01]  /*9a10*/  IMAD R179, R6.reuse, 0x5c, RZ ;  /* 0x0000005c06b37824 */ /* 0x040fe200078e02ff */
[-C--:B------:R-:W-:Y:S01]  /*9a20*/  IADD3 R26, P0, PT, R141, R4.reuse, RZ ;  /* 0x000000048d1a7210 */ /* 0x080fe20007f1e0ff */
[C---:B------:R-:W-:Y:S01]  /*9a30*/  IMAD R171, R6.reuse, 0x58, RZ ;  /* 0x0000005806ab7824 */ /* 0x040fe200078e02ff */
[-C--:B------:R-:W-:Y:S01]  /*9a40*/  IADD3 R24, P1, PT, R139, R4.reuse, RZ ;  /* 0x000000048b187210 */ /* 0x080fe20007f3e0ff */
[C---:B------:R-:W-:Y:S01]  /*9a50*/  IMAD R31, R6.reuse, 0x17, RZ ;  /* 0x00000017061f7824 */ /* 0x040fe200078e02ff */
[-C--:B------:R-:W-:Y:S01]  /*9a60*/  LEA.HI.X.SX32 R27, R27, R5.reuse, 0x2, P0 ;  /* 0x000000051b1b7211 */ /* 0x080fe200000f16ff */
        /* <DEDUP_REMOVED lines=31> */
[-C--:B------:R-:W-:Y:S01]  /*9c60*/  IADD3 R46, P0, PT, R246, R4.reuse, RZ ;  /* 0x00000004f62e7210 */ /* 0x080fe20007f1e0ff */
[C---:B------:R-:W-:Y:S01]  /*9c70*/  IMAD R45, R6.reuse, 0x1e, RZ ;  /* 0x0000001e062d7824 */ /* 0x040fe200078e02ff */
[-C--:B------:R-:W-:Y:S02]  /*9c80*/  LEA.HI.X.SX32 R41, R41, R5.reuse, 0x2, P1 ;  /* 0x0000000529297211 */ /* 0x080fe400008f16ff */
[-C--:B------:R-:W-:Y:S01]  /*9c90*/  IADD3 R44, P1, PT, R235, R4.reuse, RZ ;  /* 0x00000004eb2c7210 */ /* 0x080fe20007f3e0ff */
[C---:B------:R-:W-:Y:S01]  /*9ca0*/  IMAD R51, R6.reuse, 0x21, RZ ;  /* 0x0000002106337824 */ /* 0x040fe200078e02ff */
[-C--:B------:R-:W-:Y:S01]  /*9cb0*/  LEA.HI.X.SX32 R47, R47, R5.reuse, 0x2, P0 ;  /* 0x000000052f2f7211 */ /* 0x080fe200000f16ff */
[----:B------:R-:W-:Y:S01]  /*9cc0*/  IMAD R54, R6, 0x8c, RZ ;  /* 0x0000008c06367824 */ /* 0x000fe200078e02ff */
[-C--:B------:R-:W-:Y:S01]  /*9cd0*/  IADD3 R50, P0, PT, R50, R4.reuse, RZ ;  /* 0x0000000432327210 */ /* 0x080fe20007f1e0ff */
[C---:B------:R-:W-:Y:S01]  /*9ce0*/  IMAD.SHL.U32 R49, R6.reuse, 0x20, RZ ;  /* 0x0000002006317824 */ /* 0x040fe200078e00ff */
[-C--:B------:R-:W-:Y:S01]  /*9cf0*/  LEA.HI.X.SX32 R45, R45, R5.reuse, 0x2, P1 ;  /* 0x000000052d2d7211 */ /* 0x080fe200008f16ff */
[C---:B------:R-:W-:Y:S01]  /*9d00*/  IMAD R52, R6.reuse, 0x88, RZ ;  /* 0x0000008806347824 */ /* 0x040fe200078e02ff */
[CC--:B------:R-:W-:Y:S01]  /*9d10*/  LEA R48, P1, R6.reuse, R4.reuse, 0x7 ;  /* 0x0000000406307211 */ /* 0x0c0fe200078238ff */
[C---:B------:R-:W-:Y:S01]  /*9d20*/  IMAD R55, R6.reuse, 0x23, RZ ;  /* 0x0000002306377824 */ /* 0x040fe200078e02ff */
[-C--:B------:R-:W-:Y:S01]  /*9d30*/  LEA.HI.X.SX32 R51, R51, R5.reuse, 0x2, P0 ;  /* 0x0000000533337211 */ /* 0x080fe200000f16ff */
[----:B------:R-:W-:Y:S01]  /*9d40*/  IMAD R58, R6, 0x94, RZ ;  /* 0x00000094063a7824 */ /* 0x000fe200078e02ff */
[-C--:B------:R-:W-:Y:S01]  /*9d50*/  IADD3 R54, P0, PT, R54, R4.reuse, RZ ;  /* 0x0000000436367210 */ /* 0x080fe20007f1e0ff */
[C---:B------:R-:W-:Y:S01]  /*9d60*/  IMAD R53, R6.reuse, 0x22, RZ ;  /* 0x0000002206357824 */ /* 0x040fe200078e02ff */
[-C--:B------:R-:W-:Y:S01]  /*9d70*/  LEA.HI.X.SX32 R49, R49, R5.reuse, 0x2, P1 ;  /* 0x0000000531317211 */ /* 0x080fe200008f16ff */
[----:B------:R-:W-:Y:S01]  /*9d80*/  IMAD R56, R6, 0x90, RZ ;  /* 0x0000009006387824 */ /* 0x000fe200078e02ff */
[-C--:B------:R-:W-:Y:S01]  /*9d90*/  IADD3 R52, P1, PT, R52, R4.reuse, RZ ;  /* 0x0000000434347210 */ /* 0x080fe20007f3e0ff */
[C---:B------:R-:W-:Y:S01]  /*9da0*/  IMAD R59, R6.reuse, 0x25, RZ ;  /* 0x00000025063b7824 */ /* 0x040fe200078e02ff */
[-C--:B------:R-:W-:Y:S01]  /*9db0*/  LEA.HI.X.SX32 R55, R55, R5.reuse, 0x2, P0 ;  /* 0x0000000537377211 */ /* 0x080fe200000f16ff */
[----:B------:R-:W-:Y:S01]  /*9dc0*/  IMAD R62, R6, 0x9c, RZ ;  /* 0x0000009c063e7824 */ /* 0x000fe200078e02ff */
        /* <DEDUP_REMOVED lines=98> */
[----:B------:R-:W-:Y:S01]  /*a3f0*/  IMAD R109, R6, 0x3e, RZ ;  /* 0x0000003e066d7824 */ /* 0x000fe200078e02ff */
        /* <DEDUP_REMOVED lines=55> */
[----:B------:R-:W-:Y:S01]  /*a770*/  IMAD R153, R6, 0x4f, RZ ;  /* 0x0000004f06997824 */ /* 0x000fe200078e02ff */
[-C--:B------:R-:W-:Y:S01]  /*a780*/  LEA.HI.X.SX32 R149, R142, R5.reuse, 0x2, P0 ;  /* 0x000000058e957211 */ /* 0x080fe200000f16ff */
[----:B------:R-:W-:Y:S01]  /*a790*/  IMAD R156, R6, 0x144, RZ ;  /* 0x00000144069c7824 */ /* 0x000fe200078e02ff */
[-C--:B------:R-:W-:Y:S01]  /*a7a0*/  IADD3 R152, P0, PT, R152, R4.reuse, RZ ;  /* 0x0000000498987210 */ /* 0x080fe20007f1e0ff */
[----:B------:R-:W-:Y:S01]  /*a7b0*/  IMAD R151, R6, 0x4e, RZ ;  /* 0x0000004e06977824 */ /* 0x000fe200078e02ff */
        /* <DEDUP_REMOVED lines=17> */
[----:B------:R1:W-:Y:S01]  /*a8d0*/  STL.64 [R1+0x10], R166 ;  /* 0x000010a601007387 */ /* 0x0003e20000100a00 */
[-C--:B------:R-:W-:Y:S01]  /*a8e0*/  IADD3 R158, P1, PT, R158, R4.reuse, RZ ;  /* 0x000000049e9e7210 */ /* 0x080fe20007f3e0ff */
[----:B------:R-:W-:Y:S01]  /*a8f0*/  IMAD R165, R6, 0x55, RZ ;  /* 0x0000005506a57824 */ /* 0x000fe200078e02ff */
[----:B------:R-:W-:Y:S01]  /*a900*/  LEA.HI.X.SX32 R161, R161, R5, 0x2, P0 ;  /* 0x00000005a1a17211 */ /* 0x000fe200000f16ff */
[----:B------:R-:W-:Y:S01]  /*a910*/  STL.64 [R1+0x8], R172 ;  /* 0x000008ac01007387 */ /* 0x000fe20000100a00 */
[----:B------:R-:W-:-:S03]  /*a920*/  IADD3 R164, P0, PT, R164, R4, RZ ;  /* 0x00000004a4a47210 */ /* 0x000fc60007f1e0ff */
[----:B------:R2:W-:Y:S01]  /*a930*/  STL.64 [R1], R168 ;  /* 0x000000a801007387 */ /* 0x0005e20000100a00 */
[-C--:B------:R-:W-:Y:S02]  /*a940*/  LEA.HI.X.SX32 R159, R159, R5.reuse, 0x2, P1 ;  /* 0x000000059f9f7211 */ /* 0x080fe400008f16ff */
[-C--:B------:R-:W-:Y:S01]  /*a950*/  IADD3 R162, P1, PT, R162, R4.reuse, RZ ;  /* 0x00000004a2a27210 */ /* 0x080fe20007f3e0ff */
[C---:B-1----:R-:W-:Y:S01]  /*a960*/  IMAD R166, R6.reuse, 0x158, RZ ;  /* 0x0000015806a67824 */ /* 0x042fe200078e02ff */
[-C--:B------:R-:W-:Y:S01]  /*a970*/  LEA.HI.X.SX32 R165, R165, R5.reuse, 0x2, P0 ;  /* 0x00000005a5a57211 */ /* 0x080fe200000f16ff */
[C---:B------:R-:W-:Y:S02]  /*a980*/  IMAD R167, R6.reuse, 0x56, RZ ;  /* 0x0000005606a77824 */ /* 0x040fe400078e02ff */
[C---:B--2---:R-:W-:Y:S02]  /*a990*/  IMAD R168, R6.reuse, 0x15c, RZ ;  /* 0x0000015c06a87824 */ /* 0x044fe400078e02ff */
[C---:B------:R-:W-:Y:S01]  /*a9a0*/  IMAD R169, R6.reuse, 0x57, RZ ;  /* 0x0000005706a97824 */ /* 0x040fe200078e02ff */
[-C--:B------:R-:W-:Y:S01]  /*a9b0*/  LEA.HI.X.SX32 R163, R141, R5.reuse, 0x2, P1 ;  /* 0x000000058da37211 */ /* 0x080fe200008f16ff */
[----:B------:R-:W-:Y:S01]  /*a9c0*/  IMAD R172, R6, 0x164, RZ ;  /* 0x0000016406ac7824 */ /* 0x000fe200078e02ff */
[-C--:B------:R-:W-:Y:S01]  /*a9d0*/  IADD3 R168, P0, PT, R168, R4.reuse, RZ ;  /* 0x00000004a8a87210 */ /* 0x080fe20007f1e0ff */
        /* <DEDUP_REMOVED lines=61> */
[-C--:B------:R-:W-:Y:S01]  /*adb0*/  IADD3 R198, P1, PT, R198, R4.reuse, RZ ;  /* 0x00000004c6c67210 */ /* 0x080fe20007f3e0ff */
[----:B------:R-:W-:Y:S01]  /*adc0*/  IMAD R136, R6, 0x69, RZ ;  /* 0x0000006906887824 */ /* 0x000fe200078e02ff */
        /* <DEDUP_REMOVED lines=43> */
[-C--:B------:R-:W-:Y:S02]  /*b080*/  IADD3 R222, P1, PT, R222, R4.reuse, RZ ;  /* 0x00000004dede7210 */ /* 0x080fe40007f3e0ff */
[-C--:B------:R-:W-:Y:S01]  /*b090*/  LEA.HI.X.SX32 R225, R0, R5.reuse, 0x2, P0 ;  /* 0x0000000500e17211 */ /* 0x080fe200000f16ff */
[----:B------:R-:W-:Y:S01]  /*b0a0*/  IMAD R0, R6, 0x75, RZ ;  /* 0x0000007506007824 */ /* 0x000fe200078e02ff */
[----:B------:R-:W-:Y:S01]  /*b0b0*/  LEA.HI.X.SX32 R223, R2, R5, 0x2, P1 ;  /* 0x0000000502df7211 */ /* 0x000fe200008f16ff */
[----:B------:R-:W-:Y:S01]  /*b0c0*/  IMAD R230, R6, 0x1d8, RZ ;  /* 0x000001d806e67824 */ /* 0x000fe200078e02ff */
[-C--:B------:R-:W-:Y:S01]  /*b0d0*/  IADD3 R228, P0, PT, R228, R4.reuse, RZ ;  /* 0x00000004e4e47210 */ /* 0x080fe20007f1e0ff */
[----:B------:R-:W-:Y:S01]  /*b0e0*/  IMAD R232, R6, 0x1dc, RZ ;  /* 0x000001dc06e87824 */ /* 0x000fe200078e02ff */
[----:B------:R-:W-:-:S02]  /*b0f0*/  IADD3 R226, P1, PT, R226, R4, RZ ;  /* 0x00000004e2e27210 */ /* 0x000fc40007f3e0ff */
[-C--:B------:R-:W-:Y:S01]  /*b100*/  LEA.HI.X.SX32 R229, R0, R5.reuse, 0x2, P0 ;  /* 0x0000000500e57211 */ /* 0x080fe200000f16ff */
[C---:B------:R-:W-:Y:S01]  /*b110*/  IMAD R0, R6.reuse, 0x76, RZ ;  /* 0x0000007606007824 */ /* 0x040fe200078e02ff */
[-C--:B------:R-:W-:Y:S01]  /*b120*/  LEA.HI.X.SX32 R227, R227, R5.reuse, 0x2, P1 ;  /* 0x00000005e3e37211 */ /* 0x080fe200008f16ff */
[----:B------:R-:W-:Y:S01]  /*b130*/  IMAD R2, R6, 0x77, RZ ;  /* 0x0000007706027824 */ /* 0x000fe200078e02ff */
[-C--:B------:R-:W-:Y:S01]  /*b140*/  IADD3 R230, P1, PT, R230, R4.reuse, RZ ;  /* 0x00000004e6e67210 */ /* 0x080fe20007f3e0ff */
[----:B------:R-:W-:Y:S01]  /*b150*/  IMAD R234, R6, 0x1e0, RZ ;  /* 0x000001e006ea7824 */ /* 0x000fe200078e02ff */
[-C--:B------:R-:W-:Y:S01]  /*b160*/  IADD3 R232, P0, PT, R232, R4.reuse, RZ ;  /* 0x00000004e8e87210 */ /* 0x080fe20007f1e0ff */
[----:B------:R-:W-:Y:S01]  /*b170*/  IMAD R236, R6, 0x1e4, RZ ;  /* 0x000001e406ec7824 */ /* 0x000fe200078e02ff */
[-C--:B------:R-:W-:Y:S01]  /*b180*/  LEA.HI.X.SX32 R231, R0, R5.reuse, 0x2, P1 ;  /* 0x0000000500e77211 */ /* 0x080fe200008f16ff */
[----:B------:R-:W-:Y:S01]  /*b190*/  IMAD R0, R6, 0x79, RZ ;  /* 0x0000007906007824 */ /* 0x000fe200078e02ff */
[----:B------:R-:W-:Y:S01]  /*b1a0*/  LEA.HI.X.SX32 R233, R2, R5, 0x2, P0 ;  /* 0x0000000502e97211 */ /* 0x000fe200000f16ff */
[----:B------:R-:W-:Y:S01]  /*b1b0*/  IMAD R238, R6, 0x1e8, RZ ;  /* 0x000001e806ee7824 */ /* 0x000fe200078e02ff */
[----:B------:R-:W-:-:S02]  /*b1c0*/  IADD3 R234, P1, PT, R234, R4, RZ ;  /* 0x00000004eaea7210 */ /* 0x000fc40007f3e0ff */
[-C--:B------:R-:W-:Y:S01]  /*b1d0*/  IADD3 R236, P0, PT, R236, R4.reuse, RZ ;  /* 0x00000004ecec7210 */ /* 0x080fe20007f1e0ff */
[----:B------:R-:W-:Y:S01]  /*b1e0*/  IMAD R2, R6, 0x7a, RZ ;  /* 0x0000007a06027824 */ /* 0x000fe200078e02ff */
[-C--:B------:R-:W-:Y:S02]  /*b1f0*/  LEA.HI.X.SX32 R235, R235, R5.reuse, 0x2, P1 ;  /* 0x00000005ebeb7211 */ /* 0x080fe400008f16ff */
[----:B------:R-:W-:Y:S01]  /*b200*/  LEA.HI.X.SX32 R237, R0, R5, 0x2, P0 ;  /* 0x0000000500ed7211 */ /* 0x000fe200000f16ff */
[----:B------:R-:W-:Y:S01]  /*b210*/  IMAD R0, R6, 0x1f0, RZ ;  /* 0x000001f006007824 */ /* 0x000fe200078e02ff */
[----:B------:R-:W-:Y:S01]  /*b220*/  IADD3 R238, P1, PT, R238, R4, RZ ;  /* 0x00000004eeee7210 */ /* 0x000fe20007f3e0ff */
[----:B------:R-:W-:-:S03]  /*b230*/  IMAD R240, R6, 0x1ec, RZ ;  /* 0x000001ec06f07824 */ /* 0x000fc600078e02ff */
        /* <DEDUP_REMOVED lines=8> */
[-C--:B------:R-:W-:Y:S02]  /*b2c0*/  LEA.HI.X.SX32 R241, R137, R5.reuse, 0x2, P0 ;  /* 0x0000000589f17211 */ /* 0x080fe400000f16ff */
[-C--:B------:R-:W-:Y:S01]  /*b2d0*/  IADD3 R142, P1, PT, R0, R4.reuse, RZ ;  /* 0x00000004008e7210 */ /* 0x080fe20007f3e0ff */
[----:B------:R-:W-:Y:S01]  /*b2e0*/  IMAD R0, R6, 0x1fc, RZ ;  /* 0x000001fc06007824 */ /* 0x000fe200078e02ff */
[-C--:B------:R-:W-:Y:S01]  /*b2f0*/  IADD3 R138, P0, PT, R136, R4.reuse, RZ ;  /* 0x00000004888a7210 */ /* 0x080fe20007f1e0ff */
[----:B------:R-:W1:Y:S03]  /*b300*/  S2R R133, SR_TID.X ;  /* 0x0000000000857919 */ /* 0x000e660000002100 */
[----:B------:R-:W-:Y:S01]  /*b310*/  LEA.HI.X.SX32 R139, R2, R5, 0x2, P0 ;  /* 0x00000005028b7211 */ /* 0x000fe200000f16ff */
[----:B------:R2:W-:Y:S01]  /*b320*/  STL.64 [R1+0x428], R140 ;  /* 0x0004288c01007387 */ /* 0x0005e20000100a00 */
[C---:B------:R-:W-:Y:S01]  /*b330*/  IMAD R2, R6.reuse, 0x7e, RZ ;  /* 0x0000007e06027824 */ /* 0x040fe200078e02ff */
[----:B------:R-:W-:-:S04]  /*b340*/  LEA R136, P6, R6, R4, 0x4 ;  /* 0x0000000406887211 */ /* 0x000fc800078c20ff */
[-C--:B------:R-:W-:Y:S02]  /*b350*/  LEA.HI.X.SX32 R143, R2, R5.reuse, 0x2, P1 ;  /* 0x00000005028f7211 */ /* 0x080fe400008f16ff */
[----:B--2---:R-:W-:Y:S01]  /*b360*/  IADD3 R140, P0, PT, R0, R4, RZ ;  /* 0x00000004008c7210 */ /* 0x004fe20007f1e0ff */
[----:B------:R-:W-:Y:S01]  /*b370*/  IMAD R0, R6, 0x7f, RZ ;  /* 0x0000007f06007824 */ /* 0x000fe200078e02ff */
[----:B------:R2:W-:Y:S04]  /*b380*/  STL.64 [R1+0x438], R138 ;  /* 0x0004388a01007387 */ /* 0x0005e80000100a00 */
[----:B------:R-:W-:Y:S01]  /*b390*/  LEA.HI.X.SX32 R141, R0, R5, 0x2, P0 ;  /* 0x00000005008d7211 */ /* 0x000fe200000f16ff */
[----:B------:R2:W-:Y:S04]  /*b3a0*/  STL.64 [R1+0x440], R142 ;  /* 0x0004408e01007387 */ /* 0x0005e80000100a00 */
[----:B------:R2:W-:Y:S01]  /*b3b0*/  STL.64 [R1+0x448], R140 ;  /* 0x0004488c01007387 */ /* 0x0005e20000100a00 */
[----:B------:R-:W3:Y:S03]  /*b3c0*/  S2R R247, SR_TID.X ;  /* 0x0000000000f77919 */ /* 0x000ee60000002100 */
[----:B------:R2:W-:Y:S01]  /*b3d0*/  STL [R1+0x18], R136 ;  /* 0x0000188801007387 */ /* 0x0005e20000100800 */
[----:B-1----:R-:W-:Y:S01]  /*b3e0*/  LOP3.LUT R133, R133, 0x7f, RZ, 0xc0, !PT ;  /* 0x0000007f85857812 */ /* 0x002fe200078ec0ff */
[----:B------:R-:W-:Y:S01]  /*b3f0*/  USHF.L.U32 UR4, UR8, 0x15, URZ ;  /* 0x0000001508047899 */ /* 0x000fe200080006ff */
[----:B------:R-:W-:-:S02]  /*b400*/  IMAD.SHL.U32 R0, R6, 0x4, RZ ;  /* 0x0000000406007824 */ /* 0x000fc400078e00ff */
[----:B------:R-:W-:Y:S01]  /*b410*/  ISETP.NE.U32.AND P1, PT, R133, RZ, PT ;  /* 0x000000ff8500720c */ /* 0x000fe20003f25070 */
[----:B------:R-:W-:Y:S01]  /*b420*/  ULOP3.LUT UR11, UR4, 0x600000, URZ, 0xc0, !UPT ;  /* 0x00600000040b7892 */ /* 0x000fe2000f8ec0ff */
[----:B------:R-:W-:Y:S01]  /*b430*/  UMOV UR6, 0x1 ;  /* 0x0000000100067882 */ /* 0x000fe20000000000 */
[----:B------:R-:W-:Y:S10]  /*b440*/  BRA.U UP0, `(.L_x_5) ;  /* 0x0000000100187547 */ /* 0x000ff4000b800000 */
[----:B------:R-:W-:Y:S01]  /*b450*/  ELECT P0, URZ, PT ;  /* 0x0000000000ff782f */ /* 0x000fe20003800000 */
[----:B------:R-:W-:Y:S01]  /*b460*/  IMAD.MOV.U32 R2, RZ, RZ, 0x1 ;  /* 0x00000001ff027424 */ /* 0x000fe200078e00ff */
[----:B------:R-:W-:Y:S01]  /*b470*/  UMOV UR4, 0x40 ;  /* 0x0000004000047882 */ /* 0x000fe20000000000 */
[----:B------:R-:W-:Y:S01]  /*b480*/  UVIRTCOUNT.DEALLOC.SMPOOL 0x80 ;  /* 0x000000800000784c */ /* 0x000fe20000000000 */
[----:B------:R-:W-:-:S09]  /*b490*/  ULEA UR4, UR5, UR4, 0x18 ;  /* 0x0000000405047291 */ /* 0x000fd2000f8ec0ff */
[----:B------:R1:W-:Y:S03]  /*b4a0*/  @P0 STS.U8 [UR4], R2 ;  /* 0x00000002ff000988 */ /* 0x0003e60008000004 */
.L_x_5:
[----:B------:R-:W-:Y:S01]  /*b4b0*/  UIADD3 UR11, UPT, UPT, UR10, UR11, URZ ;  /* 0x0000000b0a0b7290 */ /* 0x000fe2000fffe0ff */
[----:B------:R4:W-:Y:S01]  /*b4c0*/  STL.64 [R1+0xce0], R240 ;  /* 0x000ce0f001007387 */ /* 0x0009e20000100a00 */
[----:B------:R-:W-:Y:S01]  /*b4d0*/  VOTEU.ALL UP1, P1 ;  /* 0x0000000000ff7886 */ /* 0x000fe20000820000 */
[----:B------:R-:W-:Y:S01]  /*b4e0*/  UIADD3 UR4, UPT, UPT, UR9, 0x50000, URZ ;  /* 0x0005000009047890 */ /* 0x000fe2000fffe0ff */
[----:B------:R-:W1:Y:S01]  /*b4f0*/  LDCU.64 UR22, c[0x0][0x358] ;  /* 0x00006b00ff1677ac */ /* 0x000e620008000a00 */
[----:B------:R2:W-:Y:S04]  /*b500*/  STL.64 [R1+0xcd8], R142 ;  /* 0x000cd88e01007387 */ /* 0x0005e80000100a00 */
[----:B------:R-:W-:Y:S01]  /*b510*/  STTM.x128 tmem[UR11], RZ ;  /* 0x000000ff000079ed */ /* 0x000fe200083c000b */
[----:B------:R-:W3:Y:S01]  /*b520*/  FENCE.VIEW.ASYNC.T ;  /* 0x00000000000073c6 */ /* 0x000ee20000000200 */
[----:B------:R-:W-:-:S04]  /*b530*/  @!UP1 UIADD3 UR12, UPT, UPT, -UR6, 0x100000, URZ ;  /* 0x00100000060c9890 */ /* 0x000fc8000fffe1ff */
[----:B------:R-:W-:Y:S02]  /*b540*/  @!UP1 USHF.L.U32 UR13, UR12, 0xb, URZ ;  /* 0x0000000b0c0d9899 */ /* 0x000fe400080006ff */
[----:B------:R-:W-:Y:S01]  /*b550*/  @!UP1 USHF.L.U32 UR12, UR12, 0x1, URZ ;  /* 0x000000010c0c9899 */ /* 0x000fe200080006ff */
[----:B----4-:R-:W-:Y:S01]  /*b560*/  IMAD.MOV.U32 R241, RZ, RZ, R137 ;  /* 0x000000fffff17224 */ /* 0x010fe200078e0089 */
[----:B------:R-:W-:-:S04]  /*b570*/  @!UP1 UIADD3 UR6, UPT, UPT, -UR6, 0x100000, URZ ;  /* 0x0010000006069890 */ /* 0x000fc8000fffe1ff */
[----:B------:R-:W-:Y:S02]  /*b580*/  @!UP1 USHF.L.U32 UR7, UR6, 0xb, URZ ;  /* 0x0000000b06079899 */ /* 0x000fe400080006ff */
[----:B------:R-:W-:Y:S01]  /*b590*/  @!UP1 USHF.L.U32 UR6, UR6, 0x1, URZ ;  /* 0x0000000106069899 */ /* 0x000fe200080006ff */
[----:B---3--:R-:W-:Y:S01]  /*b5a0*/  VOTEU.ALL UP1, P1 ;  /* 0x0000000000ff7886 */ /* 0x008fe20000820000 */
[----:B------:R-:W-:Y:S01]  /*b5b0*/  BAR.SYNC.DEFER_BLOCKING 0x0 ;  /* 0x0000000000007b1d */ /* 0x000fe20000010000 */
[C---:B------:R-:W-:Y:S01]  /*b5c0*/  LEA.HI.X.SX32 R241, R0.reuse, R5, 0x2, P6 ;  /* 0x0000000500f17211 */ /* 0x040fe200030f16ff */
[----:B------:R-:W-:Y:S01]  /*b5d0*/  IMAD.MOV.U32 R240, RZ, RZ, R136 ;  /* 0x000000fffff07224 */ /* 0x000fe200078e0088 */
[----:B------:R-:W-:-:S03]  /*b5e0*/  IADD3 R240, P0, PT, R0, R4, RZ ;  /* 0x0000000400f07210 */ /* 0x000fc60007f1e0ff */
[----:B------:R3:W-:Y:S04]  /*b5f0*/  STL.64 [R1+0xcd0], R140 ;  /* 0x000cd08c01007387 */ /* 0x0007e80000100a00 */
[----:B--2---:R-:W2:Y:S01]  /*b600*/  LDL.64 R142, [R1+0x28] ;  /* 0x00002800018e7983 */ /* 0x004ea20000100a00 */
[----:B------:R-:W-:-:S03]  /*b610*/  VOTEU.ALL UP2, P1 ;  /* 0x0000000000ff7886 */ /* 0x000fc60000840000 */
[----:B------:R-:W4:Y:S01]  /*b620*/  LDL.64 R138, [R1+0x8] ;  /* 0x00000800018a7983 */ /* 0x000f220000100a00 */
[----:B------:R-:W-:-:S03]  /*b630*/  LEA R246, R133, UR9, 0x9 ;  /* 0x0000000985f67c11 */ /* 0x000fc6000f8e48ff */
[----:B------:R-:W4:Y:S04]  /*b640*/  LDL.64 R136, [R1] ;  /* 0x0000000001887983 */ /* 0x000f280000100a00 */
[----:B------:R-:W1:Y:S02]  /*b650*/  FENCE.VIEW.ASYNC.S ;  /* 0x00000000000073c6 */ /* 0x000e640000000000 */
[----:B-1----:R1:W1:Y:S02]  /*b660*/  @!UP1 SYNCS.EXCH.64 URZ, [UR4], UR12 ;  /* 0x0000000c04ff95b2 */ /* 0x0022640008000100 */
[----:B-1----:R-:W-:Y:S06]  /*b670*/  BAR.SYNC.DEFER_BLOCKING 0x0 ;  /* 0x0000000000007b1d */ /* 0x002fec0000010000 */
[----:B---3--:R-:W3:Y:S04]  /*b680*/  LDL.64 R140, [R1+0x20] ;  /* 0x00002000018c7983 */ /* 0x008ee80000100a00 */
[----:B------:R1:W-:Y:S04]  /*b690*/  STL [R1+0x1c], R241 ;  /* 0x00001cf101007387 */ /* 0x0003e80000100800 */
[----:B------:R1:W-:Y:S02]  /*b6a0*/  STL.64 [R1+0xbe8], R6 ;  /* 0x000be80601007387 */ /* 0x0003e40000100a00 */
[----:B-1----:R-:W-:Y:S01]  /*b6b0*/  LEA.HI.X.SX32 R241, R6, R5, 0x2, P0 ;  /* 0x0000000506f17211 */ /* 0x002fe200000f16ff */
[----:B------:R1:W1:Y:S02]  /*b6c0*/  @!UP2 SYNCS.EXCH.64 URZ, [UR9+0x50008], UR6 ;  /* 0x0500080609ffa5b2 */ /* 0x0002640008000100 */
[----:B------:R-:W-:Y:S01]  /*b6d0*/  @!PT LDS RZ, [RZ] ;  /* 0x00000000fffff984 */ /* 0x000fe20000000800 */
[----:B------:R-:W-:Y:S01]  /*b6e0*/  @!PT LDS RZ, [RZ] ;  /* 0x00000000fffff984 */ /* 0x000fe20000000800 */
[----:B------:R-:W-:Y:S01]  /*b6f0*/  @!PT LDS RZ, [RZ] ;  /* 0x00000000fffff984 */ /* 0x000fe20000000800 */
[----:B-1----:R-:W-:Y:S04]  /*b700*/  LDGSTS.E [R246+0x30000], desc[UR22][R4.64], !P3 ;  /* 0x3000000004f67fae */ /* 0x002fe8000d9a1016 */
[----:B------:R-:W4:Y:S04]  /*b710*/  LDL.64 R6, [R1+0x10] ;  /* 0x0000100001067983 */ /* 0x000f280000100a00 */
[----:B------:R-:W-:Y:S04]  /*b720*/  STL.64 [R1+0x30], R240 ;  /* 0x000030f001007387 */ /* 0x000fe80000100a00 */
[----:B------:R1:W-:Y:S01]  /*b730*/  STL.64 [R1+0xbf0], R4 ;  /* 0x000bf00401007387 */ /* 0x0003e20000100a00 */
[----:B------:R-:W-:-:S03]  /*b740*/  VIADD R0, R3, 0xfffffffb ;  /* 0xfffffffb03007836 */ /* 0x000fc60000000000 */
[----:B------:R-:W-:Y:S04]  /*b750*/  LDGSTS.E [R246+0x30004], desc[UR22][R240.64], !P4 ;  /* 0x30004000f0f67fae */ /* 0x000fe8000e1a1016 */
[----:B-1----:R-:W4:Y:S01]  /*b760*/  LDL.64 R4, [R1+0x18] ;  /* 0x0000180001047983 */ /* 0x002f220000100a00 */
[----:B------:R-:W-:Y:S02]  /*b770*/  ISETP.GE.U32.AND P0, PT, R0, 0x7fffff7c, PT ;  /* 0x7fffff7c0000780c */ /* 0x000fe40003f06070 */
[C---:B------:R-:W-:Y:S01]  /*b780*/  IADD3 R0, PT, PT, R3.reuse, -0x6, RZ ;  /* 0xfffffffa03007810 */ /* 0x040fe20007ffe0ff */
[----:B------:R-:W4:Y:S03]  /*b790*/  LDL.LU.64 R240, [R1+0xce0] ;  /* 0x000ce00001f07983 */ /* 0x000f260000300a00 */
[----:B------:R-:W-:Y:S01]  /*b7a0*/  ISETP.GE.U32.AND P6, PT, R0, 0x7fffff7b, PT ;  /* 0x7fffff7b0000780c */ /* 0x000fe20003fc6070 */
[----:B------:R-:W-:-:S05]  /*b7b0*/  VIADD R0, R3, 0xfffffff9 ;  /* 0xfffffff903007836 */ /* 0x000fca0000000000 */
[----:B------:R-:W-:Y:S01]  /*b7c0*/  ISETP.GE.U32.AND P3, PT, R0, 0x7fffff7a, PT ;  /* 0x7fffff7a0000780c */ /* 0x000fe20003f66070 */
[----:B------:R-:W-:-:S05]  /*b7d0*/  VIADD R0, R3, 0xfffffff8 ;  /* 0xfffffff803007836 */ /* 0x000fca0000000000 */
[----:B------:R-:W-:Y:S01]  /*b7e0*/  ISETP.GE.U32.AND P4, PT, R0, 0x7fffff79, PT ;  /* 0x7fffff790000780c */ /* 0x000fe20003f86070 */
[C---:B------:R-:W-:Y:S01]  /*b7f0*/  VIADD R0, R3.reuse, 0xfffffff7 ;  /* 0xfffffff703007836 */ /* 0x040fe20000000000 */
[----:B--2---:R-:W-:Y:S04]  /*b800*/  LDGSTS.E [R246+0x30008], desc[UR22][R142.64], !P2 ;  /* 0x300080008ef67fae */ /* 0x004fe8000d1a1016 */
[----:B------:R-:W-:Y:S01]  /*b810*/  ISETP.GE.U32.AND P2, PT, R0, 0x7fffff78, PT ;  /* 0x7fffff780000780c */ /* 0x000fe20003f46070 */
[C---:B------:R-:W-:Y:S01]  /*b820*/  VIADD R0, R3.reuse, 0xfffffff6 ;  /* 0xfffffff603007836 */ /* 0x040fe20000000000 */
[----:B------:R-:W2:Y:S04]  /*b830*/  LDL.LU.64 R142, [R1+0xcd8] ;  /* 0x000cd800018e7983 */ /* 0x000ea80000300a00 */
[----:B---3--:R-:W-:Y:S01]  /*b840*/  LDGSTS.E [R246+0x3000c], desc[UR22][R140.64], !P5 ;  /* 0x3000c0008cf67fae */ /* 0x008fe2000e9a1016 */
[----:B------:R-:W-:Y:S01]  /*b850*/  ISETP.GE.U32.AND P5, PT, R0, 0x7fffff77, PT ;  /* 0x7fffff770000780c */ /* 0x000fe20003fa6070 */
[----:B------:R-:W-:-:S02]  /*b860*/  VIADD R0, R3, 0xfffffff5 ;  /* 0xfffffff503007836 */ /* 0x000fc40000000000 */
[----:B------:R-:W3:Y:S04]  /*b870*/  LDL.LU.64 R140, [R1+0xcd0] ;  /* 0x000cd000018c7983 */ /* 0x000ee80000300a00 */
[----:B----4-:R-:W-:Y:S01]  /*b880*/  LDGSTS.E [R246+0x30010], desc[UR22][R4.64], !P0 ;  /* 0x3001000004f67fae */ /* 0x010fe2000c1a1016 */
[----:B------:R-:W-:Y:S01]  /*b890*/  ISETP.GE.U32.AND P0, PT, R0, 0x7fffff76, PT ;  /* 0x7fffff760000780c */ /* 0x000fe20003f06070 */
[C---:B------:R-:W-:Y:S02]  /*b8a0*/  VIADD R0, R3.reuse, 0xfffffff4 ;  /* 0xfffffff403007836 */ /* 0x040fe40000000000 */
[----:B------:R-:W-:Y:S03]  /*b8b0*/  LDGSTS.E [R246+0x30014], desc[UR22][R6.64], !P6 ;  /* 0x3001400006f67fae */ /* 0x000fe6000f1a1016 */
[----:B------:R-:W-:Y:S01]  /*b8c0*/  ISETP.GE.U32.AND P6, PT, R0, 0x7fffff75, PT ;  /* 0x7fffff750000780c */ /* 0x000fe20003fc6070 */
[C---:B------:R-:W-:Y:S01]  /*b8d0*/  VIADD R0, R3.reuse, 0xfffffff3 ;  /* 0xfffffff303007836 */ /* 0x040fe20000000000 */
[----:B------:R1:W-:Y:S04]  /*b8e0*/  LDGSTS.E [R246+0x30018], desc[UR22][R138.64], !P3 ;  /* 0x300180008af67fae */ /* 0x0003e8000d9a1016 */
[----:B------:R-:W-:Y:S01]  /*b8f0*/  ISETP.GE.U32.AND P3, PT, R0, 0x7fffff74, PT ;  /* 0x7fffff740000780c */ /* 0x000fe20003f66070 */
[C---:B------:R-:W-:Y:S01]  /*b900*/  VIADD R0, R3.reuse, 0xfffffff2 ;  /* 0xfffffff203007836 */ /* 0x040fe20000000000 */
[----:B------:R4:W-:Y:S04]  /*b910*/  LDGSTS.E [R246+0x3001c], desc[UR22][R136.64], !P4 ;  /* 0x3001c00088f67fae */ /* 0x0009e8000e1a1016 */
[----:B------:R-:W-:Y:S01]  /*b920*/  ISETP.GE.U32.AND P4, PT, R0, 0x7fffff73, PT ;  /* 0x7fffff730000780c */ /* 0x000fe20003f86070 */
[C---:B------:R-:W-:Y:S01]  /*b930*/  VIADD R0, R3.reuse, 0xfffffff1 ;  /* 0xfffffff103007836 */ /* 0x040fe20000000000 */
[----:B------:R-:W-:Y:S01]  /*b940*/  LDGSTS.E [R246+0x30020], desc[UR22][R250.64], !P2 ;  /* 0x30020000faf67fae */ /* 0x000fe2000d1a1016 */
[C---:B------:R-:W-:Y:S01]  /*b950*/  VIADD R252, R3.reuse, 0x7f ;  /* 0x0000007f03fc7836 */ /* 0x040fe20000000000 */
[----:B-1----:R-:W1:Y:S02]  /*b960*/  LDC R138, c[0x0][0x3a0] ;  /* 0x0000e800ff8a7b82 */ /* 0x002e640000000800 */
[----:B------:R-:W-:Y:S01]  /*b970*/  ISETP.GE.U32.AND P2, PT, R0, 0x7fffff72, PT ;  /* 0x7fffff720000780c */ /* 0x000fe20003f46070 */
[C---:B------:R-:W-:Y:S01]  /*b980*/  VIADD R0, R3.reuse, 0xfffffff0 ;  /* 0xfffffff003007836 */ /* 0x040fe20000000000 */
[----:B------:R-:W-:Y:S04]  /*b990*/  LDGSTS.E [R246+0x30024], desc[UR22][R248.64], !P5 ;  /* 0x30024000f8f67fae */ /* 0x000fe8000e9a1016 */
[----:B------:R-:W-:Y:S01]  /*b9a0*/  ISETP.GE.U32.AND P5, PT, R0, 0x7fffff71, PT ;  /* 0x7fffff710000780c */ /* 0x000fe20003fa6070 */
[C---:B------:R-:W-:Y:S01]  /*b9b0*/  VIADD R0, R3.reuse, 0xffffffef ;  /* 0xffffffef03007836 */ /* 0x040fe20000000000 */
[----:B------:R-:W-:Y:S01]  /*b9c0*/  LDGSTS.E [R246+0x30028], desc[UR22][R244.64], !P0 ;  /* 0x30028000f4f67fae */ /* 0x000fe2000c1a1016 */
[----:B----4-:R-:W4:Y:S03]  /*b9d0*/  LDC R136, c[0x0][0x3a0] ;  /* 0x0000e800ff887b82 */ /* 0x010f260000000800 */
[----:B------:R-:W-:Y:S01]  /*b9e0*/  ISETP.GE.U32.AND P0, PT, R0, 0x7fffff70, PT ;  /* 0x7fffff700000780c */ /* 0x000fe20003f06070 */
[C---:B------:R-:W-:Y:S01]  /*b9f0*/  VIADD R0, R3.reuse, 0xffffffee ;  /* 0xffffffee03007836 */ /* 0x040fe20000000000 */
[----:B------:R-:W-:Y:S03]  /*ba00*/  LDGSTS.E [R246+0x3002c], desc[UR22][R242.64], !P6 ;  /* 0x3002c000f2f67fae */ /* 0x000fe6000f1a1016 */
[----:B------:R-:W1:Y:S01]  /*ba10*/  LDC R137, c[0x0][0x3a0] ;  /* 0x0000e800ff897b82 */ /* 0x000e620000000800 */
[----:B------:R-:W-:Y:S01]  /*ba20*/  ISETP.GE.U32.AND P6, PT, R0, 0x7fffff6f, PT ;  /* 0x7fffff6f0000780c */ /* 0x000fe20003fc6070 */
[----:B------:R-:W-:Y:S01]  /*ba30*/  LDGSTS.E [R246+0x30030], desc[UR22][R8.64], !P3 ;  /* 0x3003000008f67fae */ /* 0x000fe2000d9a1016 */
[----:B------:R-:W-:-:S03]  /*ba40*/  IADD3 R0, PT, PT, R3, -0x13, RZ ;  /* 0xffffffed03007810 */ /* 0x000fc60007ffe0ff */
[----:B------:R-:W-:Y:S01]  /*ba50*/  LDGSTS.E [R246+0x30034], desc[UR22][R10.64], !P4 ;  /* 0x300340000af67fae */ /* 0x000fe2000e1a1016 */
[----:B------:R-:W-:Y:S01]  /*ba60*/  ISETP.GE.U32.AND P3, PT, R0, 0x7fffff6e, PT ;  /* 0x7fffff6e0000780c */ /* 0x000fe20003f66070 */
[C---:B------:R-:W-:Y:S02]  /*ba70*/  VIADD R0, R3.reuse, 0xffffffec ;  /* 0xffffffec03007836 */ /* 0x040fe40000000000 */
[----:B------:R-:W-:Y:S03]  /*ba80*/  LDGSTS.E [R246+0x30038], desc[UR22][R12.64], !P2 ;  /* 0x300380000cf67fae */ /* 0x000fe6000d1a1016 */
[----:B------:R-:W-:Y:S01]  /*ba90*/  ISETP.GE.U32.AND P4, PT, R0, 0x7fffff6d, PT ;  /* 0x7fffff6d0000780c */ /* 0x000fe20003f86070 */
[C---:B------:R-:W-:Y:S01]  /*baa0*/  VIADD R0, R3.reuse, 0xffffffeb ;  /* 0xffffffeb03007836 */ /* 0x040fe20000000000 */
[----:B------:R-:W-:Y:S04]  /*bab0*/  LDGSTS.E [R246+0x3003c], desc[UR22][R14.64], !P5 ;  /* 0x3003c0000ef67fae */ /* 0x000fe8000e9a1016 */
        /* <DEDUP_REMOVED lines=113> */
[----:B------:R-:W2:Y:S01]  /*c1d0*/  LDL.64 R4, [R1+0x428] ;  /* 0x0004280001047983 */ /* 0x000ea20000100a00 */
        /* <DEDUP_REMOVED lines=78> */
[----:B------:R-:W-:-:S04]  /*c6c0*/  IADD3 R0, PT, PT, R3, -0x54, RZ ;  /* 0xffffffac03007810 */ /* 0x000fc80007ffe0ff */
        /* <DEDUP_REMOVED lines=101> */
[----:B------:R-:W-:Y:S04]  /*cd20*/  STL.64 [R1+0xbf8], R250 ;  /* 0x000bf8fa01007387 */ /* 0x000fe80000100a00 */
        /* <DEDUP_REMOVED lines=8> */
[----:B------:R-:W-:Y:S04]  /*cdb0*/  STL.64 [R1+0xc08], R244 ;  /* 0x000c08f401007387 */ /* 0x000fe80000100a00 */
[----:B------:R-:W-:Y:S01]  /*cdc0*/  ISETP.GE.U32.AND P3, PT, R0, 0x7fffff08, PT ;  /* 0x7fffff080000780c */ /* 0x000fe20003f66070 */
[----:B------:R-:W-:Y:S01]  /*cdd0*/  VIADD R0, R3, 0xffffff86 ;  /* 0xffffff8603007836 */ /* 0x000fe20000000000 */
[----:B------:R1:W-:Y:S04]  /*cde0*/  STL.64 [R1+0xc10], R242 ;  /* 0x000c10f201007387 */ /* 0x0003e80000100a00 */
[----:B------:R-:W-:Y:S04]  /*cdf0*/  STL.64 [R1+0xc18], R8 ;  /* 0x000c180801007387 */ /* 0x000fe80000100a00 */
[----:B------:R-:W-:Y:S04]  /*ce00*/  STL.64 [R1+0xc20], R10 ;  /* 0x000c200a01007387 */ /* 0x000fe80000100a00 */
[----:B------:R-:W-:Y:S04]  /*ce10*/  STL.64 [R1+0xc28], R12 ;  /* 0x000c280c01007387 */ /* 0x000fe80000100a00 */
[----:B------:R-:W-:Y:S01]  /*ce20*/  LDGSTS.E [R246+0x301cc], desc[UR22][R224.64], !P4 ;  /* 0x301cc000e0f67fae */ /* 0x000fe2000e1a1016 */
[----:B------:R-:W-:-:S02]  /*ce30*/  ISETP.GE.U32.AND P4, PT, R0, 0x7fffff07, PT ;  /* 0x7fffff070000780c */ /* 0x000fc40003f86070 */
[C---:B------:R-:W-:Y:S01]  /*ce40*/  IADD3 R0, PT, PT, R3.reuse, -0x7b, RZ ;  /* 0xffffff8503007810 */ /* 0x040fe20007ffe0ff */
[----:B------:R-:W-:Y:S04]  /*ce50*/  STL.64 [R1+0xc30], R14 ;  /* 0x000c300e01007387 */ /* 0x000fe80000100a00 */
[----:B------:R-:W-:Y:S04]  /*ce60*/  STL.64 [R1+0xc38], R16 ;  /* 0x000c381001007387 */ /* 0x000fe80000100a00 */
[----:B------:R-:W-:Y:S04]  /*ce70*/  STL.64 [R1+0xc40], R18 ;  /* 0x000c401201007387 */ /* 0x000fe80000100a00 */
[----:B------:R-:W-:Y:S04]  /*ce80*/  STL.64 [R1+0xc48], R20 ;  /* 0x000c481401007387 */ /* 0x000fe80000100a00 */
[----:B------:R-:W-:Y:S04]  /*ce90*/  STL.64 [R1+0xc50], R22 ;  /* 0x000c501601007387 */ /* 0x000fe80000100a00 */
[----:B------:R-:W-:Y:S01]  /*cea0*/  LDGSTS.E [R246+0x301d0], desc[UR22][R226.64], !P2 ;  /* 0x301d0000e2f67fae */ /* 0x000fe2000d1a1016 */
[----:B------:R-:W-:Y:S01]  /*ceb0*/  ISETP.GE.U32.AND P2, PT, R0, 0x7fffff06, PT ;  /* 0x7fffff060000780c */ /* 0x000fe20003f46070 */
[----:B------:R-:W-:-:S02]  /*cec0*/  VIADD R0, R3, 0xffffff84 ;  /* 0xffffff8403007836 */ /* 0x000fc40000000000 */
[----:B------:R-:W-:Y:S04]  /*ced0*/  STL.64 [R1+0xc58], R24 ;  /* 0x000c581801007387 */ /* 0x000fe80000100a00 */
        /* <DEDUP_REMOVED lines=15> */
[----:B------:R-:W-:-:S03]  /*cfd0*/  ISETP.GE.U32.AND P0, PT, R0, 0x7fffff04, PT ;  /* 0x7fffff040000780c */ /* 0x000fc60003f06070 */
[----:B------:R-:W-:Y:S04]  /*cfe0*/  STL.64 [R1+0xcb8], R48 ;  /* 0x000cb83001007387 */ /* 0x000fe80000100a00 */
[----:B------:R-:W-:Y:S04]  /*cff0*/  STL.64 [R1+0xcc0], R50 ;  /* 0x000cc03201007387 */ /* 0x000fe80000100a00 */
[----:B------:R2:W-:Y:S04]  /*d000*/  STL.64 [R1+0xcc8], R52 ;  /* 0x000cc83401007387 */ /* 0x0005e80000100a00 */
[----:B-1----:R-:W4:Y:S04]  /*d010*/  LDL.64 R242, [R1+0x248] ;  /* 0x0002480001f27983 */ /* 0x002f280000100a00 */
[----:B------:R-:W4:Y:S04]  /*d020*/  LDL.64 R244, [R1+0x220] ;  /* 0x0002200001f47983 */ /* 0x000f280000100a00 */
[----:B------:R-:W4:Y:S04]  /*d030*/  LDL.64 R248, [R1+0x1f8] ;  /* 0x0001f80001f87983 */ /* 0x000f280000100a00 */
[----:B------:R-:W4:Y:S01]  /*d040*/  LDL.64 R250, [R1+0x1d0] ;  /* 0x0001d00001fa7983 */ /* 0x000f220000100a00 */
[----:B------:R-:W-:-:S03]  /*d050*/  VIADD R0, R3, 0xffffff82 ;  /* 0xffffff8203007836 */ /* 0x000fc60000000000 */
[----:B------:R-:W-:Y:S04]  /*d060*/  LDGSTS.E [R246+0x301dc], desc[UR22][R232.64], !P6 ;  /* 0x301dc000e8f67fae */ /* 0x000fe8000f1a1016 */
[----:B------:R-:W-:Y:S04]  /*d070*/  LDGSTS.E [R246+0x301e0], desc[UR22][R234.64], !P3 ;  /* 0x301e0000eaf67fae */ /* 0x000fe8000d9a1016 */
[----:B------:R-:W-:Y:S04]  /*d080*/  LDGSTS.E [R246+0x301e4], desc[UR22][R236.64], !P4 ;  /* 0x301e4000ecf67fae */ /* 0x000fe8000e1a1016 */
[----:B------:R-:W-:Y:S04]  /*d090*/  LDGSTS.E [R246+0x301e8], desc[UR22][R238.64], !P2 ;  /* 0x301e8000eef67fae */ /* 0x000fe8000d1a1016 */
[----:B------:R-:W-:Y:S01]  /*d0a0*/  LDGSTS.E [R246+0x301ec], desc[UR22][R240.64], !P5 ;  /* 0x301ec000f0f67fae */ /* 0x000fe2000e9a1016 */
[----:B------:R-:W-:-:S03]  /*d0b0*/  ISETP.GE.U32.AND P6, PT, R0, 0x7fffff03, PT ;  /* 0x7fffff030000780c */ /* 0x000fc60003fc6070 */
[----:B--2---:R-:W-:Y:S04]  /*d0c0*/  LDGSTS.E [R246+0x301f0], desc[UR22][R4.64], !P0 ;  /* 0x301f000004f67fae */ /* 0x004fe8000c1a1016 */
[----:B------:R-:W2:Y:S04]  /*d0d0*/  LDL.64 R52, [R1+0x170] ;  /* 0x0001700001347983 */ /* 0x000ea80000100a00 */
[----:B------:R-:W2:Y:S04]  /*d0e0*/  LDL.64 R50, [R1+0x150] ;  /* 0x0001500001327983 */ /* 0x000ea80000100a00 */
[----:B------:R-:W2:Y:S04]  /*d0f0*/  LDL.64 R4, [R1+0x1b0] ;  /* 0x0001b00001047983 */ /* 0x000ea80000100a00 */
[----:B------:R-:W-:Y:S04]  /*d100*/  LDGSTS.E [R246+0x301f4], desc[UR22][R6.64], !P6 ;  /* 0x301f400006f67fae */ /* 0x000fe8000f1a1016 */
[----:B------:R-:W2:Y:S04]  /*d110*/  LDL.64 R48, [R1+0x130] ;  /* 0x0001300001307983 */ /* 0x000ea80000100a00 */
[----:B------:R-:W2:Y:S04]  /*d120*/  LDL.64 R46, [R1+0x110] ;  /* 0x00011000012e7983 */ /* 0x000ea80000100a00 */
[----:B------:R-:W2:Y:S01]  /*d130*/  LDL.64 R6, [R1+0x190] ;  /* 0x0001900001067983 */ /* 0x000ea20000100a00 */
[----:B------:R-:W-:Y:S01]  /*d140*/  VIADD R0, R3, 0xffffff81 ;  /* 0xffffff8103007836 */ /* 0x000fe20000000000 */
[----:B------:R-:W-:Y:S01]  /*d150*/  ISETP.GE.AND P4, PT, R133, R3, PT ;  /* 0x000000038500720c */ /* 0x000fe20003f86270 */
[----:B------:R-:W-:Y:S01]  /*d160*/  VIADD R3, R3, 0xffffff80 ;  /* 0xffffff8003037836 */ /* 0x000fe20000000000 */
[----:B------:R-:W-:Y:S01]  /*d170*/  ISETP.GT.AND P2, PT, R252, 0x7f, PT ;  /* 0x0000007ffc00780c */ /* 0x000fe20003f44270 */
[----:B------:R-:W2:Y:S01]  /*d180*/  LDL.64 R44, [R1+0xf0] ;  /* 0x0000f000012c7983 */ /* 0x000ea20000100a00 */
[----:B------:R-:W-:-:S02]  /*d190*/  ISETP.GE.U32.AND P3, PT, R0, 0x7fffff02, PT ;  /* 0x7fffff020000780c */ /* 0x000fc40003f66070 */
[----:B------:R-:W-:Y:S01]  /*d1a0*/  SEL R0, RZ, 0x4, !P2 ;  /* 0x00000004ff007807 */ /* 0x000fe20005000000 */
[----:B------:R-:W2:Y:S01]  /*d1b0*/  LDL.64 R42, [R1+0xd0] ;  /* 0x0000d000012a7983 */ /* 0x000ea20000100a00 */
[----:B------:R-:W-:Y:S02]  /*d1c0*/  ISETP.GE.AND P5, PT, R133, R3, PT ;  /* 0x000000038500720c */ /* 0x000fe40003fa6270 */
[----:B------:R-:W-:Y:S01]  /*d1d0*/  SEL R2, R0, RZ, !P4 ;  /* 0x000000ff00027207 */ /* 0x000fe20006000000 */
[----:B------:R-:W2:Y:S01]  /*d1e0*/  LDL.64 R40, [R1+0xb0] ;  /* 0x0000b00001287983 */ /* 0x000ea20000100a00 */
[----:B------:R-:W-:Y:S01]  /*d1f0*/  ISETP.GE.U32.AND P4, PT, R3, 0x7fffff01, PT ;  /* 0x7fffff010300780c */ /* 0x000fe20003f86070 */
[----:B------:R-:W-:Y:S01]  /*d200*/  IMAD R3, R247, 0x80, R247 ;  /* 0x00000080f7037824 */ /* 0x000fe200078e02f7 */
[----:B------:R-:W-:Y:S01]  /*d210*/  SEL R0, RZ, 0x4, P5 ;  /* 0x00000004ff007807 */ /* 0x000fe20002800000 */
[----:B------:R-:W2:Y:S01]  /*d220*/  LDL.64 R38, [R1+0x90] ;  /* 0x0000900001267983 */ /* 0x000ea20000100a00 */
[----:B------:R-:W-:Y:S01]  /*d230*/  ISETP.GT.AND P5, PT, R252, 0xff, PT ;  /* 0x000000fffc00780c */ /* 0x000fe20003fa4270 */
[----:B------:R-:W-:-:S02]  /*d240*/  IMAD.SHL.U32 R3, R3, 0x4, RZ ;  /* 0x0000000403037824 */ /* 0x000fc400078e00ff */
[----:B------:R1:W-:Y:S01]  /*d250*/  LDGSTS.E [R246+0x301f8], desc[UR22][R142.64], !P3 ;  /* 0x301f80008ef67fae */ /* 0x0003e2000d9a1016 */
[----:B------:R-:W-:Y:S02]  /*d260*/  SEL R0, R0, RZ, P5 ;  /* 0x000000ff00007207 */ /* 0x000fe40002800000 */
[----:B------:R-:W-:Y:S01]  /*d270*/  ISETP.NE.U32.AND P5, PT, R2, RZ, PT ;  /* 0x000000ff0200720c */ /* 0x000fe20003fa5070 */
[----:B------:R-:W2:Y:S01]  /*d280*/  LDL.64 R36, [R1+0x70] ;  /* 0x0000700001247983 */ /* 0x000ea20000100a00 */
[----:B------:R-:W-:Y:S01]  /*d290*/  LOP3.LUT R3, R3, 0xc07c, RZ, 0xc0, !PT ;  /* 0x0000c07c03037812 */ /* 0x000fe200078ec0ff */
[----:B------:R-:W2:Y:S02]  /*d2a0*/  LDC R2, c[0x0][0x3a0] ;  /* 0x0000e800ff027b82 */ /* 0x000ea40000000800 */
[----:B---3--:R3:W-:Y:S02]  /*d2b0*/  LDGSTS.E [R246+0x301fc], desc[UR22][R140.64], !P4 ;  /* 0x301fc0008cf67fae */ /* 0x0087e4000e1a1016 */
[----:B-1----:R-:W-:-:S02]  /*d2c0*/  VIADD R143, R3, UR9 ;  /* 0x00000009038f7c36 */ /* 0x002fc40008000000 */
[----:B------:R-:W3:Y:S04]  /*d2d0*/  LDL.64 R34, [R1+0x50] ;  /* 0x0000500001227983 */ /* 0x000ee80000100a00 */
[----:B------:R-:W0:Y:S04]  /*d2e0*/  LDGDEPBAR ;  /* 0x00000000000079af */ /* 0x000e280000000000 */
[----:B------:R-:W3:Y:S04]  /*d2f0*/  LDL.64 R32, [R1+0x240] ;  /* 0x0002400001207983 */ /* 0x000ee80000100a00 */
        /* <DEDUP_REMOVED lines=12> */
[----:B----4-:R-:W-:Y:S04]  /*d3c0*/  LDGSTS.E [R143], desc[UR22][R242.64], P5 ;  /* 0x00000000f28f7fae */ /* 0x010fe8000a9a1016 */
[----:B------:R-:W-:Y:S04]  /*d3d0*/  LDGSTS.E [R143+0x400], desc[UR22][R244.64], P5 ;  /* 0x00400000f48f7fae */ /* 0x000fe8000a9a1016 */
[----:B------:R-:W-:Y:S04]  /*d3e0*/  LDGSTS.E [R143+0x800], desc[UR22][R248.64], P5 ;  /* 0x00800000f88f7fae */ /* 0x000fe8000a9a1016 */
[----:B------:R-:W-:Y:S04]  /*d3f0*/  LDGSTS.E [R143+0xc00], desc[UR22][R250.64], P5 ;  /* 0x00c00000fa8f7fae */ /* 0x000fe8000a9a1016 */
[----:B------:R-:W4:Y:S04]  /*d400*/  LDL.64 R242, [R1+0x48] ;  /* 0x0000480001f27983 */ /* 0x000f280000100a00 */
[----:B------:R-:W4:Y:S04]  /*d410*/  LDL.64 R244, [R1+0x238] ;  /* 0x0002380001f47983 */ /* 0x000f280000100a00 */
[----:B------:R-:W4:Y:S04]  /*d420*/  LDL.64 R250, [R1+0x188] ;  /* 0x0001880001fa7983 */ /* 0x000f280000100a00 */
[----:B------:R-:W4:Y:S04]  /*d430*/  LDL.64 R248, [R1+0x210] ;  /* 0x0002100001f87983 */ /* 0x000f280000100a00 */
[----:B--2---:R-:W-:Y:S04]  /*d440*/  LDGSTS.E [R143+0x1000], desc[UR22][R4.64], P5 ;  /* 0x01000000048f7fae */ /* 0x004fe8000a9a1016 */
[----:B------:R-:W2:Y:S04]  /*d450*/  LDL.64 R4, [R1+0x88] ;  /* 0x0000880001047983 */ /* 0x000ea80000100a00 */
[----:B------:R-:W-:Y:S01]  /*d460*/  LDGSTS.E [R143+0x1400], desc[UR22][R6.64], P5 ;  /* 0x01400000068f7fae */ /* 0x000fe2000a9a1016 */
[----:B------:R-:W-:-:S03]  /*d470*/  ISETP.NE.U32.AND P0, PT, R0, RZ, PT ;  /* 0x000000ff0000720c */ /* 0x000fc60003f05070 */
[----:B------:R-:W2:Y:S01]  /*d480*/  LDL.64 R6, [R1+0x1e8] ;  /* 0x0001e80001067983 */ /* 0x000ea20000100a00 */
[----:B------:R-:W-:Y:S01]  /*d490*/  VIADD R0, R136, 0xffffff7f ;  /* 0xffffff7f88007836 */ /* 0x000fe20000000000 */
[----:B------:R-:W-:Y:S02]  /*d4a0*/  LOP3.LUT R136, R3, 0x10, RZ, 0x3c, !PT ;  /* 0x0000001003887812 */ /* 0x000fe400078e3cff */
[----:B------:R-:W-:Y:S04]  /*d4b0*/  LDGSTS.E [R143+0x1800], desc[UR22][R52.64], P5 ;  /* 0x01800000348f7fae */ /* 0x000fe8000a9a1016 */
[----:B------:R-:W-:Y:S01]  /*d4c0*/  LDGSTS.E [R143+0x1c00], desc[UR22][R50.64], P5 ;  /* 0x01c00000328f7fae */ /* 0x000fe2000a9a1016 */
[----:B------:R-:W-:-:S03]  /*d4d0*/  IADD3 R136, PT, PT, R136, UR9, RZ ;  /* 0x0000000988887c10 */ /* 0x000fc6000fffe0ff */
[----:B------:R-:W-:Y:S04]  /*d4e0*/  LDGSTS.E [R143+0x2000], desc[UR22][R48.64], P5 ;  /* 0x02000000308f7fae */ /* 0x000fe8000a9a1016 */
[----:B------:R-:W-:Y:S04]  /*d4f0*/  LDGSTS.E [R143+0x2400], desc[UR22][R46.64], P5 ;  /* 0x024000002e8f7fae */ /* 0x000fe8000a9a1016 */
[----:B------:R-:W-:Y:S04]  /*d500*/  LDGSTS.E [R143+0x2800], desc[UR22][R44.64], P5 ;  /* 0x028000002c8f7fae */ /* 0x000fe8000a9a1016 */
[----:B------:R-:W-:Y:S04]  /*d510*/  LDGSTS.E [R143+0x2c00], desc[UR22][R42.64], P5 ;  /* 0x02c000002a8f7fae */ /* 0x000fe8000a9a1016 */
[----:B------:R-:W-:Y:S04]  /*d520*/  LDGSTS.E [R143+0x3000], desc[UR22][R40.64], P5 ;  /* 0x03000000288f7fae */ /* 0x000fe8000a9a1016 */
[----:B------:R-:W-:Y:S04]  /*d530*/  LDGSTS.E [R143+0x3400], desc[UR22][R38.64], P5 ;  /* 0x03400000268f7fae */ /* 0x000fe8000a9a1016 */
[----:B------:R-:W-:Y:S04]  /*d540*/  LDGSTS.E [R143+0x3800], desc[UR22][R36.64], P5 ;  /* 0x03800000248f7fae */ /* 0x000fe8000a9a1016 */
[----:B---3--:R-:W-:Y:S04]  /*d550*/  LDGSTS.E [R143+0x3c00], desc[UR22][R34.64], P5 ;  /* 0x03c00000228f7fae */ /* 0x008fe8000a9a1016 */
[----:B------:R-:W-:Y:S04]  /*d560*/  LDGSTS.E [R136+0x80], desc[UR22][R32.64], P5 ;  /* 0x0008000020887fae */ /* 0x000fe8000a9a1016 */
[----:B------:R-:W-:Y:S04]  /*d570*/  LDGSTS.E [R136+0x480], desc[UR22][R30.64], P5 ;  /* 0x004800001e887fae */ /* 0x000fe8000a9a1016 */
[----:B------:R-:W-:Y:S04]  /*d580*/  LDGSTS.E [R136+0x880], desc[UR22][R28.64], P5 ;  /* 0x008800001c887fae */ /* 0x000fe8000a9a1016 */
[----:B------:R-:W-:Y:S04]  /*d590*/  LDGSTS.E [R136+0xc80], desc[UR22][R26.64], P5 ;  /* 0x00c800001a887fae */ /* 0x000fe8000a9a1016 */
[----:B------:R-:W-:Y:S01]  /*d5a0*/  LDGSTS.E [R136+0x1080], desc[UR22][R24.64], P5 ;  /* 0x0108000018887fae */ /* 0x000fe2000a9a1016 */
[----:B------:R-:W-:Y:S01]  /*d5b0*/  ISETP.GE.U32.AND P6, PT, R0, 0x7fffff00, PT ;  /* 0x7fffff000000780c */ /* 0x000fe20003fc6070 */
[----:B------:R-:W-:-:S02]  /*d5c0*/  VIADD R0, R137, 0xffffff7e ;  /* 0xffffff7e89007836 */ /* 0x000fc40000000000 */
[----:B------:R-:W3:Y:S01]  /*d5d0*/  LDL.64 R52, [R1+0x180] ;  /* 0x0001800001347983 */ /* 0x000ee20000100a00 */
[----:B------:R-:W-:-:S03]  /*d5e0*/  LOP3.LUT R137, R3, 0x20, RZ, 0x3c, !PT ;  /* 0x0000002003897812 */ /* 0x000fc600078e3cff */
[----:B------:R-:W3:Y:S04]  /*d5f0*/  LDL.64 R50, [R1+0x160] ;  /* 0x0001600001327983 */ /* 0x000ee80000100a00 */
[----:B------:R-:W3:Y:S04]  /*d600*/  LDL.64 R48, [R1+0x140] ;  /* 0x0001400001307983 */ /* 0x000ee80000100a00 */
[----:B------:R-:W3:Y:S01]  /*d610*/  LDL.64 R46, [R1+0x120] ;  /* 0x00012000012e7983 */ /* 0x000ee20000100a00 */
[----:B------:R-:W-:-:S03]  /*d620*/  VIADD R137, R137, UR9 ;  /* 0x0000000989897c36 */ /* 0x000fc60008000000 */
        /* <DEDUP_REMOVED lines=11> */
[----:B----4-:R-:W-:Y:S04]  /*d6e0*/  LDGSTS.E [R136+0x1480], desc[UR22][R250.64], P5 ;  /* 0x01480000fa887fae */ /* 0x010fe8000a9a1016 */
[----:B------:R-:W-:Y:S04]  /*d6f0*/  LDGSTS.E [R136+0x1880], desc[UR22][R22.64], P5 ;  /* 0x0188000016887fae */ /* 0x000fe8000a9a1016 */
[----:B------:R-:W-:Y:S04]  /*d700*/  LDGSTS.E [R136+0x1c80], desc[UR22][R20.64], P5 ;  /* 0x01c8000014887fae */ /* 0x000fe8000a9a1016 */
[----:B------:R-:W4:Y:S04]  /*d710*/  LDL.64 R250, [R1+0x1c0] ;  /* 0x0001c00001fa7983 */ /* 0x000f280000100a00 */
[----:B------:R-:W-:Y:S04]  /*d720*/  LDGSTS.E [R136+0x2080], desc[UR22][R18.64], P5 ;  /* 0x0208000012887fae */ /* 0x000fe8000a9a1016 */
[----:B------:R-:W-:Y:S04]  /*d730*/  LDGSTS.E [R136+0x2480], desc[UR22][R16.64], P5 ;  /* 0x0248000010887fae */ /* 0x000fe8000a9a1016 */
[----:B------:R-:W-:Y:S04]  /*d740*/  LDGSTS.E [R136+0x2880], desc[UR22][R14.64], P5 ;  /* 0x028800000e887fae */ /* 0x000fe8000a9a1016 */
[----:B------:R-:W-:Y:S04]  /*d750*/  LDGSTS.E [R136+0x2c80], desc[UR22][R12.64], P5 ;  /* 0x02c800000c887fae */ /* 0x000fe8000a9a1016 */
[----:B------:R-:W-:Y:S04]  /*d760*/  LDGSTS.E [R136+0x3080], desc[UR22][R10.64], P5 ;  /* 0x030800000a887fae */ /* 0x000fe8000a9a1016 */
[----:B--2---:R-:W-:Y:S04]  /*d770*/  LDGSTS.E [R136+0x3480], desc[UR22][R4.64], P5 ;  /* 0x0348000004887fae */ /* 0x004fe8000a9a1016 */
[----:B------:R-:W-:Y:S04]  /*d780*/  LDGSTS.E [R136+0x3880], desc[UR22][R8.64], P5 ;  /* 0x0388000008887fae */ /* 0x000fe8000a9a1016 */
[----:B------:R-:W-:Y:S04]  /*d790*/  LDGSTS.E [R136+0x3c80], desc[UR22][R242.64], P5 ;  /* 0x03c80000f2887fae */ /* 0x000fe8000a9a1016 */
[----:B------:R-:W2:Y:S04]  /*d7a0*/  LDL.64 R4, [R1+0x1a0] ;  /* 0x0001a00001047983 */ /* 0x000ea80000100a00 */
[----:B------:R-:W-:Y:S04]  /*d7b0*/  LDGSTS.E [R137+0x100], desc[UR22][R244.64], P5 ;  /* 0x00100000f4897fae */ /* 0x000fe8000a9a1016 */
[----:B------:R-:W-:Y:S04]  /*d7c0*/  LDGSTS.E [R137+0x500], desc[UR22][R248.64], P5 ;  /* 0x00500000f8897fae */ /* 0x000fe8000a9a1016 */
[----:B------:R-:W-:Y:S04]  /*d7d0*/  LDGSTS.E [R137+0x900], desc[UR22][R6.64], P5 ;  /* 0x0090000006897fae */ /* 0x000fe8000a9a1016 */
[----:B------:R-:W3:Y:S04]  /*d7e0*/  LDL.64 R22, [R1+0x178] ;  /* 0x0001780001167983 */ /* 0x000ee80000100a00 */
[----:B------:R-:W3:Y:S04]  /*d7f0*/  LDL.64 R20, [R1+0x158] ;  /* 0x0001580001147983 */ /* 0x000ee80000100a00 */
[----:B------:R-:W3:Y:S04]  /*d800*/  LDL.64 R6, [R1+0x198] ;  /* 0x0001980001067983 */ /* 0x000ee80000100a00 */
[----:B------:R-:W3:Y:S04]  /*d810*/  LDL.64 R18, [R1+0x138] ;  /* 0x0001380001127983 */ /* 0x000ee80000100a00 */
[----:B------:R-:W3:Y:S04]  /*d820*/  LDL.64 R16, [R1+0x118] ;  /* 0x0001180001107983 */ /* 0x000ee80000100a00 */
[----:B------:R-:W3:Y:S04]  /*d830*/  LDL.64 R14, [R1+0xf8] ;  /* 0x0000f800010e7983 */ /* 0x000ee80000100a00 */
[----:B------:R-:W3:Y:S04]  /*d840*/  LDL.64 R12, [R1+0xd8] ;  /* 0x0000d800010c7983 */ /* 0x000ee80000100a00 */
[----:B------:R-:W3:Y:S01]  /*d850*/  LDL.64 R10, [R1+0xb8] ;  /* 0x0000b800010a7983 */ /* 0x000ee20000100a00 */
[----:B------:R-:W-:Y:S01]  /*d860*/  ISETP.GE.U32.AND P3, PT, R0, 0x7ffffeff, PT ;  /* 0x7ffffeff0000780c */ /* 0x000fe20003f66070 */
[----:B------:R-:W-:Y:S01]  /*d870*/  VIADD R0, R138, 0xffffff7d ;  /* 0xffffff7d8a007836 */ /* 0x000fe20000000000 */
[----:B------:R-:W-:Y:S01]  /*d880*/  LOP3.LUT R138, R3, 0x30, RZ, 0x3c, !PT ;  /* 0x00000030038a7812 */ /* 0x000fe200078e3cff */
[----:B------:R-:W3:Y:S04]  /*d890*/  LDL.64 R8, [R1+0x78] ;  /* 0x0000780001087983 */ /* 0x000ee80000100a00 */
[----:B------:R-:W3:Y:S01]  /*d8a0*/  LDL.64 R242, [R1+0x58] ;  /* 0x0000580001f27983 */ /* 0x000ee20000100a00 */
[----:B------:R-:W-:-:S03]  /*d8b0*/  VIADD R138, R138, UR9 ;  /* 0x000000098a8a7c36 */ /* 0x000fc60008000000 */
[----:B------:R-:W3:Y:S04]  /*d8c0*/  LDL.64 R244, [R1+0x38] ;  /* 0x0000380001f47983 */ /* 0x000ee80000100a00 */
[----:B------:R-:W3:Y:S04]  /*d8d0*/  LDL.64 R248, [R1+0x228] ;  /* 0x0002280001f87983 */ /* 0x000ee80000100a00 */
[----:B----4-:R-:W-:Y:S04]  /*d8e0*/  LDGSTS.E [R137+0xd00], desc[UR22][R250.64], P5 ;  /* 0x00d00000fa897fae */ /* 0x010fe8000a9a1016 */
[----:B------:R-:W4:Y:S04]  /*d8f0*/  LDL.64 R250, [R1+0x98] ;  /* 0x0000980001fa7983 */ /* 0x000f280000100a00 */
[----:B--2---:R-:W-:Y:S04]  /*d900*/  LDGSTS.E [R137+0x1100], desc[UR22][R4.64], P5 ;  /* 0x0110000004897fae */ /* 0x004fe8000a9a1016 */
[----:B---3--:R-:W-:Y:S04]  /*d910*/  LDGSTS.E [R137+0x1500], desc[UR22][R52.64], P5 ;  /* 0x0150000034897fae */ /* 0x008fe8000a9a1016 */
[----:B------:R-:W-:Y:S04]  /*d920*/  LDGSTS.E [R137+0x1900], desc[UR22][R50.64], P5 ;  /* 0x0190000032897fae */ /* 0x000fe8000a9a1016 */
[----:B------:R-:W-:Y:S04]  /*d930*/  LDGSTS.E [R137+0x1d00], desc[UR22][R48.64], P5 ;  /* 0x01d0000030897fae */ /* 0x000fe8000a9a1016 */
[----:B------:R-:W-:Y:S04]  /*d940*/  LDGSTS.E [R137+0x2100], desc[UR22][R46.64], P5 ;  /* 0x021000002e897fae */ /* 0x000fe8000a9a1016 */
[----:B------:R-:W-:Y:S04]  /*d950*/  LDGSTS.E [R137+0x2500], desc[UR22][R44.64], P5 ;  /* 0x025000002c897fae */ /* 0x000fe8000a9a1016 */
[----:B------:R-:W-:Y:S04]  /*d960*/  LDGSTS.E [R137+0x2900], desc[UR22][R42.64], P5 ;  /* 0x029000002a897fae */ /* 0x000fe8000a9a1016 */
[----:B------:R-:W-:Y:S04]  /*d970*/  LDGSTS.E [R137+0x2d00], desc[UR22][R40.64], P5 ;  /* 0x02d0000028897fae */ /* 0x000fe8000a9a1016 */
[----:B------:R-:W-:Y:S04]  /*d980*/  LDGSTS.E [R137+0x3100], desc[UR22][R38.64], P5 ;  /* 0x0310000026897fae */ /* 0x000fe8000a9a1016 */
[----:B------:R-:W2:Y:S04]  /*d990*/  LDL.64 R4, [R1+0x200] ;  /* 0x0002000001047983 */ /* 0x000ea80000100a00 */
[----:B------:R-:W-:Y:S04]  /*d9a0*/  LDGSTS.E [R137+0x3500], desc[UR22][R36.64], P5 ;  /* 0x0350000024897fae */ /* 0x000fe8000a9a1016 */
        /* <DEDUP_REMOVED lines=9> */
[----:B------:R-:W3:Y:S04]  /*da40*/  LDL.64 R6, [R1+0x1d8] ;  /* 0x0001d80001067983 */ /* 0x000ee80000100a00 */
[----:B------:R-:W-:Y:S04]  /*da50*/  LDGSTS.E [R138+0x1d80], desc[UR22][R18.64], P5 ;  /* 0x01d80000128a7fae */ /* 0x000fe8000a9a1016 */
[----:B------:R-:W-:Y:S04]  /*da60*/  LDGSTS.E [R138+0x2180], desc[UR22][R16.64], P5 ;  /* 0x02180000108a7fae */ /* 0x000fe8000a9a1016 */
[----:B------:R-:W-:Y:S04]  /*da70*/  LDGSTS.E [R138+0x2580], desc[UR22][R14.64], P5 ;  /* 0x025800000e8a7fae */ /* 0x000fe8000a9a1016 */
[----:B------:R-:W-:Y:S04]  /*da80*/  LDGSTS.E [R138+0x2980], desc[UR22][R12.64], P5 ;  /* 0x029800000c8a7fae */ /* 0x000fe8000a9a1016 */
[----:B------:R-:W-:Y:S01]  /*da90*/  LDGSTS.E [R138+0x2d80], desc[UR22][R10.64], P5 ;  /* 0x02d800000a8a7fae */ /* 0x000fe2000a9a1016 */
[----:B------:R-:W-:-:S03]  /*daa0*/  LOP3.LUT R139, R3, 0x40, RZ, 0x3c, !PT ;  /* 0x00000040038b7812 */ /* 0x000fc600078e3cff */
[----:B------:R-:W3:Y:S04]  /*dab0*/  LDL.64 R52, [R1+0x258] ;  /* 0x0002580001347983 */ /* 0x000ee80000100a00 */
[----:B------:R-:W3:Y:S04]  /*dac0*/  LDL.64 R50, [R1+0x260] ;  /* 0x0002600001327983 */ /* 0x000ee80000100a00 */
        /* <DEDUP_REMOVED lines=26> */
[----:B------:R-:W-:Y:S01]  /*dc70*/  LDGSTS.E [R139+0x200], desc[UR22][R248.64], P5 ;  /* 0x00200000f88b7fae */ /* 0x000fe2000a9a1016 */
[----:B------:R-:W-:-:S03]  /*dc80*/  LOP3.LUT R140, R3, 0x50, RZ, 0x3c, !PT ;  /* 0x00000050038c7812 */ /* 0x000fc600078e3cff */
[----:B------:R-:W4:Y:S04]  /*dc90*/  LDL.64 R8, [R1+0x318] ;  /* 0x0003180001087983 */ /* 0x000f280000100a00 */
[----:B------:R-:W4:Y:S04]  /*dca0*/  LDL.64 R242, [R1+0x320] ;  /* 0x0003200001f27983 */ /* 0x000f280000100a00 */
[----:B------:R-:W4:Y:S04]  /*dcb0*/  LDL.64 R244, [R1+0x328] ;  /* 0x0003280001f47983 */ /* 0x000f280000100a00 */
[----:B------:R-:W4:Y:S04]  /*dcc0*/  LDL.64 R248, [R1+0x330] ;  /* 0x0003300001f87983 */ /* 0x000f280000100a00 */
[----:B--2---:R-:W-:Y:S04]  /*dcd0*/  LDGSTS.E [R139+0x600], desc[UR22][R4.64], P5 ;  /* 0x00600000048b7fae */ /* 0x004fe8000a9a1016 */
[----:B------:R-:W2:Y:S04]  /*dce0*/  LDL.64 R4, [R1+0x2d0] ;  /* 0x0002d00001047983 */ /* 0x000ea80000100a00 */
[----:B---3--:R-:W-:Y:S04]  /*dcf0*/  LDGSTS.E [R139+0xa00], desc[UR22][R6.64], P5 ;  /* 0x00a00000068b7fae */ /* 0x008fe8000a9a1016 */
[----:B------:R-:W3:Y:S01]  /*dd00*/  LDL.64 R6, [R1+0x310] ;  /* 0x0003100001067983 */ /* 0x000ee20000100a00 */
[----:B------:R-:W-:-:S03]  /*dd10*/  VIADD R140, R140, UR9 ;  /* 0x000000098c8c7c36 */ /* 0x000fc60008000000 */
[----:B----4-:R-:W-:Y:S04]  /*dd20*/  LDGSTS.E [R139+0xe00], desc[UR22][R250.64], P5 ;  /* 0x00e00000fa8b7fae */ /* 0x010fe8000a9a1016 */
        /* <DEDUP_REMOVED lines=24> */
[----:B------:R-:W4:Y:S04]  /*deb0*/  LDL.64 R4, [R1+0x340] ;  /* 0x0003400001047983 */ /* 0x000f280000100a00 */
[----:B---3--:R-:W-:Y:S04]  /*dec0*/  LDGSTS.E [R140+0x2e80], desc[UR22][R6.64], P5 ;  /* 0x02e80000068c7fae */ /* 0x008fe8000a9a1016 */
        /* <DEDUP_REMOVED lines=24> */
[----:B------:R-:W-:Y:S04]  /*e050*/  LDGSTS.E [R140+0x3280], desc[UR22][R8.64], P5 ;  /* 0x03280000088c7fae */ /* 0x000fe8000a9a1016 */
[----:B------:R-:W3:Y:S04]  /*e060*/  LDL.64 R10, [R1+0x3f8] ;  /* 0x0003f800010a7983 */ /* 0x000ee80000100a00 */
[----:B------:R-:W-:Y:S04]  /*e070*/  LDGSTS.E [R140+0x3680], desc[UR22][R242.64], P5 ;  /* 0x03680000f28c7fae */ /* 0x000fe8000a9a1016 */
[----:B------:R-:W3:Y:S04]  /*e080*/  LDL.64 R8, [R1+0x400] ;  /* 0x0004000001087983 */ /* 0x000ee80000100a00 */
[----:B------:R-:W-:Y:S04]  /*e090*/  LDGSTS.E [R140+0x3a80], desc[UR22][R244.64], P5 ;  /* 0x03a80000f48c7fae */ /* 0x000fe8000a9a1016 */
[----:B------:R-:W3:Y:S04]  /*e0a0*/  LDL.64 R242, [R1+0x408] ;  /* 0x0004080001f27983 */ /* 0x000ee80000100a00 */
[----:B------:R-:W-:Y:S04]  /*e0b0*/  LDGSTS.E [R140+0x3e80], desc[UR22][R248.64], P5 ;  /* 0x03e80000f88c7fae */ /* 0x000fe8000a9a1016 */
[----:B------:R-:W3:Y:S04]  /*e0c0*/  LDL.64 R244, [R1+0x410] ;  /* 0x0004100001f47983 */ /* 0x000ee80000100a00 */
[----:B------:R-:W3:Y:S04]  /*e0d0*/  LDL.64 R248, [R1+0x418] ;  /* 0x0004180001f87983 */ /* 0x000ee80000100a00 */
[----:B--2---:R-:W-:Y:S04]  /*e0e0*/  LDGSTS.E [R141+0x300], desc[UR22][R250.64], P5 ;  /* 0x00300000fa8d7fae */ /* 0x004fe8000a9a1016 */
[----:B----4-:R-:W-:Y:S04]  /*e0f0*/  LDGSTS.E [R141+0x700], desc[UR22][R4.64], P5 ;  /* 0x00700000048d7fae */ /* 0x010fe8000a9a1016 */
[----:B------:R-:W2:Y:S04]  /*e100*/  LDL.64 R250, [R1+0x420] ;  /* 0x0004200001fa7983 */ /* 0x000ea80000100a00 */
[----:B------:R-:W4:Y:S04]  /*e110*/  LDL.64 R4, [R1+0x430] ;  /* 0x0004300001047983 */ /* 0x000f280000100a00 */
[----:B---3--:R-:W-:Y:S01]  /*e120*/  LDGSTS.E [R141+0xb00], desc[UR22][R6.64], P5 ;  /* 0x00b00000068d7fae */ /* 0x008fe2000a9a1016 */
[----:B------:R-:W-:-:S03]  /*e130*/  LOP3.LUT R142, R3, 0x70, RZ, 0x3c, !PT ;  /* 0x00000070038e7812 */ /* 0x000fc600078e3cff */
[----:B------:R-:W-:Y:S04]  /*e140*/  LDGSTS.E [R141+0xf00], desc[UR22][R52.64], P5 ;  /* 0x00f00000348d7fae */ /* 0x000fe8000a9a1016 */
[----:B------:R-:W-:Y:S04]  /*e150*/  LDGSTS.E [R141+0x1300], desc[UR22][R50.64], P5 ;  /* 0x01300000328d7fae */ /* 0x000fe8000a9a1016 */
[----:B------:R-:W3:Y:S04]  /*e160*/  LDL.64 R6, [R1+0x450] ;  /* 0x0004500001067983 */ /* 0x000ee80000100a00 */
[----:B------:R-:W3:Y:S04]  /*e170*/  LDL.LU.64 R52, [R1+0xcc8] ;  /* 0x000cc80001347983 */ /* 0x000ee80000300a00 */
[----:B------:R-:W3:Y:S04]  /*e180*/  LDL.LU.64 R50, [R1+0xcc0] ;  /* 0x000cc00001327983 */ /* 0x000ee80000300a00 */
[----:B------:R-:W-:Y:S04]  /*e190*/  LDGSTS.E [R141+0x1700], desc[UR22][R48.64], P5 ;  /* 0x01700000308d7fae */ /* 0x000fe8000a9a1016 */
[----:B------:R-:W-:Y:S04]  /*e1a0*/  LDGSTS.E [R141+0x1b00], desc[UR22][R46.64], P5 ;  /* 0x01b000002e8d7fae */ /* 0x000fe8000a9a1016 */
[----:B------:R-:W-:Y:S04]  /*e1b0*/  LDGSTS.E [R141+0x1f00], desc[UR22][R44.64], P5 ;  /* 0x01f000002c8d7fae */ /* 0x000fe8000a9a1016 */
[----:B------:R-:W3:Y:S04]  /*e1c0*/  LDL.LU.64 R48, [R1+0xcb8] ;  /* 0x000cb80001307983 */ /* 0x000ee80000300a00 */
[----:B------:R-:W3:Y:S01]  /*e1d0*/  LDL.LU.64 R46, [R1+0xcb0] ;  /* 0x000cb000012e7983 */ /* 0x000ee20000300a00 */
[----:B------:R-:W-:-:S03]  /*e1e0*/  VIADD R142, R142, UR9 ;  /* 0x000000098e8e7c36 */ /* 0x000fc60008000000 */
[----:B------:R-:W3:Y:S04]  /*e1f0*/  LDL.LU.64 R44, [R1+0xca8] ;  /* 0x000ca800012c7983 */ /* 0x000ee80000300a00 */
[----:B------:R-:W-:Y:S04]  /*e200*/  LDGSTS.E [R141+0x2300], desc[UR22][R42.64], P5 ;  /* 0x023000002a8d7fae */ /* 0x000fe8000a9a1016 */
[----:B------:R-:W-:Y:S04]  /*e210*/  LDGSTS.E [R141+0x2700], desc[UR22][R40.64], P5 ;  /* 0x02700000288d7fae */ /* 0x000fe8000a9a1016 */
[----:B------:R-:W-:Y:S04]  /*e220*/  LDGSTS.E [R141+0x2b00], desc[UR22][R38.64], P5 ;  /* 0x02b00000268d7fae */ /* 0x000fe8000a9a1016 */
[----:B------:R-:W3:Y:S04]  /*e230*/  LDL.LU.64 R42, [R1+0xca0] ;  /* 0x000ca000012a7983 */ /* 0x000ee80000300a00 */
[----:B------:R-:W3:Y:S04]  /*e240*/  LDL.LU.64 R40, [R1+0xc98] ;  /* 0x000c980001287983 */ /* 0x000ee80000300a00 */
        /* <DEDUP_REMOVED lines=37> */
[----:B--2---:R-:W-:Y:S04]  /*e4a0*/  LDGSTS.E [R142+0x3780], desc[UR22][R250.64], P5 ;  /* 0x03780000fa8e7fae */ /* 0x004fe8000a9a1016 */
[----:B----4-:R-:W-:Y:S04]  /*e4b0*/  LDGSTS.E [R142+0x3b80], desc[UR22][R4.64], P5 ;  /* 0x03b80000048e7fae */ /* 0x010fe8000a9a1016 */
[----:B------:R-:W2:Y:S04]  /*e4c0*/  LDL.LU.64 R250, [R1+0xbf8] ;  /* 0x000bf80001fa7983 */ /* 0x000ea80000300a00 */
[----:B------:R-:W4:Y:S04]  /*e4d0*/  LDL.LU.64 R4, [R1+0xbf0] ;  /* 0x000bf00001047983 */ /* 0x000f280000300a00 */
[----:B---3--:R1:W-:Y:S04]  /*e4e0*/  LDGSTS.E [R142+0x3f80], desc[UR22][R6.64], P5 ;  /* 0x03f80000068e7fae */ /* 0x0083e8000a9a1016 */
[----:B------:R-:W0:Y:S04]  /*e4f0*/  LDGDEPBAR ;  /* 0x00000000000079af */ /* 0x000e280000000000 */
[----:B------:R-:W3:Y:S01]  /*e500*/  LDL.LU.64 R6, [R1+0xbe8] ;  /* 0x000be80001067983 */ /* 0x000ee20000300a00 */
[----:B------:R-:W-:Y:S01]  /*e510*/  BAR.SYNC.DEFER_BLOCKING 0x0 ;  /* 0x0000000000007b1d */ /* 0x000fe20000010000 */
[----:B------:R-:W-:Y:S01]  /*e520*/  ISETP.GE.U32.AND P4, PT, R0, 0x7ffffefe, PT ;  /* 0x7ffffefe0000780c */ /* 0x000fe20003f86070 */
[----:B------:R-:W-:-:S06]  /*e530*/  VIADD R0, R2, 0xffffff7c ;  /* 0xffffff7c02007836 */ /* 0x000fcc0000000000 */
[----:B------:R-:W1:Y:S01]  /*e540*/  LDC R2, c[0x0][0x3a0] ;  /* 0x0000e800ff027b82 */ /* 0x000e620000000800 */
[----:B---3--:R-:W-:-:S07]  /*e550*/  IMAD.SHL.U32 R247, R6, 0x80, RZ ;  /* 0x0000008006f77824 */ /* 0x008fce00078e00ff */
[----:B-1----:R-:W1:Y:S01]  /*e560*/  LDC R6, c[0x0][0x3a0] ;  /* 0x0000e800ff067b82 */ /* 0x002e620000000800 */
[----:B----4-:R-:W-:-:S05]  /*e570*/  IMAD.WIDE R4, R247, 0x4, R4 ;  /* 0x00000004f7047825 */ /* 0x010fca00078e0204 */
[----:B------:R-:W-:Y:S04]  /*e580*/  STL.64 [R1+0x978], R4 ;  /* 0x0009780401007387 */ /* 0x000fe80000100a00 */
[----:B------:R3:W-:Y:S04]  /*e590*/  STL.64 [R1+0xc70], R238 ;  /* 0x000c70ee01007387 */ /* 0x0007e80000100a00 */
[----:B------:R-:W-:Y:S01]  /*e5a0*/  @!PT LDS RZ, [RZ] ;  /* 0x00000000fffff984 */ /* 0x000fe20000000800 */
[----:B------:R-:W-:Y:S01]  /*e5b0*/  @!PT LDS RZ, [RZ] ;  /* 0x00000000fffff984 */ /* 0x000fe20000000800 */
[----:B------:R-:W-:Y:S01]  /*e5c0*/  @!PT LDS RZ, [RZ] ;  /* 0x00000000fffff984 */ /* 0x000fe20000000800 */
[----:B------:R4:W-:Y:S04]  /*e5d0*/  LDGSTS.E [R246+0x40000], desc[UR22][R4.64], !P6 ;  /* 0x4000000004f67fae */ /* 0x0009e8000f1a1016 */
[----:B---3--:R-:W3:Y:S04]  /*e5e0*/  LDL.LU.64 R238, [R1+0x30] ;  /* 0x0000300001ee7983 */ /* 0x008ee80000300a00 */
[----:B------:R2:W-:Y:S01]  /*e5f0*/  STL.64 [R1+0xc68], R240 ;  /* 0x000c68f001007387 */ /* 0x0005e20000100a00 */
[----:B----4-:R-:W4:Y:S01]  /*e600*/  LDC R5, c[0x0][0x3a0] ;  /* 0x0000e800ff057b82 */ /* 0x010f220000000800 */
[----:B------:R-:W-:-:S07]  /*e610*/  ISETP.GE.U32.AND P5, PT, R0, 0x7ffffefd, PT ;  /* 0x7ffffefd0000780c */ /* 0x000fce0003fa6070 */
[----:B------:R-:W1:Y:S01]  /*e620*/  LDC R4, c[0x0][0x3a0] ;  /* 0x0000e800ff047b82 */ /* 0x000e620000000800 */
[----:B--2---:R-:W2:Y:S04]  /*e630*/  LDL.LU.64 R240, [R1+0x28] ;  /* 0x0000280001f07983 */ /* 0x004ea80000300a00 */
[----:B------:R4:W-:Y:S04]  /*e640*/  STL.64 [R1+0xc60], R142 ;  /* 0x000c608e01007387 */ /* 0x0009e80000100a00 */
[----:B----4-:R-:W4:Y:S04]  /*e650*/  LDL.LU.64 R142, [R1+0x20] ;  /* 0x00002000018e7983 */ /* 0x010f280000300a00 */
[----:B------:R-:W-:Y:S04]  /*e660*/  STL.64 [R1+0xc00], R136 ;  /* 0x000c008801007387 */ /* 0x000fe80000100a00 */
[----:B------:R1:W-:Y:S04]  /*e670*/  STL.64 [R1+0xbf8], R138 ;  /* 0x000bf88a01007387 */ /* 0x0003e80000100a00 */
[----:B-1----:R-:W4:Y:S04]  /*e680*/  LDL.LU.64 R138, [R1+0x8] ;  /* 0x00000800018a7983 */ /* 0x002f280000300a00 */
[----:B------:R1:W-:Y:S04]  /*e690*/  STL.64 [R1+0xbf0], R140 ;  /* 0x000bf08c01007387 */ /* 0x0003e80000100a00 */
[----:B-1----:R-:W4:Y:S04]  /*e6a0*/  LDL.LU.64 R140, [R1+0x10] ;  /* 0x00001000018c7983 */ /* 0x002f280000300a00 */
[----:B------:R1:W-:Y:S04]  /*e6b0*/  STL.64 [R1+0xbe8], R132 ;  /* 0x000be88401007387 */ /* 0x0003e80000100a00 */
[----:B-1----:R-:W4:Y:S04]  /*e6c0*/  LDL.LU.64 R132, [R1+0x18] ;  /* 0x0000180001847983 */ /* 0x002f280000300a00 */
[----:B------:R-:W4:Y:S01]  /*e6d0*/  LDL.LU.64 R136, [R1] ;  /* 0x0000000001887983 */ /* 0x000f220000300a00 */
[----:B------:R-:W-:-:S02]  /*e6e0*/  VIADD R0, R2, 0xffffff7b ;  /* 0xffffff7b02007836 */ /* 0x000fc40000000000 */
[----:B------:R-:W1:Y:S03]  /*e6f0*/  LDC R2, c[0x0][0x3a0] ;  /* 0x0000e800ff027b82 */ /* 0x000e660000000800 */
[----:B------:R-:W-:Y:S01]  /*e700*/  ISETP.GE.U32.AND P6, PT, R0, 0x7ffffefc, PT ;  /* 0x7ffffefc0000780c */ /* 0x000fe20003fc6070 */
[----:B------:R-:W-:-:S04]  /*e710*/  VIADD R0, R5, 0xffffff7a ;  /* 0xffffff7a05007836 */ /* 0x000fc80000000000 */
[----:B------:R-:W1:Y:S01]  /*e720*/  LDC R5, c[0x0][0x3a0] ;  /* 0x0000e800ff057b82 */ /* 0x000e620000000800 */
[----:B------:R-:W-:-:S04]  /*e730*/  IMAD.WIDE R8, R247, 0x4, R8 ;  /* 0x00000004f7087825 */ /* 0x000fc800078e0208 */
[----:B---3--:R-:W-:-:S05]  /*e740*/  IMAD.WIDE R238, R247, 0x4, R238 ;  /* 0x00000004f7ee7825 */ /* 0x008fca00078e02ee */
[----:B------:R-:W-:Y:S01]  /*e750*/  LDGSTS.E [R246+0x40004], desc[UR22][R238.64], !P3 ;  /* 0x40004000eef67fae */ /* 0x000fe2000d9a1016 */
[----:B------:R-:W-:Y:S01]  /*e760*/  ISETP.GE.U32.AND P3, PT, R0, 0x7ffffefb, PT ;  /* 0x7ffffefb0000780c */ /* 0x000fe20003f66070 */
[----:B------:R-:W-:Y:S02]  /*e770*/  VIADD R0, R6, 0xffffff79 ;  /* 0xffffff7906007836 */ /* 0x000fe40000000000 */
[----:B--2---:R-:W-:Y:S01]  /*e780*/  IMAD.WIDE R240, R247, 0x4, R240 ;  /* 0x00000004f7f07825 */ /* 0x004fe200078e02f0 */
[----:B------:R2:W-:Y:S01]  /*e790*/  STL.64 [R1+0x970], R238 ;  /* 0x000970ee01007387 */ /* 0x0005e20000100a00 */
[----:B------:R-:W3:Y:S03]  /*e7a0*/  LDC R6, c[0x0][0x3a0] ;  /* 0x0000e800ff067b82 */ /* 0x000ee60000000800 */
[----:B------:R-:W-:Y:S01]  /*e7b0*/  LDGSTS.E [R246+0x40008], desc[UR22][R240.64], !P4 ;  /* 0x40008000f0f67fae */ /* 0x000fe2000e1a1016 */
[----:B------:R-:W-:Y:S01]  /*e7c0*/  ISETP.GE.U32.AND P4, PT, R0, 0x7ffffefa, PT ;  /* 0x7ffffefa0000780c */ /* 0x000fe20003f86070 */
[----:B------:R-:W-:-:S03]  /*e7d0*/  VIADD R0, R4, 0xffffff78 ;  /* 0xffffff7804007836 */ /* 0x000fc60000000000 */
[----:B------:R-:W3:Y:S01]  /*e7e0*/  LDC R4, c[0x0][0x3a0] ;  /* 0x0000e800ff047b82 */ /* 0x000ee20000000800 */
[----:B--2---:R-:W2:Y:S01]  /*e7f0*/  LDL.LU.64 R238, [R1+0xc70] ;  /* 0x000c700001ee7983 */ /* 0x004ea20000300a00 */
[----:B----4-:R-:W-:-:S05]  /*e800*/  IMAD.WIDE R142, R247, 0x4, R142 ;  /* 0x00000004f78e7825 */ /* 0x010fca00078e028e */
[----:B------:R-:W-:Y:S01]  /*e810*/  LDGSTS.E [R246+0x4000c], desc[UR22][R142.64], !P5 ;  /* 0x4000c0008ef67fae */ /* 0x000fe2000e9a1016 */
[----:B------:R-:W-:Y:S02]  /*e820*/  ISETP.GE.U32.AND P5, PT, R0, 0x7ffffef9, PT ;  /* 0x7ffffef90000780c */ /* 0x000fe40003fa6070 */
[----:B-1----:R-:W-:Y:S02]  /*e830*/  IADD3 R0, PT, PT, R2, -0x89, RZ ;  /* 0xffffff7702007810 */ /* 0x002fe40007ffe0ff */
[----:B------:R-:W1:Y:S01]  /*e840*/  LDC R2, c[0x0][0x3a0] ;  /* 0x0000e800ff027b82 */ /* 0x000e620000000800 */
[----:B------:R4:W-:Y:S04]  /*e850*/  STL.64 [R1+0x968], R240 ;  /* 0x000968f001007387 */ /* 0x0009e80000100a00 */
[----:B----4-:R-:W4:Y:S04]  /*e860*/  LDL.LU.64 R240, [R1+0xc68] ;  /* 0x000c680001f07983 */ /* 0x010f280000300a00 */
[----:B------:R3:W-:Y:S04]  /*e870*/  STL.64 [R1+0x960], R142 ;  /* 0x0009608e01007387 */ /* 0x0007e80000100a00 */
[----:B---3--:R-:W3:Y:S01]  /*e880*/  LDL.LU.64 R142, [R1+0xc60] ;  /* 0x000c6000018e7983 */ /* 0x008ee20000300a00 */
[----:B------:R-:W-:-:S05]  /*e890*/  IMAD.WIDE R132, R247, 0x4, R132 ;  /* 0x00000004f7847825 */ /* 0x000fca00078e0284 */
[----:B------:R1:W-:Y:S04]  /*e8a0*/  STL.64 [R1+0x958], R132 ;  /* 0x0009588401007387 */ /* 0x0003e80000100a00 */
[----:B------:R1:W-:Y:S01]  /*e8b0*/  LDGSTS.E [R246+0x40010], desc[UR22][R132.64], !P6 ;  /* 0x4001000084f67fae */ /* 0x0003e2000f1a1016 */
[----:B------:R-:W-:Y:S01]  /*e8c0*/  ISETP.GE.U32.AND P6, PT, R0, 0x7ffffef8, PT ;  /* 0x7ffffef80000780c */ /* 0x000fe20003fc6070 */
[----:B------:R-:W-:Y:S02]  /*e8d0*/  VIADD R0, R5, 0xffffff76 ;  /* 0xffffff7605007836 */ /* 0x000fe40000000000 */
[----:B------:R-:W1:Y:S02]  /*e8e0*/  LDC R5, c[0x0][0x3a0] ;  /* 0x0000e800ff057b82 */ /* 0x000e640000000800 */
[----:B-1----:R-:W-:-:S05]  /*e8f0*/  IMAD.WIDE R132, R247, 0x4, R140 ;  /* 0x00000004f7847825 */ /* 0x002fca00078e028c */
[----:B------:R1:W-:Y:S01]  /*e900*/  LDGSTS.E [R246+0x40014], desc[UR22][R132.64], !P3 ;  /* 0x4001400084f67fae */ /* 0x0003e2000d9a1016 */
[----:B------:R-:W-:Y:S01]  /*e910*/  ISETP.GE.U32.AND P3, PT, R0, 0x7ffffef7, PT ;  /* 0x7ffffef70000780c */ /* 0x000fe20003f66070 */
[----:B------:R-:W-:Y:S02]  /*e920*/  VIADD R0, R4, 0xffffff75 ;  /* 0xffffff7504007836 */ /* 0x000fe40000000000 */
[----:B------:R1:W-:Y:S01]  /*e930*/  STL.64 [R1+0x950], R132 ;  /* 0x0009508401007387 */ /* 0x0003e20000100a00 */
[----:B------:R-:W1:Y:S02]  /*e940*/  LDC R4, c[0x0][0x3a0] ;  /* 0x0000e800ff047b82 */ /* 0x000e640000000800 */
[----:B-1----:R-:W-:-:S05]  /*e950*/  IMAD.WIDE R132, R247, 0x4, R138 ;  /* 0x00000004f7847825 */ /* 0x002fca00078e028a */
[----:B------:R1:W-:Y:S01]  /*e960*/  LDGSTS.E [R246+0x40018], desc[UR22][R132.64], !P4 ;  /* 0x4001800084f67fae */ /* 0x0003e2000e1a1016 */
[----:B------:R-:W-:Y:S01]  /*e970*/  ISETP.GE.U32.AND P4, PT, R0, 0x7ffffef6, PT ;  /* 0x7ffffef60000780c */ /* 0x000fe20003f86070 */
[----:B------:R-:W-:Y:S02]  /*e980*/  VIADD R0, R2, 0xffffff74 ;  /* 0xffffff7402007836 */ /* 0x000fe40000000000 */
[----:B------:R-:W1:Y:S01]  /*e990*/  LDC R2, c[0x0][0x3a0] ;  /* 0x0000e800ff027b82 */ /* 0x000e620000000800 */
[----:B------:R1:W-:Y:S02]  /*e9a0*/  STL.64 [R1+0x948], R132 ;  /* 0x0009488401007387 */ /* 0x0003e40000100a00 */
[----:B-1----:R-:W-:-:S05]  /*e9b0*/  IMAD.WIDE R132, R247, 0x4, R136 ;  /* 0x00000004f7847825 */ /* 0x002fca00078e0288 */
        /* <DEDUP_REMOVED lines=24> */
[----:B------:R-:W-:Y:S01]  /*eb40*/  LDGSTS.E [R246+0x4002c], desc[UR22][R132.64], !P5 ;  /* 0x4002c00084f67fae */ /* 0x000fe2000e9a1016 */
[----:B------:R-:W-:Y:S01]  /*eb50*/  ISETP.GE.U32.AND P5, PT, R0, 0x7ffffef1, PT ;  /* 0x7ffffef10000780c */ /* 0x000fe20003fa6070 */
[----:B------:R-:W-:Y:S02]  /*eb60*/  VIADD R0, R4, 0xffffff6f ;  /* 0xffffff6f04007836 */ /* 0x000fe40000000000 */
[----:B------:R-:W1:Y:S01]  /*eb70*/  LDC R4, c[0x0][0x3a0] ;  /* 0x0000e800ff047b82 */ /* 0x000e620000000800 */
[----:B------:R1:W-:Y:S02]  /*eb80*/  LDGSTS.E [R246+0x40030], desc[UR22][R8.64], !P6 ;  /* 0x4003000008f67fae */ /* 0x0003e4000f1a1016 */
[----:B------:R-:W-:Y:S01]  /*eb90*/  ISETP.GE.U32.AND P6, PT, R0, 0x7ffffef0, PT ;  /* 0x7ffffef00000780c */ /* 0x000fe20003fc6070 */
[----:B------:R-:W-:Y:S01]  /*eba0*/  VIADD R0, R2, 0xffffff6e ;  /* 0xffffff6e02007836 */ /* 0x000fe20000000000 */
[----:B------:R-:W-:Y:S03]  /*ebb0*/  STL.64 [R1+0x920], R132 ;  /* 0x0009208401007387 */ /* 0x000fe60000100a00 */
[----:B------:R-:W1:Y:S01]  /*ebc0*/  LDC R2, c[0x0][0x3a0] ;  /* 0x0000e800ff027b82 */ /* 0x000e620000000800 */
[----:B------:R1:W-:Y:S02]  /*ebd0*/  STL.64 [R1+0x918], R8 ;  /* 0x0009180801007387 */ /* 0x0003e40000100a00 */
[----:B-1----:R-:W-:-:S05]  /*ebe0*/  IMAD.WIDE R8, R247, 0x4, R10 ;  /* 0x00000004f7087825 */ /* 0x002fca00078e020a */
[----:B------:R1:W-:Y:S04]  /*ebf0*/  STL.64 [R1+0x910], R8 ;  /* 0x0009100801007387 */ /* 0x0003e80000100a00 */
[----:B------:R1:W-:Y:S01]  /*ec00*/  LDGSTS.E [R246+0x40034], desc[UR22][R8.64], !P3 ;  /* 0x4003400008f67fae */ /* 0x0003e2000d9a1016 */
[----:B------:R-:W-:Y:S01]  /*ec10*/  ISETP.GE.U32.AND P3, PT, R0, 0x7ffffeef, PT ;  /* 0x7ffffeef0000780c */ /* 0x000fe20003f66070 */
[----:B------:R-:W-:Y:S02]  /*ec20*/  VIADD R0, R5, 0xffffff6d ;  /* 0xffffff6d05007836 */ /* 0x000fe40000000000 */
[----:B------:R-:W2:Y:S01]  /*ec30*/  LDC R5, c[0x0][0x3a0] ;  /* 0x0000e800ff057b82 */ /* 0x000ea20000000800 */
[----:B-1----:R-:W-:-:S05]  /*ec40*/  IMAD.WIDE R8, R247, 0x4, R12 ;  /* 0x00000004f7087825 */ /* 0x002fca00078e020c */
[----:B------:R1:W-:Y:S01]  /*ec50*/  LDGSTS.E [R246+0x40038], desc[UR22][R8.64], !P4 ;  /* 0x4003800008f67fae */ /* 0x0003e2000e1a1016 */
[----:B------:R-:W-:Y:S01]  /*ec60*/  ISETP.GE.U32.AND P4, PT, R0, 0x7ffffeee, PT ;  /* 0x7ffffeee0000780c */ /* 0x000fe20003f86070 */
[----:B------:R-:W-:Y:S02]  /*ec70*/  VIADD R0, R4, 0xffffff6c ;  /* 0xffffff6c04007836 */ /* 0x000fe40000000000 */
[----:B------:R1:W-:Y:S01]  /*ec80*/  STL.64 [R1+0x908], R8 ;  /* 0x0009080801007387 */ /* 0x0003e20000100a00 */
[----:B------:R-:W4:Y:S01]  /*ec90*/  LDC R4, c[0x0][0x3a0] ;  /* 0x0000e800ff047b82 */ /* 0x000f220000000800 */
[----:B-1----:R-:W-:-:S05]  /*eca0*/  IMAD.WIDE R8, R247, 0x4, R14 ;  /* 0x00000004f7087825 */ /* 0x002fca00078e020e */
[----:B------:R1:W-:Y:S01]  /*ecb0*/  LDGSTS.E [R246+0x4003c], desc[UR22][R8.64], !P5 ;  /* 0x4003c00008f67fae */ /* 0x0003e2000e9a1016 */
[----:B------:R-:W-:Y:S01]  /*ecc0*/  ISETP.GE.U32.AND P5, PT, R0, 0x7ffffeed, PT ;  /* 0x7ffffeed0000780c */ /* 0x000fe20003fa6070 */
[----:B------:R-:W-:Y:S02]  /*ecd0*/  VIADD R0, R2, 0xffffff6b ;  /* 0xffffff6b02007836 */ /* 0x000fe40000000000 */
[----:B------:R-:W3:Y:S01]  /*ece0*/  LDC R2, c[0x0][0x3a0] ;  /* 0x0000e800ff027b82 */ /* 0x000ee20000000800 */
[----:B------:R1:W-:Y:S02]  /*ecf0*/  STL.64 [R1+0x900], R8 ;  /* 0x0009000801007387 */ /* 0x0003e40000100a00 */
[----:B-1----:R-:W-:-:S05]  /*ed00*/  IMAD.WIDE R8, R247, 0x4, R16 ;  /* 0x00000004f7087825 */ /* 0x002fca00078e0210 */
[----:B------:R1:W-:Y:S04]  /*ed10*/  STL.64 [R1+0x8f8], R8 ;  /* 0x0008f80801007387 */ /* 0x0003e80000100a00 */
[----:B------:R1:W-:Y:S01]  /*ed20*/  LDGSTS.E [R246+0x40040], desc[UR22][R8.64], !P6 ;  /* 0x4004000008f67fae */ /* 0x0003e2000f1a1016 */
[----:B------:R-:W-:Y:S02]  /*ed30*/  ISETP.GE.U32.AND P6, PT, R0, 0x7ffffeec, PT ;  /* 0x7ffffeec0000780c */ /* 0x000fe40003fc6070 */
[----:B--2---:R-:W-:Y:S02]  /*ed40*/  IADD3 R0, PT, PT, R5, -0x96, RZ ;  /* 0xffffff6a05007810 */ /* 0x004fe40007ffe0ff */
[----:B------:R-:W2:Y:S01]  /*ed50*/  LDC R5, c[0x0][0x3a0] ;  /* 0x0000e800ff057b82 */ /* 0x000ea20000000800 */
[----:B-1----:R-:W-:-:S05]  /*ed60*/  IMAD.WIDE R8, R247, 0x4, R18 ;  /* 0x00000004f7087825 */ /* 0x002fca00078e0212 */
[----:B------:R1:W-:Y:S01]  /*ed70*/  LDGSTS.E [R246+0x40044], desc[UR22][R8.64], !P3 ;  /* 0x4004400008f67fae */ /* 0x0003e2000d9a1016 */
[----:B------:R-:W-:Y:S01]  /*ed80*/  ISETP.GE.U32.AND P3, PT, R0, 0x7ffffeeb, PT ;  /* 0x7ffffeeb0000780c */ /* 0x000fe20003f66070 */
[----:B----4-:R-:W-:Y:S02]  /*ed90*/  VIADD R0, R4, 0xffffff69 ;  /* 0xffffff6904007836 */ /* 0x010fe40000000000 */
[----:B------:R1:W-:Y:S01]  /*eda0*/  STL.64 [R1+0x8f0], R8 ;  /* 0x0008f00801007387 */ /* 0x0003e20000100a00 */
[----:B------:R-:W4:Y:S01]  /*edb0*/  LDC R4, c[0x0][0x3a0] ;  /* 0x0000e800ff047b82 */ /* 0x000f220000000800 */
[----:B-1----:R-:W-:-:S05]  /*edc0*/  IMAD.WIDE R8, R247, 0x4, R20 ;  /* 0x00000004f7087825 */ /* 0x002fca00078e0214 */
[----:B------:R1:W-:Y:S01]  /*edd0*/  LDGSTS.E [R246+0x40048], desc[UR22][R8.64], !P4 ;  /* 0x4004800008f67fae */ /* 0x0003e2000e1a1016 */
[----:B------:R-:W-:Y:S01]  /*ede0*/  ISETP.GE.U32.AND P4, PT, R0, 0x7ffffeea, PT ;  /* 0x7ffffeea0000780c */ /* 0x000fe20003f86070 */
[----:B---3--:R-:W-:Y:S02]  /*edf0*/  VIADD R0, R2, 0xffffff68 ;  /* 0xffffff6802007836 */ /* 0x008fe40000000000 */
[----:B------:R-:W3:Y:S01]  /*ee00*/  LDC R2, c[0x0][0x3a0] ;  /* 0x0000e800ff027b82 */ /* 0x000ee20000000800 */
[----:B------:R1:W-:Y:S02]  /*ee10*/  STL.64 [R1+0x8e8], R8 ;  /* 0x0008e80801007387 */ /* 0x0003e40000100a00 */
[----:B-1----:R-:W-:-:S05]  /*ee20*/  IMAD.WIDE R8, R247, 0x4, R22 ;  /* 0x00000004f7087825 */ /* 0x002fca00078e0216 */
[----:B------:R1:W-:Y:S04]  /*ee30*/  STL.64 [R1+0x8e0], R8 ;  /* 0x0008e00801007387 */ /* 0x0003e80000100a00 */
[----:B------:R1:W-:Y:S01]  /*ee40*/  LDGSTS.E [R246+0x4004c], desc[UR22][R8.64], !P5 ;  /* 0x4004c00008f67fae */ /* 0x0003e2000e9a1016 */
[----:B------:R-:W-:Y:S01]  /*ee50*/  ISETP.GE.U32.AND P5, PT, R0, 0x7ffffee9, PT ;  /* 0x7ffffee90000780c */ /* 0x000fe20003fa6070 */
[----:B--2---:R-:W-:Y:S02]  /*ee60*/  VIADD R0, R5, 0xffffff67 ;  /* 0xffffff6705007836 */ /* 0x004fe40000000000 */
        /* <DEDUP_REMOVED lines=57> */
[----:B------:R-:W-:Y:S02]  /*f200*/  ISETP.GE.U32.AND P3, PT, R0, 0x7ffffedf, PT ;  /* 0x7ffffedf0000780c */ /* 0x000fe40003f66070 */
[----:B----4-:R-:W-:Y:S01]  /*f210*/  IADD3 R0, PT, PT, R4, -0xa3, RZ ;  /* 0xffffff5d04007810 */ /* 0x010fe20007ffe0ff */
        /* <DEDUP_REMOVED lines=76> */
[----:B------:R-:W-:Y:S02]  /*f6e0*/  ISETP.GE.U32.AND P4, PT, R0, 0x7ffffed2, PT ;  /* 0x7ffffed20000780c */ /* 0x000fe40003f86070 */
[----:B---3--:R-:W-:Y:S02]  /*f6f0*/  IADD3 R0, PT, PT, R2, -0xb0, RZ ;  /* 0xffffff5002007810 */ /* 0x008fe40007ffe0ff */
        /* <DEDUP_REMOVED lines=378> */
[----:B------:R1:W-:Y:S01]  /*10ea0*/  STL.64 [R1+0x630], R8 ;  /* 0x0006300801007387 */ /* 0x0003e20000100a00 */
[----:B------:R-:W3:Y:S01]  /*10eb0*/  LDC R2, c[0x0][0x3a0] ;  /* 0x0000e800ff027b82 */ /* 0x000ee20000000800 */
[----:B-1----:R-:W-:-:S05]  /*10ec0*/  IMAD.WIDE R8, R247, 0x4, R206 ;  /* 0x00000004f7087825 */ /* 0x002fca00078e02ce */
[----:B------:R1:W-:Y:S04]  /*10ed0*/  STL.64 [R1+0x628], R8 ;  /* 0x0006280801007387 */ /* 0x0003e80000100a00 */
[----:B------:R1:W-:Y:S01]  /*10ee0*/  LDGSTS.E [R246+0x401a8], desc[UR22][R8.64], !P4 ;  /* 0x401a800008f67fae */ /* 0x0003e2000e1a1016 */
[----:B------:R-:W-:Y:S01]  /*10ef0*/  ISETP.GE.U32.AND P4, PT, R0, 0x7ffffe92, PT ;  /* 0x7ffffe920000780c */ /* 0x000fe20003f86070 */
[----:B--2---:R-:W-:Y:S02]  /*10f00*/  VIADD R0, R5, 0xffffff10 ;  /* 0xffffff1005007836 */ /* 0x004fe40000000000 */
[----:B------:R-:W2:Y:S01]  /*10f10*/  LDC R5, c[0x0][0x3a0] ;  /* 0x0000e800ff057b82 */ /* 0x000ea20000000800 */
[----:B-1----:R-:W-:-:S05]  /*10f20*/  IMAD.WIDE R8, R247, 0x4, R208 ;  /* 0x00000004f7087825 */ /* 0x002fca00078e02d0 */
[----:B------:R1:W-:Y:S04]  /*10f30*/  STL.64 [R1+0x620], R8 ;  /* 0x0006200801007387 */ /* 0x0003e80000100a00 */
[----:B------:R1:W-:Y:S01]  /*10f40*/  LDGSTS.E [R246+0x401ac], desc[UR22][R8.64], !P5 ;  /* 0x401ac00008f67fae */ /* 0x0003e2000e9a1016 */
[----:B------:R-:W-:Y:S02]  /*10f50*/  ISETP.GE.U32.AND P5, PT, R0, 0x7ffffe91, PT ;  /* 0x7ffffe910000780c */ /* 0x000fe40003fa6070 */
[----:B----4-:R-:W-:Y:S02]  /*10f60*/  IADD3 R0, PT, PT, R4, -0xf1, RZ ;  /* 0xffffff0f04007810 */ /* 0x010fe40007ffe0ff */
[----:B------:R-:W4:Y:S01]  /*10f70*/  LDC R4, c[0x0][0x3a0] ;  /* 0x0000e800ff047b82 */ /* 0x000f220000000800 */
[----:B-1----:R-:W-:-:S05]  /*10f80*/  IMAD.WIDE R8, R247, 0x4, R210 ;  /* 0x00000004f7087825 */ /* 0x002fca00078e02d2 */
[----:B------:R1:W-:Y:S04]  /*10f90*/  STL.64 [R1+0x618], R8 ;  /* 0x0006180801007387 */ /* 0x0003e80000100a00 */
[----:B------:R1:W-:Y:S01]  /*10fa0*/  LDGSTS.E [R246+0x401b0], desc[UR22][R8.64], !P6 ;  /* 0x401b000008f67fae */ /* 0x0003e2000f1a1016 */
[----:B------:R-:W-:Y:S01]  /*10fb0*/  ISETP.GE.U32.AND P6, PT, R0, 0x7ffffe90, PT ;  /* 0x7ffffe900000780c */ /* 0x000fe20003fc6070 */
[----:B---3--:R-:W-:Y:S02]  /*10fc0*/  VIADD R0, R2, 0xffffff0e ;  /* 0xffffff0e02007836 */ /* 0x008fe40000000000 */
[----:B------:R-:W3:Y:S01]  /*10fd0*/  LDC R2, c[0x0][0x3a0] ;  /* 0x0000e800ff027b82 */ /* 0x000ee20000000800 */
[----:B-1----:R-:W-:-:S05]  /*10fe0*/  IMAD.WIDE R8, R247, 0x4, R212 ;  /* 0x00000004f7087825 */ /* 0x002fca00078e02d4 */
[----:B------:R1:W-:Y:S04]  /*10ff0*/  STL.64 [R1+0x610], R8 ;  /* 0x0006100801007387 */ /* 0x0003e80000100a00 */
[----:B------:R1:W-:Y:S01]  /*11000*/  LDGSTS.E [R246+0x401b4], desc[UR22][R8.64], !P3 ;  /* 0x401b400008f67fae */ /* 0x0003e2000d9a1016 */
[----:B------:R-:W-:Y:S01]  /*11010*/  ISETP.GE.U32.AND P3, PT, R0, 0x7ffffe8f, PT ;  /* 0x7ffffe8f0000780c */ /* 0x000fe20003f66070 */
[----:B-1----:R-:W-:-:S05]  /*11020*/  IMAD.WIDE R8, R247, 0x4, R214 ;  /* 0x00000004f7087825 */ /* 0x002fca00078e02d6 */
[----:B------:R1:W-:Y:S04]  /*11030*/  STL.64 [R1+0x608], R8 ;  /* 0x0006080801007387 */ /* 0x0003e80000100a00 */
[----:B------:R1:W-:Y:S01]  /*11040*/  LDGSTS.E [R246+0x401b8], desc[UR22][R8.64], !P4 ;  /* 0x401b800008f67fae */ /* 0x0003e2000e1a1016 */
[----:B--2---:R-:W-:Y:S02]  /*11050*/  VIADD R0, R5, 0xffffff0d ;  /* 0xffffff0d05007836 */ /* 0x004fe40000000000 */
[----:B------:R-:W2:Y:S01]  /*11060*/  LDC R5, c[0x0][0x3a0] ;  /* 0x0000e800ff057b82 */ /* 0x000ea20000000800 */
[----:B-1----:R-:W-:-:S05]  /*11070*/  IMAD.WIDE R8, R247, 0x4, R216 ;  /* 0x00000004f7087825 */ /* 0x002fca00078e02d8 */
[----:B------:R1:W-:Y:S04]  /*11080*/  STL.64 [R1+0x600], R8 ;  /* 0x0006000801007387 */ /* 0x0003e80000100a00 */
[----:B------:R1:W-:Y:S01]  /*11090*/  LDGSTS.E [R246+0x401bc], desc[UR22][R8.64], !P5 ;  /* 0x401bc00008f67fae */ /* 0x0003e2000e9a1016 */
[----:B------:R-:W-:Y:S01]  /*110a0*/  ISETP.GE.U32.AND P4, PT, R0, 0x7ffffe8e, PT ;  /* 0x7ffffe8e0000780c */ /* 0x000fe20003f86070 */
[----:B----4-:R-:W-:Y:S02]  /*110b0*/  VIADD R0, R4, 0xffffff0c ;  /* 0xffffff0c04007836 */ /* 0x010fe40000000000 */
[----:B------:R-:W4:Y:S01]  /*110c0*/  LDC R4, c[0x0][0x3a0] ;  /* 0x0000e800ff047b82 */ /* 0x000f220000000800 */
[----:B-1----:R-:W-:-:S05]  /*110d0*/  IMAD.WIDE R8, R247, 0x4, R218 ;  /* 0x00000004f7087825 */ /* 0x002fca00078e02da */
[----:B------:R1:W-:Y:S04]  /*110e0*/  STL.64 [R1+0x5f8], R8 ;  /* 0x0005f80801007387 */ /* 0x0003e80000100a00 */
[----:B------:R1:W-:Y:S01]  /*110f0*/  LDGSTS.E [R246+0x401c0], desc[UR22][R8.64], !P6 ;  /* 0x401c000008f67fae */ /* 0x0003e2000f1a1016 */
[----:B------:R-:W-:Y:S01]  /*11100*/  ISETP.GE.U32.AND P5, PT, R0, 0x7ffffe8d, PT ;  /* 0x7ffffe8d0000780c */ /* 0x000fe20003fa6070 */
[----:B---3--:R-:W-:Y:S02]  /*11110*/  VIADD R0, R2, 0xffffff0b ;  /* 0xffffff0b02007836 */ /* 0x008fe40000000000 */
[C---:B------:R-:W-:Y:S01]  /*11120*/  IMAD.WIDE R10, R247.reuse, 0x4, R222 ;  /* 0x00000004f70a7825 */ /* 0x040fe200078e02de */
[----:B------:R-:W3:Y:S03]  /*11130*/  LDC R2, c[0x0][0x3a0] ;  /* 0x0000e800ff027b82 */ /* 0x000ee60000000800 */
[----:B-1----:R-:W-:-:S05]  /*11140*/  IMAD.WIDE R8, R247, 0x4, R220 ;  /* 0x00000004f7087825 */ /* 0x002fca00078e02dc */
[----:B------:R1:W-:Y:S04]  /*11150*/  STL.64 [R1+0x5f0], R8 ;  /* 0x0005f00801007387 */ /* 0x0003e80000100a00 */
[----:B------:R1:W-:Y:S01]  /*11160*/  LDGSTS.E [R246+0x401c4], desc[UR22][R8.64], !P3 ;  /* 0x401c400008f67fae */ /* 0x0003e2000d9a1016 */
[----:B------:R-:W-:Y:S01]  /*11170*/  ISETP.GE.U32.AND P6, PT, R0, 0x7ffffe8c, PT ;  /* 0x7ffffe8c0000780c */ /* 0x000fe20003fc6070 */
[----:B------:R-:W-:Y:S02]  /*11180*/  VIADD R0, R6, 0xffffff0a ;  /* 0xffffff0a06007836 */ /* 0x000fe40000000000 */
[----:B------:R4:W-:Y:S01]  /*11190*/  STL.64 [R1+0x5e8], R10 ;  /* 0x0005e80a01007387 */ /* 0x0009e20000100a00 */
[----:B------:R-:W3:Y:S08]  /*111a0*/  LDC R6, c[0x0][0x3a0] ;  /* 0x0000e800ff067b82 */ /* 0x000ef00000000800 */
[----:B-1----:R-:W1:Y:S01]  /*111b0*/  LDC R8, c[0x0][0x3a0] ;  /* 0x0000e800ff087b82 */ /* 0x002e620000000800 */
[----:B------:R-:W-:Y:S01]  /*111c0*/  ISETP.GE.U32.AND P3, PT, R0, 0x7ffffe8b, PT ;  /* 0x7ffffe8b0000780c */ /* 0x000fe20003f66070 */
[----:B--2---:R-:W-:Y:S01]  /*111d0*/  VIADD R0, R5, 0xffffff09 ;  /* 0xffffff0905007836 */ /* 0x004fe20000000000 */
[----:B------:R2:W-:Y:S04]  /*111e0*/  LDGSTS.E [R246+0x401c8], desc[UR22][R10.64], !P4 ;  /* 0x401c80000af67fae */ /* 0x0005e8000e1a1016 */
[----:B------:R-:W-:Y:S01]  /*111f0*/  ISETP.GE.U32.AND P4, PT, R0, 0x7ffffe8a, PT ;  /* 0x7ffffe8a0000780c */ /* 0x000fe20003f86070 */
[----:B----4-:R-:W-:-:S02]  /*11200*/  VIADD R0, R4, 0xffffff08 ;  /* 0xffffff0804007836 */ /* 0x010fc40000000000 */
[----:B--2---:R-:W-:-:S05]  /*11210*/  IMAD.WIDE R10, R247, 0x4, R224 ;  /* 0x00000004f70a7825 */ /* 0x004fca00078e02e0 */
[----:B------:R-:W-:Y:S01]  /*11220*/  LDGSTS.E [R246+0x401cc], desc[UR22][R10.64], !P5 ;  /* 0x401cc0000af67fae */ /* 0x000fe2000e9a1016 */
[----:B------:R-:W-:Y:S01]  /*11230*/  ISETP.GE.U32.AND P5, PT, R0, 0x7ffffe89, PT ;  /* 0x7ffffe890000780c */ /* 0x000fe20003fa6070 */
[----:B------:R-:W-:-:S04]  /*11240*/  IMAD.WIDE R4, R247, 0x4, R226 ;  /* 0x00000004f7047825 */ /* 0x000fc800078e02e2 */
[----:B-1----:R-:W-:Y:S01]  /*11250*/  VIADD R0, R8, 0xffffff07 ;  /* 0xffffff0708007836 */ /* 0x002fe20000000000 */
[----:B------:R-:W-:Y:S01]  /*11260*/  STL.64 [R1+0x5e0], R10 ;  /* 0x0005e00a01007387 */ /* 0x000fe20000100a00 */
[----:B------:R-:W-:-:S03]  /*11270*/  IMAD.WIDE R8, R247, 0x4, R228 ;  /* 0x00000004f7087825 */ /* 0x000fc600078e02e4 */
[----:B------:R1:W-:Y:S04]  /*11280*/  STL.64 [R1+0x5d8], R4 ;  /* 0x0005d80401007387 */ /* 0x0003e80000100a00 */
[----:B------:R1:W-:Y:S04]  /*11290*/  LDGSTS.E [R246+0x401d0], desc[UR22][R4.64], !P6 ;  /* 0x401d000004f67fae */ /* 0x0003e8000f1a1016 */
[----:B------:R2:W-:Y:S04]  /*112a0*/  STL.64 [R1+0x5d0], R8 ;  /* 0x0005d00801007387 */ /* 0x0005e80000100a00 */
[----:B------:R2:W-:Y:S01]  /*112b0*/  LDGSTS.E [R246+0x401d4], desc[UR22][R8.64], !P3 ;  /* 0x401d400008f67fae */ /* 0x0005e2000d9a1016 */
[----:B-1----:R-:W1:Y:S01]  /*112c0*/  LDC R5, c[0x0][0x3a0] ;  /* 0x0000e800ff057b82 */ /* 0x002e620000000800 */
[----:B--2---:R-:W-:-:S07]  /*112d0*/  IMAD.WIDE R8, R247, 0x4, R230 ;  /* 0x00000004f7087825 */ /* 0x004fce00078e02e6 */
[----:B------:R-:W2:Y:S01]  /*112e0*/  LDC R4, c[0x0][0x3a0] ;  /* 0x0000e800ff047b82 */ /* 0x000ea20000000800 */
[----:B------:R4:W-:Y:S04]  /*112f0*/  STL.64 [R1+0x5c8], R8 ;  /* 0x0005c80801007387 */ /* 0x0009e80000100a00 */
[----:B------:R4:W-:Y:S02]  /*11300*/  LDGSTS.E [R246+0x401d8], desc[UR22][R8.64], !P4 ;  /* 0x401d800008f67fae */ /* 0x0009e4000e1a1016 */
[----:B----4-:R-:W-:-:S05]  /*11310*/  IMAD.WIDE R8, R247, 0x4, R232 ;  /* 0x00000004f7087825 */ /* 0x010fca00078e02e8 */
[----:B------:R4:W-:Y:S04]  /*11320*/  STL.64 [R1+0x5c0], R8 ;  /* 0x0005c00801007387 */ /* 0x0009e80000100a00 */
[----:B------:R4:W-:Y:S02]  /*11330*/  LDGSTS.E [R246+0x401dc], desc[UR22][R8.64], !P5 ;  /* 0x401dc00008f67fae */ /* 0x0009e4000e9a1016 */
[----:B----4-:R-:W-:-:S05]  /*11340*/  IMAD.WIDE R8, R247, 0x4, R234 ;  /* 0x00000004f7087825 */ /* 0x010fca00078e02ea */
[----:B------:R4:W-:Y:S04]  /*11350*/  STL.64 [R1+0x5b8], R8 ;  /* 0x0005b80801007387 */ /* 0x0009e80000100a00 */
[----:B------:R-:W4:Y:S04]  /*11360*/  LDL.LU.64 R26, [R1+0x248] ;  /* 0x00024800011a7983 */ /* 0x000f280000300a00 */
[----:B------:R-:W4:Y:S04]  /*11370*/  LDL.LU.64 R12, [R1+0x220] ;  /* 0x00022000010c7983 */ /* 0x000f280000300a00 */
[----:B------:R-:W4:Y:S04]  /*11380*/  LDL.LU.64 R24, [R1+0x1f8] ;  /* 0x0001f80001187983 */ /* 0x000f280000300a00 */
[----:B------:R-:W4:Y:S04]  /*11390*/  LDL.LU.64 R22, [R1+0x1d0] ;  /* 0x0001d00001167983 */ /* 0x000f280000300a00 */
[----:B------:R-:W4:Y:S04]  /*113a0*/  LDL.LU.64 R248, [R1+0x1b0] ;  /* 0x0001b00001f87983 */ /* 0x000f280000300a00 */
[----:B------:R-:W4:Y:S04]  /*113b0*/  LDL.LU.64 R20, [R1+0x190] ;  /* 0x0001900001147983 */ /* 0x000f280000300a00 */
[----:B------:R-:W4:Y:S04]  /*113c0*/  LDL.LU.64 R18, [R1+0x170] ;  /* 0x0001700001127983 */ /* 0x000f280000300a00 */
[----:B------:R-:W4:Y:S04]  /*113d0*/  LDL.LU.64 R16, [R1+0x150] ;  /* 0x0001500001107983 */ /* 0x000f280000300a00 */
[----:B------:R-:W4:Y:S01]  /*113e0*/  LDL.LU.64 R250, [R1+0x130] ;  /* 0x0001300001fa7983 */ /* 0x000f220000300a00 */
[----:B------:R-:W-:Y:S01]  /*113f0*/  ISETP.GE.U32.AND P6, PT, R0, 0x7ffffe88, PT ;  /* 0x7ffffe880000780c */ /* 0x000fe20003fc6070 */
[----:B---3--:R-:W-:-:S02]  /*11400*/  VIADD R0, R2, 0xffffff06 ;  /* 0xffffff0602007836 */ /* 0x008fc40000000000 */
[----:B------:R-:W3:Y:S03]  /*11410*/  LDC R2, c[0x0][0x3a0] ;  /* 0x0000e800ff027b82 */ /* 0x000ee60000000800 */
[----:B------:R-:W-:Y:S01]  /*11420*/  ISETP.GE.U32.AND P3, PT, R0, 0x7ffffe87, PT ;  /* 0x7ffffe870000780c */ /* 0x000fe20003f66070 */
[----:B------:R-:W-:-:S04]  /*11430*/  VIADD R0, R6, 0xffffff05 ;  /* 0xffffff0506007836 */ /* 0x000fc80000000000 */
[----:B------:R-:W3:Y:S01]  /*11440*/  LDC R6, c[0x0][0x3a0] ;  /* 0x0000e800ff067b82 */ /* 0x000ee20000000800 */
[----:B------:R-:W-:Y:S01]  /*11450*/  ISETP.GE.U32.AND P4, PT, R0, 0x7ffffe86, PT ;  /* 0x7ffffe860000780c */ /* 0x000fe20003f86070 */
[----:B-1----:R-:W-:Y:S01]  /*11460*/  VIADD R0, R5, 0xffffff04 ;  /* 0xffffff0405007836 */ /* 0x002fe20000000000 */
[----:B------:R4:W-:Y:S05]  /*11470*/  LDGSTS.E [R246+0x401e0], desc[UR22][R8.64], !P6 ;  /* 0x401e000008f67fae */ /* 0x0009ea000f1a1016 */
[----:B------:R-:W1:Y:S01]  /*11480*/  LDC R5, c[0x0][0x3a0] ;  /* 0x0000e800ff057b82 */ /* 0x000e620000000800 */
[----:B------:R-:W-:Y:S01]  /*11490*/  ISETP.GE.U32.AND P5, PT, R0, 0x7ffffe85, PT ;  /* 0x7ffffe850000780c */ /* 0x000fe20003fa6070 */
[----:B--2---:R-:W-:-:S02]  /*114a0*/  VIADD R0, R4, 0xffffff03 ;  /* 0xffffff0304007836 */ /* 0x004fc40000000000 */
[----:B----4-:R-:W-:-:S03]  /*114b0*/  IMAD.WIDE R8, R247, 0x4, R236 ;  /* 0x00000004f7087825 */ /* 0x010fc600078e02ec */
[----:B------:R-:W-:Y:S02]  /*114c0*/  ISETP.GE.U32.AND P6, PT, R0, 0x7ffffe84, PT ;  /* 0x7ffffe840000780c */ /* 0x000fe40003fc6070 */
[----:B------:R2:W-:Y:S01]  /*114d0*/  STL.64 [R1+0x5b0], R8 ;  /* 0x0005b00801007387 */ /* 0x0005e20000100a00 */
[----:B---3--:R-:W-:-:S03]  /*114e0*/  IADD3 R0, PT, PT, R6, -0xfe, RZ ;  /* 0xffffff0206007810 */ /* 0x008fc60007ffe0ff */
[----:B------:R2:W-:Y:S04]  /*114f0*/  LDGSTS.E [R246+0x401e4], desc[UR22][R8.64], !P3 ;  /* 0x401e400008f67fae */ /* 0x0005e8000d9a1016 */
[----:B------:R-:W3:Y:S01]  /*11500*/  LDL.LU.64 R10, [R1+0x110] ;  /* 0x00011000010a7983 */ /* 0x000ee20000300a00 */
[----:B------:R-:W-:-:S03]  /*11510*/  ISETP.GE.U32.AND P3, PT, R0, 0x7ffffe83, PT ;  /* 0x7ffffe830000780c */ /* 0x000fc60003f66070 */
[----:B------:R-:W4:Y:S01]  /*11520*/  LDL.LU.64 R242, [R1+0xf0] ;  /* 0x0000f00001f27983 */ /* 0x000f220000300a00 */
[----:B--2---:R-:W-:-:S03]  /*11530*/  IMAD.WIDE R8, R247, 0x4, R238 ;  /* 0x00000004f7087825 */ /* 0x004fc600078e02ee */
[----:B------:R-:W2:Y:S01]  /*11540*/  LDL.LU.64 R136, [R1+0xd0] ;  /* 0x0000d00001887983 */ /* 0x000ea20000300a00 */
[----:B-1----:R-:W-:-:S03]  /*11550*/  VIADD R0, R5, 0xffffff01 ;  /* 0xffffff0105007836 */ /* 0x002fc60000000000 */
[----:B------:R-:W2:Y:S01]  /*11560*/  LDL.LU.64 R138, [R1+0xb0] ;  /* 0x0000b000018a7983 */ /* 0x000ea20000300a00 */
[----:B------:R-:W-:-:S03]  /*11570*/  IMAD.WIDE R4, R247, 0x4, R240 ;  /* 0x00000004f7047825 */ /* 0x000fc600078e02f0 */
[----:B------:R-:W2:Y:S01]  /*11580*/  LDL.LU.64 R140, [R1+0x90] ;  /* 0x00009000018c7983 */ /* 0x000ea20000300a00 */
[----:B------:R-:W-:-:S03]  /*11590*/  IMAD.SHL.U32 R206, R7, 0x80, RZ ;  /* 0x0000008007ce7824 */ /* 0x000fc600078e00ff */
[----:B------:R-:W-:Y:S04]  /*115a0*/  STL.64 [R1+0x5a8], R8 ;  /* 0x0005a80801007387 */ /* 0x000fe80000100a00 */
[----:B------:R-:W2:Y:S04]  /*115b0*/  LDL.LU.64 R132, [R1+0x70] ;  /* 0x0000700001847983 */ /* 0x000ea80000300a00 */
[----:B------:R-:W2:Y:S01]  /*115c0*/  LDL.LU.64 R14, [R1+0x50] ;  /* 0x00005000010e7983 */ /* 0x000ea20000300a00 */
[----:B------:R-:W-:-:S03]  /*115d0*/  VIADD R207, R2, 0xffffff00 ;  /* 0xffffff0002cf7836 */ /* 0x000fc60000000000 */
[----:B------:R-:W2:Y:S04]  /*115e0*/  LDL.LU.64 R244, [R1+0x240] ;  /* 0x0002400001f47983 */ /* 0x000ea80000300a00 */
[----:B------:R-:W-:Y:S04]  /*115f0*/  LDGSTS.E [R246+0x401e8], desc[UR22][R8.64], !P4 ;  /* 0x401e800008f67fae */ /* 0x000fe8000e1a1016 */
[----:B------:R-:W-:Y:S04]  /*11600*/  STL.64 [R1+0xc08], R2 ;  /* 0x000c080201007387 */ /* 0x000fe80000100a00 */
[----:B------:R1:W-:Y:S04]  /*11610*/  STL.64 [R1+0x5a0], R4 ;  /* 0x0005a00401007387 */ /* 0x0003e80000100a00 */
[----:B------:R1:W-:Y:S02]  /*11620*/  LDGSTS.E [R246+0x401ec], desc[UR22][R4.64], !P5 ;  /* 0x401ec00004f67fae */ /* 0x0003e4000e9a1016 */
[----:B-1----:R-:W-:-:S04]  /*11630*/  IMAD.WIDE R4, R206, 0x4, R26 ;  /* 0x00000004ce047825 */ /* 0x002fc800078e021a */
[C---:B------:R-:W-:Y:S02]  /*11640*/  IMAD.WIDE R2, R206.reuse, 0x4, R12 ;  /* 0x00000004ce027825 */ /* 0x040fe400078e020c */
[----:B------:R-:W2:Y:S02]  /*11650*/  LDL.LU.64 R12, [R1+0x218] ;  /* 0x00021800010c7983 */ /* 0x000ea40000300a00 */
[C---:B------:R-:W-:Y:S02]  /*11660*/  IMAD.WIDE R6, R206.reuse, 0x4, R24 ;  /* 0x00000004ce067825 */ /* 0x040fe400078e0218 */
[----:B------:R1:W-:Y:S04]  /*11670*/  STL.64 [R1+0x9e0], R4 ;  /* 0x0009e00401007387 */ /* 0x0003e80000100a00 */
[----:B------:R1:W-:Y:S04]  /*11680*/  STL.64 [R1+0x9d8], R2 ;  /* 0x0009d80201007387 */ /* 0x0003e80000100a00 */
[----:B------:R1:W-:Y:S02]  /*11690*/  STL.64 [R1+0x9d0], R6 ;  /* 0x0009d00601007387 */ /* 0x0003e40000100a00 */
[----:B-1----:R-:W-:-:S02]  /*116a0*/  IMAD.WIDE R4, R206, 0x4, R248 ;  /* 0x00000004ce047825 */ /* 0x002fc400078e02f8 */
[----:B------:R-:W2:Y:S02]  /*116b0*/  LDL.LU.64 R248, [R1+0x1f0] ;  /* 0x0001f00001f87983 */ /* 0x000ea40000300a00 */
[----:B------:R-:W-:-:S05]  /*116c0*/  IMAD.WIDE R2, R206, 0x4, R22 ;  /* 0x00000004ce027825 */ /* 0x000fca00078e0216 */
[----:B------:R1:W-:Y:S01]  /*116d0*/  STL.64 [R1+0x9c8], R2 ;  /* 0x0009c80201007387 */ /* 0x0003e20000100a00 */
[----:B------:R-:W-:-:S03]  /*116e0*/  IMAD.WIDE R6, R206, 0x4, R18 ;  /* 0x00000004ce067825 */ /* 0x000fc600078e0212 */
[----:B------:R-:W-:Y:S01]  /*116f0*/  STL.64 [R1+0x9c0], R4 ;  /* 0x0009c00401007387 */ /* 0x000fe20000100a00 */
[----:B-1----:R-:W-:-:S05]  /*11700*/  IMAD.WIDE R2, R206, 0x4, R20 ;  /* 0x00000004ce027825 */ /* 0x002fca00078e0214 */
[----:B------:R1:W-:Y:S04]  /*11710*/  STL.64 [R1+0x9b8], R2 ;  /* 0x0009b80201007387 */ /* 0x0003e80000100a00 */
[----:B------:R-:W-:Y:S01]  /*11720*/  STL.64 [R1+0x9b0], R6 ;  /* 0x0009b00601007387 */ /* 0x000fe20000100a00 */
[----:B-1----:R-:W-:-:S03]  /*11730*/  IMAD.WIDE R2, R206, 0x4, R250 ;  /* 0x00000004ce027825 */ /* 0x002fc600078e02fa */
[----:B------:R-:W2:Y:S01]  /*11740*/  LDL.LU.64 R250, [R1+0x1c8] ;  /* 0x0001c80001fa7983 */ /* 0x000ea20000300a00 */
[----:B------:R-:W-:-:S05]  /*11750*/  IMAD.WIDE R4, R206, 0x4, R16 ;  /* 0x00000004ce047825 */ /* 0x000fca00078e0210 */
[----:B------:R3:W-:Y:S04]  /*11760*/  STL.64 [R1+0x9a8], R4 ;  /* 0x0009a80401007387 */ /* 0x0007e80000100a00 */
[----:B------:R4:W-:Y:S01]  /*11770*/  STL.64 [R1+0x9a0], R2 ;  /* 0x0009a00201007387 */ /* 0x0009e20000100a00 */
[----:B---3--:R-:W-:-:S04]  /*11780*/  IMAD.WIDE R4, R206, 0x4, R10 ;  /* 0x00000004ce047825 */ /* 0x008fc800078e020a */
[C---:B----4-:R-:W-:Y:S01]  /*11790*/  IMAD.WIDE R2, R206.reuse, 0x4, R242 ;  /* 0x00000004ce027825 */ /* 0x050fe200078e02f2 */
[----:B------:R1:W-:Y:S03]  /*117a0*/  STL.64 [R1+0x998], R4 ;  /* 0x0009980401007387 */ /* 0x0003e60000100a00 */
[C---:B--2---:R-:W-:Y:S01]  /*117b0*/  IMAD.WIDE R136, R206.reuse, 0x4, R136 ;  /* 0x00000004ce887825 */ /* 0x044fe200078e0288 */
[----:B------:R-:W2:Y:S03]  /*117c0*/  LDL.LU.64 R10, [R1+0x1a8] ;  /* 0x0001a800010a7983 */ /* 0x000ea60000300a00 */
[C---:B------:R-:W-:Y:S01]  /*117d0*/  IMAD.WIDE R138, R206.reuse, 0x4, R138 ;  /* 0x00000004ce8a7825 */ /* 0x040fe200078e028a */
[----:B------:R-:W3:Y:S04]  /*117e0*/  LDL.LU.64 R16, [R1+0x188] ;  /* 0x0001880001107983 */ /* 0x000ee80000300a00 */
[----:B------:R-:W-:Y:S01]  /*117f0*/  STL.64 [R1+0x990], R2 ;  /* 0x0009900201007387 */ /* 0x000fe20000100a00 */
[----:B------:R-:W-:-:S03]  /*11800*/  IMAD.WIDE R140, R206, 0x4, R140 ;  /* 0x00000004ce8c7825 */ /* 0x000fc600078e028c */
[----:B------:R-:W-:Y:S04]  /*11810*/  STL.64 [R1+0xc10], R2 ;  /* 0x000c100201007387 */ /* 0x000fe80000100a00 */
[----:B------:R-:W4:Y:S04]  /*11820*/  LDL.LU.64 R242, [R1+0x168] ;  /* 0x0001680001f27983 */ /* 0x000f280000300a00 */
[----:B------:R-:W-:Y:S01]  /*11830*/  STL.64 [R1+0x988], R136 ;  /* 0x0009888801007387 */ /* 0x000fe20000100a00 */
[----:B------:R-:W-:-:S03]  /*11840*/  IMAD.WIDE R132, R206, 0x4, R132 ;  /* 0x00000004ce847825 */ /* 0x000fc600078e0284 */
[----:B------:R-:W-:Y:S01]  /*11850*/  STL.64 [R1+0xc18], R136 ;  /* 0x000c188801007387 */ /* 0x000fe20000100a00 */
[----:B------:R-:W-:-:S03]  /*11860*/  IMAD.WIDE R128, R206, 0x4, R244 ;  /* 0x00000004ce807825 */ /* 0x000fc600078e02f4 */
[----:B------:R-:W-:Y:S04]  /*11870*/  STL.64 [R1+0x980], R138 ;  /* 0x0009808a01007387 */ /* 0x000fe80000100a00 */
[----:B------:R-:W-:Y:S01]  /*11880*/  STL.64 [R1+0xc20], R138 ;  /* 0x000c208a01007387 */ /* 0x000fe20000100a00 */
[----:B------:R-:W-:-:S03]  /*11890*/  IMAD.WIDE R130, R206, 0x4, R14 ;  /* 0x00000004ce827825 */ /* 0x000fc600078e020e */
[----:B------:R-:W4:Y:S04]  /*118a0*/  LDL.LU.64 R22, [R1+0x148] ;  /* 0x0001480001167983 */ /* 0x000f280000300a00 */
[----:B------:R-:W4:Y:S04]  /*118b0*/  LDL.LU.64 R244, [R1+0x128] ;  /* 0x0001280001f47983 */ /* 0x000f280000300a00 */
[----:B------:R-:W-:Y:S04]  /*118c0*/  STL.64 [R1+0x598], R140 ;  /* 0x0005988c01007387 */ /* 0x000fe80000100a00 */
[----:B------:R-:W-:Y:S04]  /*118d0*/  STL.64 [R1+0xc28], R140 ;  /* 0x000c288c01007387 */ /* 0x000fe80000100a00 */
[----:B------:R-:W4:Y:S04]  /*118e0*/  LDL.LU.64 R14, [R1+0x108] ;  /* 0x00010800010e7983 */ /* 0x000f280000300a00 */
[----:B------:R-:W-:Y:S04]  /*118f0*/  STL.64 [R1+0x590], R132 ;  /* 0x0005908401007387 */ /* 0x000fe80000100a00 */
[----:B------:R-:W-:Y:S01]  /*11900*/  STL.64 [R1+0xc30], R132 ;  /* 0x000c308401007387 */ /* 0x000fe20000100a00 */
[----:B------:R-:W-:-:S03]  /*11910*/  IMAD.WIDE R124, R206, 0x4, R248 ;  /* 0x00000004ce7c7825 */ /* 0x000fc600078e02f8 */
[----:B------:R-:W4:Y:S04]  /*11920*/  LDL.LU.64 R248, [R1+0xe8] ;  /* 0x0000e80001f87983 */ /* 0x000f280000300a00 */
[----:B------:R-:W4:Y:S04]  /*11930*/  LDL.LU.64 R20, [R1+0xc8] ;  /* 0x0000c80001147983 */ /* 0x000f280000300a00 */
[----:B------:R-:W-:Y:S04]  /*11940*/  STL.64 [R1+0x588], R130 ;  /* 0x0005888201007387 */ /* 0x000fe80000100a00 */
[----:B------:R-:W-:Y:S01]  /*11950*/  STL.64 [R1+0xc38], R130 ;  /* 0x000c388201007387 */ /* 0x000fe20000100a00 */
[----:B------:R-:W-:-:S03]  /*11960*/  IMAD.WIDE R122, R206, 0x4, R250 ;  /* 0x00000004ce7a7825 */ /* 0x000fc600078e02fa */
[----:B------:R-:W4:Y:S01]  /*11970*/  LDL.LU.64 R250, [R1+0xa8] ;  /* 0x0000a80001fa7983 */ /* 0x000f220000300a00 */
[----:B------:R-:W-:-:S03]  /*11980*/  IMAD.WIDE R126, R206, 0x4, R12 ;  /* 0x00000004ce7e7825 */ /* 0x000fc600078e020c */
[----:B------:R-:W-:Y:S04]  /*11990*/  STL.64 [R1+0x580], R128 ;  /* 0x0005808001007387 */ /* 0x000fe80000100a00 */
[----:B------:R-:W-:Y:S04]  /*119a0*/  STL.64 [R1+0xc40], R128 ;  /* 0x000c408001007387 */ /* 0x000fe80000100a00 */
[----:B------:R-:W4:Y:S01]  /*119b0*/  LDL.LU.64 R12, [R1+0x88] ;  /* 0x00008800010c7983 */ /* 0x000f220000300a00 */
[----:B--2---:R-:W-:-:S03]  /*119c0*/  IMAD.WIDE R120, R206, 0x4, R10 ;  /* 0x00000004ce787825 */ /* 0x004fc600078e020a */
[----:B------:R-:W2:Y:S04]  /*119d0*/  LDL.LU.64 R10, [R1+0x68] ;  /* 0x00006800010a7983 */ /* 0x000ea80000300a00 */
[----:B------:R-:W-:Y:S04]  /*119e0*/  STL.64 [R1+0x578], R126 ;  /* 0x0005787e01007387 */ /* 0x000fe80000100a00 */
[----:B------:R-:W-:Y:S01]  /*119f0*/  STL.64 [R1+0xc48], R126 ;  /* 0x000c487e01007387 */ /* 0x000fe20000100a00 */
[----:B---3--:R-:W-:-:S03]  /*11a00*/  IMAD.WIDE R118, R206, 0x4, R16 ;  /* 0x00000004ce767825 */ /* 0x008fc600078e0210 */
[----:B------:R-:W3:Y:S01]  /*11a10*/  LDL.LU.64 R18, [R1+0x48] ;  /* 0x0000480001127983 */ /* 0x000ee20000300a00 */
[----:B----4-:R-:W-:-:S03]  /*11a20*/  IMAD.WIDE R116, R206, 0x4, R242 ;  /* 0x00000004ce747825 */ /* 0x010fc600078e02f2 */
[----:B------:R-:W-:Y:S04]  /*11a30*/  STL.64 [R1+0x570], R124 ;  /* 0x0005707c01007387 */ /* 0x000fe80000100a00 */
[----:B------:R-:W-:Y:S04]  /*11a40*/  STL.64 [R1+0xc50], R124 ;  /* 0x000c507c01007387 */ /* 0x000fe80000100a00 */
[----:B------:R-:W4:Y:S04]  /*11a50*/  LDL.LU.64 R242, [R1+0x238] ;  /* 0x0002380001f27983 */ /* 0x000f280000300a00 */
[----:B------:R-:W4:Y:S04]  /*11a60*/  LDL.LU.64 R16, [R1+0x210] ;  /* 0x0002100001107983 */ /* 0x000f280000300a00 */
[----:B------:R-:W-:Y:S01]  /*11a70*/  STL.64 [R1+0x568], R122 ;  /* 0x0005687a01007387 */ /* 0x000fe20000100a00 */
[----:B------:R-:W-:-:S03]  /*11a80*/  IMAD.WIDE R114, R206, 0x4, R22 ;  /* 0x00000004ce727825 */ /* 0x000fc600078e0216 */
[----:B------:R1:W-:Y:S01]  /*11a90*/  STL.64 [R1+0xc58], R122 ;  /* 0x000c587a01007387 */ /* 0x0003e20000100a00 */
[----:B------:R-:W-:-:S03]  /*11aa0*/  IMAD.WIDE R112, R206, 0x4, R244 ;  /* 0x00000004ce707825 */ /* 0x000fc600078e02f4 */
[----:B------:R-:W4:Y:S04]  /*11ab0*/  LDL.LU.64 R22, [R1+0x1e8] ;  /* 0x0001e80001167983 */ /* 0x000f280000300a00 */
[----:B------:R1:W-:Y:S04]  /*11ac0*/  STL.64 [R1+0x560], R120 ;  /* 0x0005607801007387 */ /* 0x0003e80000100a00 */
[----:B------:R-:W4:Y:S01]  /*11ad0*/  LDL.LU.64 R244, [R1+0x1c0] ;  /* 0x0001c00001f47983 */ /* 0x000f220000300a00 */
[----:B------:R-:W-:-:S03]  /*11ae0*/  IMAD.WIDE R110, R206, 0x4, R14 ;  /* 0x00000004ce6e7825 */ /* 0x000fc600078e020e */
[----:B------:R1:W-:Y:S04]  /*11af0*/  STL.64 [R1+0x558], R118 ;  /* 0x0005587601007387 */ /* 0x0003e80000100a00 */
[----:B------:R-:W4:Y:S04]  /*11b00*/  LDL.LU.64 R14, [R1+0x1a0] ;  /* 0x0001a000010e7983 */ /* 0x000f280000300a00 */
[----:B------:R1:W-:Y:S01]  /*11b10*/  STL.64 [R1+0x550], R116 ;  /* 0x0005507401007387 */ /* 0x0003e20000100a00 */
[----:B------:R-:W-:-:S03]  /*11b20*/  IMAD.WIDE R108, R206, 0x4, R248 ;  /* 0x00000004ce6c7825 */ /* 0x000fc600078e02f8 */
[----:B------:R-:W4:Y:S01]  /*11b30*/  LDL.LU.64 R248, [R1+0x180] ;  /* 0x0001800001f87983 */ /* 0x000f220000300a00 */
[----:B------:R-:W-:-:S03]  /*11b40*/  IMAD.WIDE R106, R206, 0x4, R20 ;  /* 0x00000004ce6a7825 */ /* 0x000fc600078e0214 */
[----:B------:R1:W-:Y:S04]  /*11b50*/  STL.64 [R1+0x548], R114 ;  /* 0x0005487201007387 */ /* 0x0003e80000100a00 */
[----:B------:R-:W4:Y:S04]  /*11b60*/  LDL.LU.64 R20, [R1+0x160] ;  /* 0x0001600001147983 */ /* 0x000f280000300a00 */
[----:B------:R1:W-:Y:S01]  /*11b70*/  STL.64 [R1+0x540], R112 ;  /* 0x0005407001007387 */ /* 0x0003e20000100a00 */
[----:B------:R-:W-:-:S03]  /*11b80*/  IMAD.WIDE R104, R206, 0x4, R250 ;  /* 0x00000004ce687825 */ /* 0x000fc600078e02fa */
[----:B------:R-:W4:Y:S04]  /*11b90*/  LDL.LU.64 R250, [R1+0x140] ;  /* 0x0001400001fa7983 */ /* 0x000f280000300a00 */
[----:B------:R1:W-:Y:S01]  /*11ba0*/  STL.64 [R1+0x538], R110 ;  /* 0x0005386e01007387 */ /* 0x0003e20000100a00 */
[----:B------:R-:W-:-:S03]  /*11bb0*/  IMAD.WIDE R102, R206, 0x4, R12 ;  /* 0x00000004ce667825 */ /* 0x000fc600078e020c */
[----:B------:R-:W4:Y:S04]  /*11bc0*/  LDL.LU.64 R12, [R1+0x120] ;  /* 0x00012000010c7983 */ /* 0x000f280000300a00 */
[----:B------:R1:W-:Y:S01]  /*11bd0*/  STL.64 [R1+0x530], R108 ;  /* 0x0005306c01007387 */ /* 0x0003e20000100a00 */
[----:B--2---:R-:W-:-:S03]  /*11be0*/  IMAD.WIDE R100, R206, 0x4, R10 ;  /* 0x00000004ce647825 */ /* 0x004fc600078e020a */
[----:B------:R-:W2:Y:S04]  /*11bf0*/  LDL.LU.64 R10, [R1+0x100] ;  /* 0x00010000010a7983 */ /* 0x000ea80000300a00 */
[----:B------:R1:W-:Y:S01]  /*11c00*/  STL.64 [R1+0x528], R106 ;  /* 0x0005286a01007387 */ /* 0x0003e20000100a00 */
[----:B---3--:R-:W-:-:S03]  /*11c10*/  IMAD.WIDE R98, R206, 0x4, R18 ;  /* 0x00000004ce627825 */ /* 0x008fc600078e0212 */
[----:B------:R-:W3:Y:S04]  /*11c20*/  LDL.LU.64 R18, [R1+0xe0] ;  /* 0x0000e00001127983 */ /* 0x000ee80000300a00 */
[----:B------:R1:W-:Y:S01]  /*11c30*/  STL.64 [R1+0x520], R104 ;  /* 0x0005206801007387 */ /* 0x0003e20000100a00 */
[----:B----4-:R-:W-:-:S03]  /*11c40*/  IMAD.WIDE R96, R206, 0x4, R242 ;  /* 0x00000004ce607825 */ /* 0x010fc600078e02f2 */
[----:B------:R-:W4:Y:S01]  /*11c50*/  LDL.LU.64 R242, [R1+0xc0] ;  /* 0x0000c00001f27983 */ /* 0x000f220000300a00 */
[----:B------:R-:W-:-:S03]  /*11c60*/  IMAD.WIDE R94, R206, 0x4, R16 ;  /* 0x00000004ce5e7825 */ /* 0x000fc600078e0210 */
[----:B------:R1:W-:Y:S04]  /*11c70*/  STL.64 [R1+0x518], R102 ;  /* 0x0005186601007387 */ /* 0x0003e80000100a00 */
[----:B------:R-:W4:Y:S04]  /*11c80*/  LDL.LU.64 R16, [R1+0xa0] ;  /* 0x0000a00001107983 */ /* 0x000f280000300a00 */
[----:B------:R1:W-:Y:S01]  /*11c90*/  STL.64 [R1+0x510], R100 ;  /* 0x0005106401007387 */ /* 0x0003e20000100a00 */
[----:B------:R-:W-:-:S03]  /*11ca0*/  IMAD.WIDE R92, R206, 0x4, R22 ;  /* 0x00000004ce5c7825 */ /* 0x000fc600078e0216 */
[----:B------:R1:W-:Y:S01]  /*11cb0*/  STL.64 [R1+0x508], R98 ;  /* 0x0005086201007387 */ /* 0x0003e20000100a00 */
[----:B------:R-:W-:-:S03]  /*11cc0*/  IMAD.WIDE R90, R206, 0x4, R244 ;  /* 0x00000004ce5a7825 */ /* 0x000fc600078e02f4 */
[----:B------:R-:W4:Y:S04]  /*11cd0*/  LDL.LU.64 R244, [R1+0x80] ;  /* 0x0000800001f47983 */ /* 0x000f280000300a00 */
[----:B------:R1:W-:Y:S01]  /*11ce0*/  STL.64 [R1+0x500], R96 ;  /* 0x0005006001007387 */ /* 0x0003e20000100a00 */
[----:B------:R-:W-:-:S03]  /*11cf0*/  IMAD.WIDE R88, R206, 0x4, R14 ;  /* 0x00000004ce587825 */ /* 0x000fc600078e020e */
[----:B------:R-:W4:Y:S04]  /*11d00*/  LDL.LU.64 R14, [R1+0x60] ;  /* 0x00006000010e7983 */ /* 0x000f280000300a00 */
[----:B------:R1:W-:Y:S01]  /*11d10*/  STL.64 [R1+0x4f8], R94 ;  /* 0x0004f85e01007387 */ /* 0x0003e20000100a00 */
[----:B------:R-:W-:-:S03]  /*11d20*/  IMAD.WIDE R86, R206, 0x4, R248 ;  /* 0x00000004ce567825 */ /* 0x000fc600078e02f8 */
[----:B------:R-:W4:Y:S04]  /*11d30*/  LDL.LU.64 R248, [R1+0x40] ;  /* 0x0000400001f87983 */ /* 0x000f280000300a00 */
[----:B------:R1:W-:Y:S04]  /*11d40*/  STL.64 [R1+0x4f0], R92 ;  /* 0x0004f05c01007387 */ /* 0x0003e80000100a00 */
[----:B------:R-:W4:Y:S04]  /*11d50*/  LDL.LU.64 R26, [R1+0x230] ;  /* 0x00023000011a7983 */ /* 0x000f280000300a00 */
[----:B------:R1:W-:Y:S01]  /*11d60*/  STL.64 [R1+0x4e8], R90 ;  /* 0x0004e85a01007387 */ /* 0x0003e20000100a00 */
[----:B------:R-:W-:-:S03]  /*11d70*/  IMAD.WIDE R82, R206, 0x4, R250 ;  /* 0x00000004ce527825 */ /* 0x000fc600078e02fa */
[----:B------:R-:W4:Y:S01]  /*11d80*/  LDL.LU.64 R250, [R1+0x208] ;  /* 0x0002080001fa7983 */ /* 0x000f220000300a00 */
[----:B------:R-:W-:-:S03]  /*11d90*/  IMAD.WIDE R84, R206, 0x4, R20 ;  /* 0x00000004ce547825 */ /* 0x000fc600078e0214 */
[----:B------:R1:W-:Y:S01]  /*11da0*/  STL.64 [R1+0x4e0], R88 ;  /* 0x0004e05801007387 */ /* 0x0003e20000100a00 */
[----:B------:R-:W-:-:S03]  /*11db0*/  IMAD.WIDE R80, R206, 0x4, R12 ;  /* 0x00000004ce507825 */ /* 0x000fc600078e020c */
[----:B------:R-:W4:Y:S04]  /*11dc0*/  LDL.LU.64 R12, [R1+0x1e0] ;  /* 0x0001e000010c7983 */ /* 0x000f280000300a00 */
[----:B------:R1:W-:Y:S04]  /*11dd0*/  STL.64 [R1+0x4d8], R86 ;  /* 0x0004d85601007387 */ /* 0x0003e80000100a00 */
[----:B------:R-:W4:Y:S01]  /*11de0*/  LDL.LU.64 R24, [R1+0x1b8] ;  /* 0x0001b80001187983 */ /* 0x000f220000300a00 */
[----:B--2---:R-:W-:-:S03]  /*11df0*/  IMAD.WIDE R78, R206, 0x4, R10 ;  /* 0x00000004ce4e7825 */ /* 0x004fc600078e020a */
[----:B------:R-:W2:Y:S04]  /*11e00*/  LDL.LU.64 R10, [R1+0x198] ;  /* 0x00019800010a7983 */ /* 0x000ea80000300a00 */
[----:B------:R1:W-:Y:S04]  /*11e10*/  STL.64 [R1+0x4d0], R84 ;  /* 0x0004d05401007387 */ /* 0x0003e80000100a00 */
[----:B------:R-:W2:Y:S04]  /*11e20*/  LDL.LU.64 R22, [R1+0x178] ;  /* 0x0001780001167983 */ /* 0x000ea80000300a00 */
[----:B------:R1:W-:Y:S01]  /*11e30*/  STL.64 [R1+0x4c8], R82 ;  /* 0x0004c85201007387 */ /* 0x0003e20000100a00 */
[----:B---3--:R-:W-:-:S04]  /*11e40*/  IMAD.WIDE R76, R206, 0x4, R18 ;  /* 0x00000004ce4c7825 */ /* 0x008fc800078e0212 */
[C---:B----4-:R-:W-:Y:S02]  /*11e50*/  IMAD.WIDE R74, R206.reuse, 0x4, R242 ;  /* 0x00000004ce4a7825 */ /* 0x050fe400078e02f2 */
[----:B------:R-:W3:Y:S04]  /*11e60*/  LDL.LU.64 R242, [R1+0x158] ;  /* 0x0001580001f27983 */ /* 0x000ee80000300a00 */
[----:B------:R4:W-:Y:S01]  /*11e70*/  STL.64 [R1+0x4c0], R80 ;  /* 0x0004c05001007387 */ /* 0x0009e20000100a00 */
[----:B------:R-:W-:-:S03]  /*11e80*/  IMAD.WIDE R72, R206, 0x4, R16 ;  /* 0x00000004ce487825 */ /* 0x000fc600078e0210 */
[----:B------:R-:W4:Y:S04]  /*11e90*/  LDL.LU.64 R20, [R1+0x138] ;  /* 0x0001380001147983 */ /* 0x000f280000300a00 */
[----:B------:R-:W4:Y:S04]  /*11ea0*/  LDL.LU.64 R18, [R1+0x118] ;  /* 0x0001180001127983 */ /* 0x000f280000300a00 */
[----:B------:R1:W-:Y:S04]  /*11eb0*/  STL.64 [R1+0x4b8], R78 ;  /* 0x0004b84e01007387 */ /* 0x0003e80000100a00 */
[----:B------:R-:W4:Y:S01]  /*11ec0*/  LDL.LU.64 R16, [R1+0xf8] ;  /* 0x0000f80001107983 */ /* 0x000f220000300a00 */
        /* <DEDUP_REMOVED lines=9> */
[----:B------:R1:W-:Y:S01]  /*11f60*/  STL.64 [R1+0x498], R70 ;  /* 0x0004984601007387 */ /* 0x0003e20000100a00 */
[----:B------:R-:W-:-:S03]  /*11f70*/  IMAD.WIDE R62, R206, 0x4, R250 ;  /* 0x00000004ce3e7825 */ /* 0x000fc600078e02fa */
[----:B------:R-:W4:Y:S01]  /*11f80*/  LDL.LU.64 R250, [R1+0x78] ;  /* 0x0000780001fa7983 */ /* 0x000f220000300a00 */
[----:B------:R-:W-:-:S03]  /*11f90*/  IMAD.WIDE R64, R206, 0x4, R26 ;  /* 0x00000004ce407825 */ /* 0x000fc600078e021a */
[----:B------:R1:W-:Y:S01]  /*11fa0*/  STL.64 [R1+0x490], R68 ;  /* 0x0004904401007387 */ /* 0x0003e20000100a00 */
[----:B------:R-:W-:-:S03]  /*11fb0*/  IMAD.WIDE R60, R206, 0x4, R12 ;  /* 0x00000004ce3c7825 */ /* 0x000fc600078e020c */
[----:B------:R-:W4:Y:S04]  /*11fc0*/  LDL.LU.64 R12, [R1+0x58] ;  /* 0x00005800010c7983 */ /* 0x000f280000300a00 */
[----:B------:R1:W-:Y:S01]  /*11fd0*/  STL.64 [R1+0x488], R66 ;  /* 0x0004884201007387 */ /* 0x0003e20000100a00 */
[----:B------:R-:W-:-:S03]  /*11fe0*/  IMAD.WIDE R58, R206, 0x4, R24 ;  /* 0x00000004ce3a7825 */ /* 0x000fc600078e0218 */
[----:B------:R1:W-:Y:S01]  /*11ff0*/  STL.64 [R1+0x480], R64 ;  /* 0x0004804001007387 */ /* 0x0003e20000100a00 */
[----:B--2---:R-:W-:-:S03]  /*12000*/  IMAD.WIDE R56, R206, 0x4, R10 ;  /* 0x00000004ce387825 */ /* 0x004fc600078e020a */
[----:B------:R-:W2:Y:S04]  /*12010*/  LDL.LU.64 R10, [R1+0x38] ;  /* 0x00003800010a7983 */ /* 0x000ea80000300a00 */
[----:B------:R1:W-:Y:S01]  /*12020*/  STL.64 [R1+0x478], R62 ;  /* 0x0004783e01007387 */ /* 0x0003e20000100a00 */
[----:B------:R-:W-:-:S03]  /*12030*/  IMAD.WIDE R54, R206, 0x4, R22 ;  /* 0x00000004ce367825 */ /* 0x000fc600078e0216 */
[----:B------:R1:W-:Y:S01]  /*12040*/  STL.64 [R1+0x470], R60 ;  /* 0x0004703c01007387 */ /* 0x0003e20000100a00 */
[----:B---3--:R-:W-:-:S03]  /*12050*/  IMAD.WIDE R52, R206, 0x4, R242 ;  /* 0x00000004ce347825 */ /* 0x008fc600078e02f2 */
[----:B------:R-:W3:Y:S04]  /*12060*/  LDL.LU.64 R242, [R1+0x228] ;  /* 0x0002280001f27983 */ /* 0x000ee80000300a00 */
[----:B------:R1:W-:Y:S01]  /*12070*/  STL.64 [R1+0x468], R58 ;  /* 0x0004683a01007387 */ /* 0x0003e20000100a00 */
[----:B----4-:R-:W-:-:S03]  /*12080*/  IMAD.WIDE R50, R206, 0x4, R20 ;  /* 0x00000004ce327825 */ /* 0x010fc600078e0214 */
[----:B------:R4:W-:Y:S01]  /*12090*/  STL.64 [R1+0x460], R56 ;  /* 0x0004603801007387 */ /* 0x0009e20000100a00 */
[----:B------:R-:W-:-:S03]  /*120a0*/  IMAD.WIDE R48, R206, 0x4, R18 ;  /* 0x00000004ce307825 */ /* 0x000fc600078e0212 */
[----:B------:R4:W-:Y:S04]  /*120b0*/  STL.64 [R1+0x458], R54 ;  /* 0x0004583601007387 */ /* 0x0009e80000100a00 */
[----:B------:R4:W-:Y:S01]  /*120c0*/  STL.64 [R1+0x240], R52 ;  /* 0x0002403401007387 */ /* 0x0009e20000100a00 */
[----:B------:R-:W-:-:S04]  /*120d0*/  IMAD.WIDE R46, R206, 0x4, R16 ;  /* 0x00000004ce2e7825 */ /* 0x000fc800078e0210 */
[C---:B------:R-:W-:Y:S02]  /*120e0*/  IMAD.WIDE R44, R206.reuse, 0x4, R244 ;  /* 0x00000004ce2c7825 */ /* 0x040fe400078e02f4 */
[----:B------:R-:W4:Y:S04]  /*120f0*/  LDL.LU.64 R244, [R1+0x200] ;  /* 0x0002000001f47983 */ /* 0x000f280000300a00 */
[----:B------:R1:W-:Y:S04]  /*12100*/  STL.64 [R1+0x238], R50 ;  /* 0x0002383201007387 */ /* 0x0003e80000100a00 */
[----:B------:R-:W4:Y:S04]  /*12110*/  LDL.LU.64 R28, [R1+0x1d8] ;  /* 0x0001d800011c7983 */ /* 0x000f280000300a00 */
[----:B------:R1:W-:Y:S04]  /*12120*/  STL.64 [R1+0x208], R48 ;  /* 0x0002083001007387 */ /* 0x0003e80000100a00 */
[----:B------:R-:W4:Y:S01]  /*12130*/  LDL.LU.64 R26, [R1+0x250] ;  /* 0x00025000011a7983 */ /* 0x000f220000300a00 */
[----:B------:R-:W-:-:S04]  /*12140*/  IMAD.WIDE R42, R206, 0x4, R14 ;  /* 0x00000004ce2a7825 */ /* 0x000fc800078e020e */
[C---:B------:R-:W-:Y:S02]  /*12150*/  IMAD.WIDE R40, R206.reuse, 0x4, R248 ;  /* 0x00000004ce287825 */ /* 0x040fe400078e02f8 */
[----:B------:R-:W4:Y:S04]  /*12160*/  LDL.LU.64 R248, [R1+0x258] ;  /* 0x0002580001f87983 */ /* 0x000f280000300a00 */
[----:B------:R1:W-:Y:S04]  /*12170*/  STL.64 [R1+0x1f0], R46 ;  /* 0x0001f02e01007387 */ /* 0x0003e80000100a00 */
[----:B------:R-:W4:Y:S01]  /*12180*/  LDL.LU.64 R150, [R1+0x260] ;  /* 0x0002600001967983 */ /* 0x000f220000300a00 */
[----:B------:R-:W-:-:S03]  /*12190*/  IMAD.WIDE R38, R206, 0x4, R250 ;  /* 0x00000004ce267825 */ /* 0x000fc600078e02fa */
[----:B------:R-:W4:Y:S04]  /*121a0*/  LDL.LU.64 R250, [R1+0x268] ;  /* 0x0002680001fa7983 */ /* 0x000f280000300a00 */
[----:B------:R1:W-:Y:S04]  /*121b0*/  STL.64 [R1+0x1c8], R44 ;  /* 0x0001c82c01007387 */ /* 0x0003e80000100a00 */
[----:B------:R-:W4:Y:S04]  /*121c0*/  LDL.LU.64 R148, [R1+0x270] ;  /* 0x0002700001947983 */ /* 0x000f280000300a00 */
[----:B------:R-:W4:Y:S04]  /*121d0*/  LDL.LU.64 R146, [R1+0x278] ;  /* 0x0002780001927983 */ /* 0x000f280000300a00 */
[----:B------:R-:W4:Y:S04]  /*121e0*/  LDL.LU.64 R144, [R1+0x280] ;  /* 0x0002800001907983 */ /* 0x000f280000300a00 */
[----:B------:R1:W-:Y:S04]  /*121f0*/  STL.64 [R1+0x198], R42 ;  /* 0x0001982a01007387 */ /* 0x0003e80000100a00 */
[----:B------:R-:W4:Y:S04]  /*12200*/  LDL.LU.64 R134, [R1+0x288] ;  /* 0x0002880001867983 */ /* 0x000f280000300a00 */
[----:B------:R-:W4:Y:S04]  /*12210*/  LDL.LU.64 R24, [R1+0x290] ;  /* 0x0002900001187983 */ /* 0x000f280000300a00 */
[----:B------:R1:W-:Y:S04]  /*12220*/  STL.64 [R1+0x168], R40 ;  /* 0x0001682801007387 */ /* 0x0003e80000100a00 */
[----:B------:R-:W4:Y:S04]  /*12230*/  LDL.LU.64 R22, [R1+0x298] ;  /* 0x0002980001167983 */ /* 0x000f280000300a00 */
[----:B------:R-:W4:Y:S04]  /*12240*/  LDL.LU.64 R20, [R1+0x2a0] ;  /* 0x0002a00001147983 */ /* 0x000f280000300a00 */
[----:B------:R-:W4:Y:S04]  /*12250*/  LDL.LU.64 R18, [R1+0x2a8] ;  /* 0x0002a80001127983 */ /* 0x000f280000300a00 */
[----:B------:R-:W4:Y:S04]  /*12260*/  LDL.LU.64 R16, [R1+0x2b0] ;  /* 0x0002b00001107983 */ /* 0x000f280000300a00 */
[----:B------:R-:W4:Y:S01]  /*12270*/  LDL.LU.64 R14, [R1+0x2b8] ;  /* 0x0002b800010e7983 */ /* 0x000f220000300a00 */
[----:B------:R-:W-:-:S03]  /*12280*/  IMAD.WIDE R36, R206, 0x4, R12 ;  /* 0x00000004ce247825 */ /* 0x000fc600078e020c */
[----:B------:R-:W4:Y:S01]  /*12290*/  LDL.LU.64 R12, [R1+0x2c0] ;  /* 0x0002c000010c7983 */ /* 0x000f220000300a00 */
[----:B--2---:R-:W-:-:S03]  /*122a0*/  IMAD.WIDE R34, R206, 0x4, R10 ;  /* 0x00000004ce227825 */ /* 0x004fc600078e020a */
[----:B------:R-:W2:Y:S01]  /*122b0*/  LDL.LU.64 R10, [R1+0x2c8] ;  /* 0x0002c800010a7983 */ /* 0x000ea20000300a00 */
[----:B---3--:R-:W-:-:S03]  /*122c0*/  IMAD.WIDE R32, R206, 0x4, R242 ;  /* 0x00000004ce207825 */ /* 0x008fc600078e02f2 */
[----:B------:R-:W3:Y:S04]  /*122d0*/  LDL.LU.64 R242, [R1+0x2d0] ;  /* 0x0002d00001f27983 */ /* 0x000ee80000300a00 */
[----:B------:R1:W-:Y:S01]  /*122e0*/  STL.64 [R1+0x138], R38 ;  /* 0x0001382601007387 */ /* 0x0003e20000100a00 */
[----:B----4-:R-:W-:-:S03]  /*122f0*/  IMAD.WIDE R30, R206, 0x4, R244 ;  /* 0x00000004ce1e7825 */ /* 0x010fc600078e02f4 */
[----:B------:R-:W4:Y:S04]  /*12300*/  LDL.LU.64 R244, [R1+0x2d8] ;  /* 0x0002d80001f47983 */ /* 0x000f280000300a00 */
[----:B------:R1:W-:Y:S01]  /*12310*/  STL.64 [R1+0xf8], R36 ;  /* 0x0000f82401007387 */ /* 0x0003e20000100a00 */
[----:B------:R-:W-:-:S03]  /*12320*/  IMAD.WIDE R28, R206, 0x4, R28 ;  /* 0x00000004ce1c7825 */ /* 0x000fc600078e021c */
[----:B------:R1:W-:Y:S04]  /*12330*/  STL.64 [R1+0xc8], R34 ;  /* 0x0000c82201007387 */ /* 0x0003e80000100a00 */
[----:B------:R1:W-:Y:S04]  /*12340*/  STL.64 [R1+0x98], R32 ;  /* 0x0000982001007387 */ /* 0x0003e80000100a00 */
[----:B------:R1:W-:Y:S04]  /*12350*/  STL.64 [R1+0x68], R30 ;  /* 0x0000681e01007387 */ /* 0x0003e80000100a00 */
[----:B------:R1:W-:Y:S01]  /*12360*/  STL.64 [R1+0x30], R28 ;  /* 0x0000301c01007387 */ /* 0x0003e20000100a00 */
[----:B------:R-:W-:-:S04]  /*12370*/  IMAD.WIDE R26, R206, 0x4, R26 ;  /* 0x00000004ce1a7825 */ /* 0x000fc800078e021a */
[----:B------:R-:W-:-:S04]  /*12380*/  IMAD.WIDE R238, R206, 0x4, R150 ;  /* 0x00000004ceee7825 */ /* 0x000fc800078e0296 */
[C---:B------:R-:W-:Y:S02]  /*12390*/  IMAD.WIDE R230, R206.reuse, 0x4, R250 ;  /* 0x00000004cee67825 */ /* 0x040fe400078e02fa */
[----:B------:R-:W4:Y:S04]  /*123a0*/  LDL.LU.64 R250, [R1+0x2e0] ;  /* 0x0002e00001fa7983 */ /* 0x000f280000300a00 */
[----:B------:R1:W-:Y:S01]  /*123b0*/  STL.64 [R1+0x10], R26 ;  /* 0x0000101a01007387 */ /* 0x0003e20000100a00 */
[----:B------:R-:W-:-:S03]  /*123c0*/  IMAD.WIDE R222, R206, 0x4, R148 ;  /* 0x00000004cede7825 */ /* 0x000fc600078e0294 */
[----:B------:R-:W4:Y:S01]  /*123d0*/  LDL.LU.64 R150, [R1+0x2e8] ;  /* 0x0002e80001967983 */ /* 0x000f220000300a00 */
[----:B------:R-:W-:-:S03]  /*123e0*/  IMAD.WIDE R214, R206, 0x4, R146 ;  /* 0x00000004ced67825 */ /* 0x000fc600078e0292 */
[----:B------:R-:W4:Y:S01]  /*123f0*/  LDL.LU.64 R148, [R1+0x2f0] ;  /* 0x0002f00001947983 */ /* 0x000f220000300a00 */
[----:B------:R-:W-:-:S03]  /*12400*/  IMAD.WIDE R204, R206, 0x4, R144 ;  /* 0x00000004cecc7825 */ /* 0x000fc600078e0290 */
[----:B------:R-:W4:Y:S04]  /*12410*/  LDL.LU.64 R146, [R1+0x2f8] ;  /* 0x0002f80001927983 */ /* 0x000f280000300a00 */
[----:B------:R-:W4:Y:S01]  /*12420*/  LDL.LU.64 R144, [R1+0x300] ;  /* 0x0003000001907983 */ /* 0x000f220000300a00 */
[----:B------:R-:W-:-:S04]  /*12430*/  IMAD.WIDE R190, R206, 0x4, R24 ;  /* 0x00000004cebe7825 */ /* 0x000fc800078e0218 */
[----:B------:R-:W-:-:S04]  /*12440*/  IMAD.WIDE R192, R206, 0x4, R134 ;  /* 0x00000004cec07825 */ /* 0x000fc800078e0286 */
[----:B------:R-:W-:-:S05]  /*12450*/  IMAD.WIDE R24, R206, 0x4, R14 ;  /* 0x00000004ce187825 */ /* 0x000fca00078e020e */
[----:B------:R1:W-:Y:S04]  /*12460*/  STL.64 [R1+0x60], R24 ;  /* 0x0000601801007387 */ /* 0x0003e80000100a00 */
[----:B------:R-:W4:Y:S04]  /*12470*/  LDL.LU.64 R134, [R1+0x308] ;  /* 0x0003080001867983 */ /* 0x000f280000300a00 */
[----:B------:R-:W4:Y:S01]  /*12480*/  LDL.LU.64 R174, [R1+0x310] ;  /* 0x0003100001ae7983 */ /* 0x000f220000300a00 */
[----:B------:R-:W-:-:S03]  /*12490*/  IMAD.WIDE R188, R206, 0x4, R22 ;  /* 0x00000004cebc7825 */ /* 0x000fc600078e0216 */
        /* <DEDUP_REMOVED lines=9> */
[----:B--2---:R-:W-:-:S03]  /*12530*/  IMAD.WIDE R20, R206, 0x4, R10 ;  /* 0x00000004ce147825 */ /* 0x004fc600078e020a */
[----:B------:R-:W2:Y:S01]  /*12540*/  LDL.LU.64 R14, [R1+0x340] ;  /* 0x00034000010e7983 */ /* 0x000ea20000300a00 */
[----:B---3--:R-:W-:-:S03]  /*12550*/  IMAD.WIDE R18, R206, 0x4, R242 ;  /* 0x00000004ce127825 */ /* 0x008fc600078e02f2 */
[----:B------:R-:W3:Y:S04]  /*12560*/  LDL.LU.64 R12, [R1+0x348] ;  /* 0x00034800010c7983 */ /* 0x000ee80000300a00 */
[----:B------:R-:W3:Y:S04]  /*12570*/  LDL.LU.64 R10, [R1+0x350] ;  /* 0x00035000010a7983 */ /* 0x000ee80000300a00 */
[----:B------:R1:W-:Y:S04]  /*12580*/  STL.64 [R1+0x48], R22 ;  /* 0x0000481601007387 */ /* 0x0003e80000100a00 */
[----:B------:R-:W3:Y:S01]  /*12590*/  LDL.LU.64 R242, [R1+0x358] ;  /* 0x0003580001f27983 */ /* 0x000ee20000300a00 */
[----:B----4-:R-:W-:-:S03]  /*125a0*/  IMAD.WIDE R236, R206, 0x4, R250 ;  /* 0x00000004ceec7825 */ /* 0x010fc600078e02fa */
[----:B------:R-:W4:Y:S04]  /*125b0*/  LDL.LU.64 R250, [R1+0x360] ;  /* 0x0003600001fa7983 */ /* 0x000f280000300a00 */
[----:B------:R1:W-:Y:S04]  /*125c0*/  STL.64 [R1+0x28], R20 ;  /* 0x0000281401007387 */ /* 0x0003e80000100a00 */
[----:B------:R1:W-:Y:S04]  /*125d0*/  STL.64 [R1+0x8], R18 ;  /* 0x0000081201007387 */ /* 0x0003e80000100a00 */
[----:B------:R-:W4:Y:S04]  /*125e0*/  LDL.LU.64 R164, [R1+0x368] ;  /* 0x0003680001a47983 */ /* 0x000f280000300a00 */
        /* <DEDUP_REMOVED lines=9> */
[----:B------:R-:W4:Y:S04]  /*12680*/  LDL.LU.64 R152, [R1+0x398] ;  /* 0x0003980001987983 */ /* 0x000f280000300a00 */
[----:B------:R-:W4:Y:S04]  /*12690*/  LDL.LU.64 R150, [R1+0x3a0] ;  /* 0x0003a00001967983 */ /* 0x000f280000300a00 */
[----:B------:R-:W4:Y:S04]  /*126a0*/  LDL.LU.64 R148, [R1+0x3a8] ;  /* 0x0003a80001947983 */ /* 0x000f280000300a00 */
[----:B------:R-:W4:Y:S04]  /*126b0*/  LDL.LU.64 R146, [R1+0x3b0] ;  /* 0x0003b00001927983 */ /* 0x000f280000300a00 */
[----:B------:R-:W4:Y:S01]  /*126c0*/  LDL.LU.64 R144, [R1+0x3b8] ;  /* 0x0003b80001907983 */ /* 0x000f220000300a00 */
[----:B------:R-:W-:-:S03]  /*126d0*/  IMAD.WIDE R180, R206, 0x4, R134 ;  /* 0x00000004ceb47825 */ /* 0x000fc600078e0286 */
[----:B------:R-:W4:Y:S01]  /*126e0*/  LDL.LU.64 R134, [R1+0x3c0] ;  /* 0x0003c00001867983 */ /* 0x000f220000300a00 */
[----:B------:R-:W-:-:S04]  /*126f0*/  IMAD.WIDE R178, R206, 0x4, R174 ;  /* 0x00000004ceb27825 */ /* 0x000fc800078e02ae */
[----:B------:R-:W-:-:S04]  /*12700*/  IMAD.WIDE R176, R206, 0x4, R172 ;  /* 0x00000004ceb07825 */ /* 0x000fc800078e02ac */
[----:B------:R-:W-:-:S04]  /*12710*/  IMAD.WIDE R16, R206, 0x4, R16 ;  /* 0x00000004ce107825 */ /* 0x000fc800078e0210 */
[C---:B--2---:R-:W-:Y:S01]  /*12720*/  IMAD.WIDE R14, R206.reuse, 0x4, R14 ;  /* 0x00000004ce0e7825 */ /* 0x044fe200078e020e */
[----:B------:R2:W-:Y:S03]  /*12730*/  STL.64 [R1+0x58], R16 ;  /* 0x0000581001007387 */ /* 0x0005e60000100a00 */
[C---:B---3--:R-:W-:Y:S01]  /*12740*/  IMAD.WIDE R12, R206.reuse, 0x4, R12 ;  /* 0x00000004ce0c7825 */ /* 0x048fe200078e020c */
[----:B------:R2:W-:Y:S03]  /*12750*/  STL.64 [R1+0x40], R14 ;  /* 0x0000400e01007387 */ /* 0x0005e60000100a00 */
[C---:B------:R-:W-:Y:S01]  /*12760*/  IMAD.WIDE R10, R206.reuse, 0x4, R10 ;  /* 0x00000004ce0a7825 */ /* 0x040fe200078e020a */
[----:B-1----:R-:W3:Y:S03]  /*12770*/  LDL.LU.64 R4, [R1+0x3c8] ;  /* 0x0003c80001047983 */ /* 0x002ee60000300a00 */
[----:B------:R-:W-:-:S04]  /*12780*/  IMAD.WIDE R174, R206, 0x4, R170 ;  /* 0x00000004ceae7825 */ /* 0x000fc800078e02aa */
[----:B------:R-:W-:-:S04]  /*12790*/  IMAD.WIDE R172, R206, 0x4, R168 ;  /* 0x00000004ceac7825 */ /* 0x000fc800078e02a8 */
[----:B------:R-:W-:-:S04]  /*127a0*/  IMAD.WIDE R170, R206, 0x4, R166 ;  /* 0x00000004ceaa7825 */ /* 0x000fc800078e02a6 */
[C---:B----4-:R-:W-:Y:S02]  /*127b0*/  IMAD.WIDE R234, R206.reuse, 0x4, R250 ;  /* 0x00000004ceea7825 */ /* 0x050fe400078e02fa */
[----:B------:R-:W4:Y:S04]  /*127c0*/  LDL.LU.64 R250, [R1+0x3d0] ;  /* 0x0003d00001fa7983 */ /* 0x000f280000300a00 */
[----:B------:R2:W-:Y:S04]  /*127d0*/  STL.64 [R1+0x20], R12 ;  /* 0x0000200c01007387 */ /* 0x0005e80000100a00 */
[----:B------:R-:W2:Y:S04]  /*127e0*/  LDL.LU.64 R240, [R1+0x3d8] ;  /* 0x0003d80001f07983 */ /* 0x000ea80000300a00 */
[----:B------:R1:W-:Y:S01]  /*127f0*/  STL.64 [R1], R10 ;  /* 0x0000000a01007387 */ /* 0x0003e20000100a00 */
[----:B------:R-:W-:-:S03]  /*12800*/  IMAD.WIDE R226, R206, 0x4, R164 ;  /* 0x00000004cee27825 */ /* 0x000fc600078e02a4 */
[----:B------:R-:W2:Y:S01]  /*12810*/  LDL.LU.64 R232, [R1+0x3e0] ;  /* 0x0003e00001e87983 */ /* 0x000ea20000300a00 */
        /* <DEDUP_REMOVED lines=12> */
[----:B------:R-:W-:-:S04]  /*128e0*/  IMAD.WIDE R166, R206, 0x4, R156 ;  /* 0x00000004cea67825 */ /* 0x000fc800078e029c */
[C---:B------:R-:W-:Y:S02]  /*128f0*/  IMAD.WIDE R158, R206.reuse, 0x4, R148 ;  /* 0x00000004ce9e7825 */ /* 0x040fe400078e0294 */
[----:B------:R-:W2:Y:S02]  /*12900*/  LDL.LU.64 R148, [R1+0x418] ;  /* 0x0004180001947983 */ /* 0x000ea40000300a00 */
[C---:B------:R-:W-:Y:S02]  /*12910*/  IMAD.WIDE R156, R206.reuse, 0x4, R146 ;  /* 0x00000004ce9c7825 */ /* 0x040fe400078e0292 */
[----:B------:R-:W2:Y:S02]  /*12920*/  LDL.LU.64 R146, [R1+0x420] ;  /* 0x0004200001927983 */ /* 0x000ea40000300a00 */
[C---:B------:R-:W-:Y:S02]  /*12930*/  IMAD.WIDE R8, R206.reuse, 0x4, R144 ;  /* 0x00000004ce087825 */ /* 0x040fe400078e0290 */
[----:B------:R-:W2:Y:S02]  /*12940*/  LDL.LU.64 R144, [R1+0x430] ;  /* 0x0004300001907983 */ /* 0x000ea40000300a00 */
[----:B------:R-:W-:-:S02]  /*12950*/  IMAD.WIDE R6, R206, 0x4, R134 ;  /* 0x00000004ce067825 */ /* 0x000fc400078e0286 */
[----:B------:R-:W2:Y:S04]  /*12960*/  LDL.LU.64 R200, [R1+0x428] ;  /* 0x0004280001c87983 */ /* 0x000ea80000300a00 */
[----:B------:R-:W4:Y:S04]  /*12970*/  LDL.LU.64 R198, [R1+0x438] ;  /* 0x0004380001c67983 */ /* 0x000f280000300a00 */
[----:B------:R-:W4:Y:S04]  /*12980*/  LDL.LU.64 R196, [R1+0x440] ;  /* 0x0004400001c47983 */ /* 0x000f280000300a00 */
[----:B------:R-:W4:Y:S04]  /*12990*/  LDL.LU.64 R134, [R1+0x448] ;  /* 0x0004480001867983 */ /* 0x000f280000300a00 */
[----:B------:R-:W4:Y:S04]  /*129a0*/  LDL.LU.64 R194, [R1+0x450] ;  /* 0x0004500001c27983 */ /* 0x000f280000300a00 */
[----:B------:R1:W-:Y:S04]  /*129b0*/  STL.64 [R1+0x50], R8 ;  /* 0x0000500801007387 */ /* 0x0003e80000100a00 */
[----:B------:R-:W4:Y:S04]  /*129c0*/  LDL.64 R122, [R1+0x9e0] ;  /* 0x0009e000017a7983 */ /* 0x000f280000100a00 */
        /* <DEDUP_REMOVED lines=8> */
[----:B------:R-:W4:Y:S01]  /*12a50*/  LDL.64 R2, [R1+0x998] ;  /* 0x0009980001027983 */ /* 0x000f220000100a00 */
[----:B------:R-:W-:-:S02]  /*12a60*/  ISETP.GE.U32.AND P4, PT, R0, 0x7ffffe82, PT ;  /* 0x7ffffe820000780c */ /* 0x000fc40003f86070 */
[----:B------:R-:W-:Y:S01]  /*12a70*/  ISETP.GE.U32.AND P5, PT, R207, 0x7ffffe81, PT ;  /* 0x7ffffe81cf00780c */ /* 0x000fe20003fa6070 */
[----:B---3--:R-:W-:Y:S01]  /*12a80*/  IMAD.WIDE R4, R206, 0x4, R4 ;  /* 0x00000004ce047825 */ /* 0x008fe200078e0204 */
[----:B------:R1:W-:Y:S01]  /*12a90*/  STL.64 [R1+0x38], R6 ;  /* 0x0000380601007387 */ /* 0x0003e20000100a00 */
[----:B------:R-:W3:Y:S03]  /*12aa0*/  LDC R0, c[0x0][0x3a0] ;  /* 0x0000e800ff007b82 */ /* 0x000ee60000000800 */
[----:B------:R1:W-:Y:S01]  /*12ab0*/  STL.64 [R1+0x18], R4 ;  /* 0x0000180401007387 */ /* 0x0003e20000100a00 */
[----:B--2---:R-:W-:-:S04]  /*12ac0*/  IMAD.WIDE R200, R247, 0x4, R200 ;  /* 0x00000004f7c87825 */ /* 0x004fc800078e02c8 */
[C---:B----4-:R-:W-:Y:S01]  /*12ad0*/  IMAD.WIDE R198, R247.reuse, 0x4, R198 ;  /* 0x00000004f7c67825 */ /* 0x050fe200078e02c6 */
[----:B------:R-:W-:Y:S03]  /*12ae0*/  LDGSTS.E [R246+0x401f0], desc[UR22][R200.64], !P6 ;  /* 0x401f0000c8f67fae */ /* 0x000fe6000f1a1016 */
[C---:B------:R-:W-:Y:S01]  /*12af0*/  IMAD.WIDE R196, R247.reuse, 0x4, R196 ;  /* 0x00000004f7c47825 */ /* 0x040fe200078e02c4 */
[----:B------:R-:W-:Y:S03]  /*12b00*/  LDGSTS.E [R246+0x401f4], desc[UR22][R198.64], !P3 ;  /* 0x401f4000c6f67fae */ /* 0x000fe6000d9a1016 */
[----:B------:R-:W-:Y:S01]  /*12b10*/  IMAD.WIDE R134, R247, 0x4, R134 ;  /* 0x00000004f7867825 */ /* 0x000fe200078e0286 */
[----:B------:R-:W-:Y:S04]  /*12b20*/  LDGSTS.E [R246+0x401f8], desc[UR22][R196.64], !P4 ;  /* 0x401f8000c4f67fae */ /* 0x000fe8000e1a1016 */
[----:B------:R-:W-:Y:S04]  /*12b30*/  LDGSTS.E [R246+0x401fc], desc[UR22][R134.64], !P5 ;  /* 0x401fc00086f67fae */ /* 0x000fe8000e9a1016 */
[----:B------:R-:W0:Y:S04]  /*12b40*/  LDGDEPBAR ;  /* 0x00000000000079af */ /* 0x000e280000000000 */
[----:B------:R-:W-:Y:S04]  /*12b50*/  LDGSTS.E [R143+0x10000], desc[UR22][R122.64], P0 ;  /* 0x100000007a8f7fae */ /* 0x000fe800081a1016 */
[----:B------:R-:W-:Y:S04]  /*12b60*/  LDGSTS.E [R143+0x10400], desc[UR22][R124.64], P0 ;  /* 0x104000007c8f7fae */ /* 0x000fe800081a1016 */
[----:B------:R-:W-:Y:S04]  /*12b70*/  LDGSTS.E [R143+0x10800], desc[UR22][R126.64], P0 ;  /* 0x108000007e8f7fae */ /* 0x000fe800081a1016 */
[----:B------:R-:W2:Y:S04]  /*12b80*/  LDL.LU.64 R122, [R1+0xc58] ;  /* 0x000c5800017a7983 */ /* 0x000ea80000300a00 */
[----:B------:R-:W4:Y:S04]  /*12b90*/  LDL.LU.64 R124, [R1+0xc50] ;  /* 0x000c5000017c7983 */ /* 0x000f280000300a00 */
[----:B------:R-:W2:Y:S04]  /*12ba0*/  LDL.LU.64 R126, [R1+0xc48] ;  /* 0x000c4800017e7983 */ /* 0x000ea80000300a00 */
[----:B------:R-:W-:Y:S04]  /*12bb0*/  LDGSTS.E [R143+0x10c00], desc[UR22][R128.64], P0 ;  /* 0x10c00000808f7fae */ /* 0x000fe800081a1016 */
[----:B------:R-:W-:Y:S04]  /*12bc0*/  LDGSTS.E [R143+0x11000], desc[UR22][R130.64], P0 ;  /* 0x11000000828f7fae */ /* 0x000fe800081a1016 */
[----:B------:R-:W-:Y:S04]  /*12bd0*/  LDGSTS.E [R143+0x11400], desc[UR22][R132.64], P0 ;  /* 0x11400000848f7fae */ /* 0x000fe800081a1016 */
[----:B------:R-:W2:Y:S04]  /*12be0*/  LDL.LU.64 R128, [R1+0xc40] ;  /* 0x000c400001807983 */ /* 0x000ea80000300a00 */
[----:B------:R-:W2:Y:S04]  /*12bf0*/  LDL.LU.64 R130, [R1+0xc38] ;  /* 0x000c380001827983 */ /* 0x000ea80000300a00 */
        /* <DEDUP_REMOVED lines=8> */
[----:B------:R-:W2:Y:S04]  /*12c80*/  LDL.LU.64 R2, [R1+0xc10] ;  /* 0x000c100001027983 */ /* 0x000ea80000300a00 */
[----:B--2---:R2:W-:Y:S04]  /*12c90*/  LDGSTS.E [R143+0x12800], desc[UR22][R2.64], P0 ;  /* 0x12800000028f7fae */ /* 0x0045e800081a1016 */
[----:B------:R1:W-:Y:S04]  /*12ca0*/  LDGSTS.E [R143+0x12c00], desc[UR22][R136.64], P0 ;  /* 0x12c00000888f7fae */ /* 0x0003e800081a1016 */
[----:B------:R1:W-:Y:S04]  /*12cb0*/  LDGSTS.E [R143+0x13000], desc[UR22][R138.64], P0 ;  /* 0x130000008a8f7fae */ /* 0x0003e800081a1016 */
[----:B------:R-:W2:Y:S04]  /*12cc0*/  LDL.LU.64 R2, [R1+0xc08] ;  /* 0x000c080001027983 */ /* 0x000ea80000300a00 */
[----:B------:R-:W2:Y:S04]  /*12cd0*/  LDL.LU.64 R136, [R1+0xc00] ;  /* 0x000c000001887983 */ /* 0x000ea80000300a00 */
[----:B------:R-:W4:Y:S04]  /*12ce0*/  LDL.LU.64 R138, [R1+0xbf8] ;  /* 0x000bf800018a7983 */ /* 0x000f280000300a00 */
[----:B------:R1:W-:Y:S04]  /*12cf0*/  LDGSTS.E [R143+0x13400], desc[UR22][R140.64], P0 ;  /* 0x134000008c8f7fae */ /* 0x0003e800081a1016 */
[----:B------:R1:W-:Y:S04]  /*12d00*/  LDGSTS.E [R143+0x13800], desc[UR22][R132.64], P0 ;  /* 0x13800000848f7fae */ /* 0x0003e800081a1016 */
[----:B------:R1:W-:Y:S04]  /*12d10*/  LDGSTS.E [R143+0x13c00], desc[UR22][R130.64], P0 ;  /* 0x13c00000828f7fae */ /* 0x0003e800081a1016 */
[----:B------:R-:W4:Y:S04]  /*12d20*/  LDL.LU.64 R140, [R1+0xbf0] ;  /* 0x000bf000018c7983 */ /* 0x000f280000300a00 */
[----:B------:R1:W5:Y:S01]  /*12d30*/  LDL.LU.64 R132, [R1+0xbe8] ;  /* 0x000be80001847983 */ /* 0x0003620000300a00 */
[----:B------:R-:W-:-:S04]  /*12d40*/  IMAD.WIDE R248, R206, 0x4, R248 ;  /* 0x00000004cef87825 */ /* 0x000fc800078e02f8 */
        /* <DEDUP_REMOVED lines=15> */
[----:B---3--:R-:W-:-:S05]  /*12e40*/  VIADD R0, R0, 0xfffffefe ;  /* 0xfffffefe00007836 */ /* 0x008fca0000000000 */
[----:B------:R-:W-:Y:S02]  /*12e50*/  ISETP.GE.U32.AND P4, PT, R0, 0x7ffffe7f, PT ;  /* 0x7ffffe7f0000780c */ /* 0x000fe40003f86070 */
[----:B------:R-:W-:-:S04]  /*12e60*/  SHF.R.S32.HI R0, RZ, 0x1f, R247 ;  /* 0x0000001fff007819 */ /* 0x000fc800000114f7 */
[----:B------:R-:W-:Y:S01]  /*12e70*/  SHF.L.U64.HI R0, R247, 0x2, R0 ;  /* 0x00000002f7007819 */ /* 0x000fe20000010200 */
[----:B--2---:R1:W-:Y:S04]  /*12e80*/  LDGSTS.E [R136+0x10080], desc[UR22][R128.64], P0 ;  /* 0x1008000080887fae */ /* 0x0043e800081a1016 */
[----:B------:R1:W-:Y:S04]  /*12e90*/  LDGSTS.E [R136+0x10480], desc[UR22][R126.64], P0 ;  /* 0x104800007e887fae */ /* 0x0003e800081a1016 */
[----:B----4-:R1:W-:Y:S04]  /*12ea0*/  LDGSTS.E [R136+0x10880], desc[UR22][R124.64], P0 ;  /* 0x108800007c887fae */ /* 0x0103e800081a1016 */
[----:B------:R1:W-:Y:S04]  /*12eb0*/  LDGSTS.E [R136+0x10c80], desc[UR22][R122.64], P0 ;  /* 0x10c800007a887fae */ /* 0x0003e800081a1016 */
        /* <DEDUP_REMOVED lines=108> */
[----:B------:R-:W0:Y:S01]  /*13580*/  LDGDEPBAR ;  /* 0x00000000000079af */ /* 0x000e220000000000 */
[----:B------:R-:W-:-:S05]  /*13590*/  VIADD R2, R2, 0xfffffeff ;  /* 0xfffffeff02027836 */ /* 0x000fca0000000000 */
[----:B------:R-:W-:Y:S01]  /*135a0*/  ISETP.GE.U32.AND P3, PT, R2, 0x7ffffe80, PT ;  /* 0x7ffffe800200780c */ /* 0x000fe20003f66070 */
[----:B------:R-:W-:Y:S01]  /*135b0*/  IMAD.SHL.U32 R2, R247, 0x4, RZ ;  /* 0x00000004f7027824 */ /* 0x000fe200078e00ff */
[----:B------:R-:W-:-:S04]  /*135c0*/  DEPBAR.LE SB0, 0x2 ;  /* 0x000080800000791a */ /* 0x000fc80000000000 */
[----:B------:R-:W-:Y:S06]  /*135d0*/  BAR.SYNC.DEFER_BLOCKING 0x0 ;  /* 0x0000000000007b1d */ /* 0x000fec0000010000 */
[----:B-1----:R-:W-:Y:S05]  /*135e0*/  @!P2 BRA `(.L_x_6) ;  /* 0x000000000084a947 */ /* 0x002fea0003800000 */
[----:B------:R-:W-:Y:S04]  /*135f0*/  LDS.128 R4, [R246+0x30000] ;  /* 0x03000000f6047984 */ /* 0x000fe80000000c00 */
        /* <DEDUP_REMOVED lines=30> */
[----:B------:R-:W1:Y:S02]  /*137e0*/  LDS.128 R128, [R246+0x301f0] ;  /* 0x0301f000f6807984 */ /* 0x000e640000000c00 */
[----:B-1----:R1:W-:Y:S02]  /*137f0*/  STTM.x128 tmem[UR11+0x80], R4 ;  /* 0x00008004000079ed */ /* 0x0023e400083c000b */
.L_x_6:
[----:B-1----:R-:W2:Y:S01]  /*13800*/  LDL.LU.64 R10, [R1+0x978] ;  /* 0x00097800010a7983 */ /* 0x002ea20000300a00 */
[----:B------:R-:W1:Y:S03]  /*13810*/  LDC R4, c[0x0][0x3a0] ;  /* 0x0000e800ff047b82 */ /* 0x000e660000000800 */
[----:B------:R-:W3:Y:S01]  /*13820*/  LDL.LU.64 R8, [R1+0x970] ;  /* 0x0009700001087983 */ /* 0x000ee20000300a00 */
[----:B------:R-:W-:Y:S01]  /*13830*/  ISETP.NE.U32.AND P0, PT, RZ, UR8, PT ;  /* 0x00000008ff007c0c */ /* 0x000fe2000bf05070 */
[----:B------:R-:W-:Y:S01]  /*13840*/  UIADD3 UR12, UPT, UPT, UR10, 0x80, URZ ;  /* 0x000000800a0c7890 */ /* 0x000fe2000fffe0ff */
[----:B------:R-:W4:Y:S02]  /*13850*/  FENCE.VIEW.ASYNC.T ;  /* 0x00000000000073c6 */ /* 0x000f240000000200 */
[----:B------:R-:W1:Y:S08]  /*13860*/  LDC R5, c[0x0][0x3a0] ;  /* 0x0000e800ff057b82 */ /* 0x000e700000000800 */
[----:B------:R-:W1:Y:S08]  /*13870*/  LDC R6, c[0x0][0x3a0] ;  /* 0x0000e800ff067b82 */ /* 0x000e700000000800 */
[----:B----4-:R-:W-:Y:S01]  /*13880*/  BAR.SYNC.DEFER_BLOCKING 0x0 ;  /* 0x0000000000007b1d */ /* 0x010fe20000010000 */
[----:B--2---:R-:W-:-:S02]  /*13890*/  IADD3 R114, P2, PT, R10, R2, RZ ;  /* 0x000000020a727210 */ /* 0x004fc40007f5e0ff */
[----:B---3--:R-:W-:-:S03]  /*138a0*/  IADD3 R112, P5, PT, R8, R2, RZ ;  /* 0x0000000208707210 */ /* 0x008fc60007fbe0ff */
[--C-:B------:R-:W-:Y:S01]  /*138b0*/  IMAD.X R115, R11, 0x1, R0.reuse, P2 ;  /* 0x000000010b737824 */ /* 0x100fe200010e0600 */
[----:B------:R-:W-:Y:S01]  /*138c0*/  ISETP.LT.OR P2, PT, R252, 0x80, P0 ;  /* 0x00000080fc00780c */ /* 0x000fe20000741670 */
[----:B------:R-:W-:-:S12]  /*138d0*/  IMAD.X R113, R9, 0x1, R0, P5 ;  /* 0x0000000109717824 */ /* 0x000fd800028e0600 */
[----:B-1----:R-:W-:Y:S05]  /*138e0*/  @P2 BRA `(.L_x_7) ;  /* 0x0000000400382947 */ /* 0x002fea0003800000 */
[----:B------:R-:W-:Y:S01]  /*138f0*/  USHF.R.U32.HI UR70, URZ, 0x4, UR9 ;  /* 0x00000004ff467899 */ /* 0x000fe20008011609 */
[----:B------:R-:W-:Y:S01]  /*13900*/  UMOV UR20, URZ ;  /* 0x000000ff00147c82 */ /* 0x000fe20008000000 */
[----:B------:R-:W-:Y:S02]  /*13910*/  UIADD3 UR28, UPT, UPT, UR10, 0x88, URZ ;  /* 0x000000880a1c7890 */ /* 0x000fe4000fffe0ff */
[----:B------:R-:W-:Y:S02]  /*13920*/  USGXT.U32 UR70, UR70, 0xe ;  /* 0x0000000e4646789a */ /* 0x000fe40008000000 */
[----:B------:R-:W-:Y:S02]  /*13930*/  UIADD3 UR77, UPT, UPT, UR10, 0x90, URZ ;  /* 0x000000900a4d7890 */ /* 0x000fe4000fffe0ff */
[----:B------:R-:W-:Y:S02]  /*13940*/  UIADD3 UR60, UP1, UPT, UR70, 0x2, URZ ;  /* 0x00000002463c7890 */ /* 0x000fe4000ff3e0ff */
[----:B------:R-:W-:-:S02]  /*13950*/  UIADD3 UR13, UPT, UPT, UR10, 0x98, URZ ;  /* 0x000000980a0d7890 */ /* 0x000fc4000fffe0ff */
[----:B------:R-:W-:Y:S02]  /*13960*/  UIADD3.X UR61, UPT, UPT, UR20, 0x40004040, URZ, UP1, !UPT ;  /* 0x40004040143d7890 */ /* 0x000fe40008ffe4ff */
[----:B------:R-:W-:Y:S02]  /*13970*/  UIADD3 UR6, UPT, UPT, UR10, 0xa0, URZ ;  /* 0x000000a00a067890 */ /* 0x000fe4000fffe0ff */
[----:B------:R-:W-:Y:S02]  /*13980*/  UIADD3.64 UR66, UPT, UPT, UR60, 0x2, URZ ;  /* 0x000000023c427897 */ /* 0x000fe4000fffe0ff */
[----:B------:R-:W-:Y:S02]  /*13990*/  UIADD3.64 UR58, UPT, UPT, UR60, 0x4, URZ ;  /* 0x000000043c3a7897 */ /* 0x000fe4000fffe0ff */
[----:B------:R-:W-:Y:S02]  /*139a0*/  UIADD3.64 UR56, UPT, UPT, UR60, 0x3fe, URZ ;  /* 0x000003fe3c387897 */ /* 0x000fe4000fffe0ff */
[----:B------:R-:W-:-:S02]  /*139b0*/  UIADD3 UR5, UPT, UPT, UR10, 0xa8, URZ ;  /* 0x000000a80a057890 */ /* 0x000fc4000fffe0ff */
[----:B------:R-:W-:Y:S02]  /*139c0*/  UIADD3.64 UR54, UPT, UPT, UR60, 0x400, URZ ;  /* 0x000004003c367897 */ /* 0x000fe4000fffe0ff */
[----:B------:R-:W-:Y:S02]  /*139d0*/  UIADD3 UR7, UPT, UPT, UR10, 0xb0, URZ ;  /* 0x000000b00a077890 */ /* 0x000fe4000fffe0ff */
[----:B------:R-:W-:Y:S01]  /*139e0*/  UIADD3.64 UR52, UPT, UPT, UR60, 0x402, URZ ;  /* 0x000004023c347897 */ /* 0x000fe2000fffe0ff */
[----:B------:R-:W-:Y:S01]  /*139f0*/  UMOV UR72, 0x0 ;  /* 0x0000000000487882 */ /* 0x000fe20000000000 */
[----:B------:R-:W-:Y:S01]  /*13a00*/  UMOV UR73, 0x8200910 ;  /* 0x0820091000497882 */ /* 0x000fe20000000000 */
[----:B------:R-:W-:Y:S02]  /*13a10*/  UIADD3 UR8, UPT, UPT, UR10, 0xb8, URZ ;  /* 0x000000b80a087890 */ /* 0x000fe4000fffe0ff */
[----:B------:R-:W-:Y:S01]  /*13a20*/  UIADD3.64 UR50, UPT, UPT, UR60, 0x404, URZ ;  /* 0x000004043c327897 */ /* 0x000fe2000fffe0ff */
[----:B------:R-:W-:Y:S01]  /*13a30*/  UMOV UR71, 0x40004040 ;  /* 0x4000404000477882 */ /* 0x000fe20000000000 */
[----:B------:R-:W-:Y:S01]  /*13a40*/  UMOV UR68, 0x0 ;  /* 0x0000000000447882 */ /* 0x000fe20000000000 */
[----:B------:R-:W-:Y:S01]  /*13a50*/  UMOV UR69, 0x8200910 ;  /* 0x0820091000457882 */ /* 0x000fe20000000000 */
[----:B------:R-:W-:-:S02]  /*13a60*/  UIADD3 UR14, UPT, UPT, UR10, 0xc0, URZ ;  /* 0x000000c00a0e7890 */ /* 0x000fc4000fffe0ff */
[----:B------:R1:W-:Y:S01]  /*13a70*/  UTCHMMA tmem[UR12], gdesc[UR70], tmem[UR10], tmem[UR72], idesc[UR73], !UPT ;  /* 0x00ff48460c0079ea */ /* 0x0003e2000f80000a */
[----:B------:R-:W-:Y:S02]  /*13a80*/  UIADD3.64 UR48, UPT, UPT, UR60, 0x7fe, URZ ;  /* 0x000007fe3c307897 */ /* 0x000fe4000fffe0ff */
[----:B------:R2:W-:Y:S01]  /*13a90*/  UTCHMMA tmem[UR28], gdesc[UR60], tmem[UR10], tmem[UR68], idesc[UR69], UPT ;  /* 0x00ff443c1c0079ea */ /* 0x0005e2000b80000a */
[----:B------:R-:W-:Y:S01]  /*13aa0*/  UMOV UR64, 0x0 ;  /* 0x0000000000407882 */ /* 0x000fe20000000000 */
[----:B------:R-:W-:Y:S01]  /*13ab0*/  UMOV UR65, 0x8200910 ;  /* 0x0820091000417882 */ /* 0x000fe20000000000 */
[----:B------:R-:W-:Y:S02]  /*13ac0*/  UIADD3 UR15, UPT, UPT, UR10, 0xc8, URZ ;  /* 0x000000c80a0f7890 */ /* 0x000fe4000fffe0ff */
[----:B------:R3:W-:Y:S01]  /*13ad0*/  UTCHMMA tmem[UR77], gdesc[UR66], tmem[UR10], tmem[UR64], idesc[UR65], UPT ;  /* 0x00ff40424d0079ea */ /* 0x0007e2000b80000a */
[----:B------:R-:W-:Y:S02]  /*13ae0*/  UIADD3.64 UR44, UPT, UPT, UR60, 0x800, URZ ;  /* 0x000008003c2c7897 */ /* 0x000fe4000fffe0ff */
[----:B------:R-:W-:-:S02]  /*13af0*/  UIADD3 UR16, UPT, UPT, UR10, 0xd0, URZ ;  /* 0x000000d00a107890 */ /* 0x000fc4000fffe0ff */
[----:B------:R-:W-:Y:S01]  /*13b00*/  UIADD3.64 UR40, UPT, UPT, UR60, 0x802, URZ ;  /* 0x000008023c287897 */ /* 0x000fe2000fffe0ff */
[----:B-1----:R-:W-:Y:S01]  /*13b10*/  UMOV UR70, 0x0 ;  /* 0x0000000000467882 */ /* 0x002fe20000000000 */
[----:B------:R-:W-:Y:S01]  /*13b20*/  UMOV UR71, 0x8200910 ;  /* 0x0820091000477882 */ /* 0x000fe20000000000 */
[----:B------:R-:W-:Y:S02]  /*13b30*/  UIADD3 UR17, UPT, UPT, UR10, 0xd8, URZ ;  /* 0x000000d80a117890 */ /* 0x000fe4000fffe0ff */
[----:B------:R3:W-:Y:S01]  /*13b40*/  UTCHMMA tmem[UR13], gdesc[UR58], tmem[UR10], tmem[UR70], idesc[UR71], UPT ;  /* 0x00ff463a0d0079ea */ /* 0x0007e2000b80000a */
[----:B------:R-:W-:Y:S01]  /*13b50*/  UMOV UR24, UR4 ;  /* 0x0000000400187c82 */ /* 0x000fe20008000000 */
[----:B------:R-:W-:Y:S01]  /*13b60*/  UMOV UR25, URZ ;  /* 0x000000ff00197c82 */ /* 0x000fe20008000000 */
[----:B------:R-:W-:Y:S01]  /*13b70*/  UIADD3.64 UR36, UPT, UPT, UR60, 0x804, URZ ;  /* 0x000008043c247897 */ /* 0x000fe2000fffe0ff */
[----:B------:R3:W-:Y:S01]  /*13b80*/  UTCHMMA tmem[UR6], gdesc[UR56], tmem[UR10], tmem[UR72], idesc[UR73], UPT ;  /* 0x00ff4838060079ea */ /* 0x0007e2000b80000a */
[----:B------:R-:W-:-:S02]  /*13b90*/  UIADD3 UR18, UPT, UPT, UR10, 0xe0, URZ ;  /* 0x000000e00a127890 */ /* 0x000fc4000fffe0ff */
[----:B------:R3:W-:Y:S01]  /*13ba0*/  UTCHMMA tmem[UR5], gdesc[UR54], tmem[UR10], tmem[UR64], idesc[UR65], UPT ;  /* 0x00ff4036050079ea */ /* 0x0007e2000b80000a */
[----:B------:R-:W-:Y:S01]  /*13bb0*/  UIADD3.64 UR32, UPT, UPT, UR60, 0xbfe, URZ ;  /* 0x00000bfe3c207897 */ /* 0x000fe2000fffe0ff */
[----:B------:R3:W-:Y:S01]  /*13bc0*/  UTCHMMA tmem[UR7], gdesc[UR52], tmem[UR10], tmem[UR68], idesc[UR69], UPT ;  /* 0x00ff4434070079ea */ /* 0x0007e2000b80000a */
[----:B------:R-:W-:Y:S02]  /*13bd0*/  UIADD3 UR19, UPT, UPT, UR10, 0xe8, URZ ;  /* 0x000000e80a137890 */ /* 0x000fe4000fffe0ff */
[----:B------:R3:W-:Y:S01]  /*13be0*/  UTCHMMA tmem[UR8], gdesc[UR50], tmem[UR10], tmem[UR70], idesc[UR71], UPT ;  /* 0x00ff4632080079ea */ /* 0x0007e2000b80000a */
[----:B------:R-:W-:Y:S01]  /*13bf0*/  UMOV UR76, UR24 ;  /* 0x00000018004c7c82 */ /* 0x000fe20008000000 */
[----:B--2---:R-:W-:Y:S01]  /*13c00*/  UIADD3.64 UR28, UPT, UPT, UR60, 0xc00, URZ ;  /* 0x00000c003c1c7897 */ /* 0x004fe2000fffe0ff */
[----:B------:R3:W-:Y:S01]  /*13c10*/  UTCHMMA tmem[UR14], gdesc[UR48], tmem[UR10], tmem[UR72], idesc[UR73], UPT ;  /* 0x00ff48300e0079ea */ /* 0x0007e2000b80000a */
[----:B------:R-:W-:Y:S02]  /*13c20*/  UIADD3 UR74, UPT, UPT, UR10, 0xf0, URZ ;  /* 0x000000f00a4a7890 */ /* 0x000fe4000fffe0ff */
[----:B------:R-:W-:-:S02]  /*13c30*/  UIADD3.64 UR24, UPT, UPT, UR60, 0xc02, URZ ;  /* 0x00000c023c187897 */ /* 0x000fc4000fffe0ff */
[----:B------:R-:W-:Y:S02]  /*13c40*/  UIADD3 UR75, UPT, UPT, UR10, 0xf8, URZ ;  /* 0x000000f80a4b7890 */ /* 0x000fe4000fffe0ff */
[----:B------:R-:W-:Y:S01]  /*13c50*/  UIADD3.64 UR62, UPT, UPT, UR60, 0xc04, URZ ;  /* 0x00000c043c3e7897 */ /* 0x000fe2000fffe0ff */
[----:B------:R-:W-:Y:S01]  /*13c60*/  UMOV UR46, 0x0 ;  /* 0x00000000002e7882 */ /* 0x000fe20000000000 */
[----:B------:R-:W-:Y:S01]  /*13c70*/  UMOV UR47, 0x8200910 ;  /* 0x08200910002f7882 */ /* 0x000fe20000000000 */
[----:B------:R-:W-:Y:S01]  /*13c80*/  UMOV UR42, 0x0 ;  /* 0x00000000002a7882 */ /* 0x000fe20000000000 */
[----:B------:R-:W-:Y:S01]  /*13c90*/  UMOV UR43, 0x8200910 ;  /* 0x08200910002b7882 */ /* 0x000fe20000000000 */
[----:B------:R-:W-:Y:S01]  /*13ca0*/  UMOV UR38, 0x0 ;  /* 0x0000000000267882 */ /* 0x000fe20000000000 */
[----:B------:R-:W-:Y:S01]  /*13cb0*/  UMOV UR39, 0x8200910 ;  /* 0x0820091000277882 */ /* 0x000fe20000000000 */
[----:B------:R3:W-:Y:S01]  /*13cc0*/  UTCHMMA tmem[UR15], gdesc[UR44], tmem[UR10], tmem[UR46], idesc[UR47], UPT ;  /* 0x00ff2e2c0f0079ea */ /* 0x0007e2000b80000a */
        /* <DEDUP_REMOVED lines=12> */
[----:B------:R3:W-:Y:S01]  /*13d90*/  UTCHMMA tmem[UR74], gdesc[UR24], tmem[UR10], tmem[UR26], idesc[UR27], UPT ;  /* 0x00ff1a184a0079ea */ /* 0x0007e2000b80000a */
[----:B------:R3:W-:Y:S01]  /*13da0*/  UTCHMMA tmem[UR75], gdesc[UR62], tmem[UR10], tmem[UR20], idesc[UR21], UPT ;  /* 0x00ff143e4b0079ea */ /* 0x0007e2000b80000a */
[----:B------:R3:W-:Y:S01]  /*13db0*/  UTCBAR [UR76], URZ ;  /* 0x000000ff4c0073e9 */ /* 0x0007e200080000ff */
[----:B------:R-:W-:Y:S01]  /*13dc0*/  NOP ;  /* 0x0000000000007918 */ /* 0x000fe20000000000 */
.L_x_7:
[----:B------:R-:W2:Y:S01]  /*13dd0*/  LDL.LU.64 R18, [R1+0x968] ;  /* 0x0009680001127983 */ /* 0x000ea20000300a00 */
[----:B------:R-:W-:Y:S01]  /*13de0*/  BAR.SYNC.DEFER_BLOCKING 0x0 ;  /* 0x0000000000007b1d */ /* 0x000fe20000010000 */
[----:B------:R-:W-:Y:S02]  /*13df0*/  VIADD R4, R4, 0xfffffefd ;  /* 0xfffffefd04047836 */ /* 0x000fe40000000000 */
[----:B------:R-:W-:-:S05]  /*13e00*/  VIADD R5, R5, 0xfffffefc ;  /* 0xfffffefc05057836 */ /* 0x000fca0000000000 */
[----:B------:R-:W1:Y:S01]  /*13e10*/  LDC R38, c[0x0][0x3a0] ;  /* 0x0000e800ff267b82 */ /* 0x000e620000000800 */
[----:B------:R-:W4:Y:S04]  /*13e20*/  LDL.LU.64 R16, [R1+0x960] ;  /* 0x0009600001107983 */ /* 0x000f280000300a00 */
[----:B---3--:R-:W3:Y:S03]  /*13e30*/  LDL.LU.64 R8, [R1+0x958] ;  /* 0x0009580001087983 */ /* 0x008ee60000300a00 */
[----:B------:R-:W1:Y:S01]  /*13e40*/  LDC R247, c[0x0][0x3a0] ;  /* 0x0000e800fff77b82 */ /* 0x000e620000000800 */
[----:B------:R-:W3:Y:S04]  /*13e50*/  LDL.LU.64 R14, [R1+0x950] ;  /* 0x00095000010e7983 */ /* 0x000ee80000300a00 */
[----:B------:R-:W3:Y:S04]  /*13e60*/  LDL.LU.64 R12, [R1+0x948] ;  /* 0x00094800010c7983 */ /* 0x000ee80000300a00 */
[----:B------:R-:W3:Y:S04]  /*13e70*/  LDL.LU.64 R10, [R1+0x940] ;  /* 0x00094000010a7983 */ /* 0x000ee80000300a00 */
[----:B------:R-:W-:Y:S04]  /*13e80*/  STL.64 [R1+0xc28], R216 ;  /* 0x000c28d801007387 */ /* 0x000fe80000100a00 */
[----:B------:R-:W-:Y:S04]  /*13e90*/  STL.64 [R1+0xc20], R208 ;  /* 0x000c20d001007387 */ /* 0x000fe80000100a00 */
[----:B------:R-:W-:Y:S04]  /*13ea0*/  STL.64 [R1+0xc18], R154 ;  /* 0x000c189a01007387 */ /* 0x000fe80000100a00 */
[----:B------:R-:W-:Y:S04]  /*13eb0*/  STL.64 [R1+0xc10], R152 ;  /* 0x000c109801007387 */ /* 0x000fe80000100a00 */
[----:B------:R-:W-:Y:S04]  /*13ec0*/  STL.64 [R1+0xc08], R150 ;  /* 0x000c089601007387 */ /* 0x000fe80000100a00 */
[----:B------:R-:W-:Y:S04]  /*13ed0*/  STL.64 [R1+0xc00], R148 ;  /* 0x000c009401007387 */ /* 0x000fe80000100a00 */
[----:B------:R-:W-:Y:S04]  /*13ee0*/  STL.64 [R1+0xbf8], R146 ;  /* 0x000bf89201007387 */ /* 0x000fe80000100a00 */
[----:B------:R1:W-:Y:S04]  /*13ef0*/  STL.64 [R1+0xbf0], R144 ;  /* 0x000bf09001007387 */ /* 0x0003e80000100a00 */
[----:B------:R-:W-:Y:S04]  /*13f00*/  STL.64 [R1+0xbe8], R194 ;  /* 0x000be8c201007387 */ /* 0x000fe80000100a00 */
[----:B------:R-:W-:Y:S01]  /*13f10*/  @!PT LDS RZ, [RZ] ;  /* 0x00000000fffff984 */ /* 0x000fe20000000800 */
[----:B------:R-:W-:Y:S01]  /*13f20*/  @!PT LDS RZ, [RZ] ;  /* 0x00000000fffff984 */ /* 0x000fe20000000800 */
[----:B------:R-:W-:Y:S01]  /*13f30*/  @!PT LDS RZ, [RZ] ;  /* 0x00000000fffff984 */ /* 0x000fe20000000800 */
[----:B------:R-:W-:Y:S01]  /*13f40*/  LDGSTS.E [R246+0x30000], desc[UR22][R114.64], !P3 ;  /* 0x3000000072f67fae */ /* 0x000fe2000d9a1016 */
[----:B------:R-:W-:-:S02]  /*13f50*/  ISETP.GE.U32.AND P3, PT, R5, 0x7ffffe7d, PT ;  /* 0x7ffffe7d0500780c */ /* 0x000fc40003f66070 */
[----:B------:R-:W2:Y:S01]  /*13f60*/  LDC R5, c[0x0][0x3a0] ;  /* 0x0000e800ff057b82 */ /* 0x000ea20000000800 */
[----:B------:R-:W-:Y:S01]  /*13f70*/  LDGSTS.E [R246+0x30004], desc[UR22][R112.64], !P4 ;  /* 0x3000400070f67fae */ /* 0x000fe2000e1a1016 */
[----:B------:R-:W-:Y:S01]  /*13f80*/  ISETP.GE.U32.AND P4, PT, R4, 0x7ffffe7e, PT ;  /* 0x7ffffe7e0400780c */ /* 0x000fe20003f86070 */
[----:B------:R-:W-:-:S05]  /*13f90*/  VIADD R4, R6, 0xfffffefb ;  /* 0xfffffefb06047836 */ /* 0x000fca0000000000 */
[----:B------:R-:W-:Y:S01]  /*13fa0*/  ISETP.GE.U32.AND P2, PT, R4, 0x7ffffe7c, PT ;  /* 0x7ffffe7c0400780c */ /* 0x000fe20003f46070 */
[----:B------:R-:W2:Y:S08]  /*13fb0*/  LDC R6, c[0x0][0x3a0] ;  /* 0x0000e800ff067b82 */ /* 0x000eb00000000800 */
[----:B------:R-:W2:Y:S08]  /*13fc0*/  LDC R4, c[0x0][0x3a0] ;  /* 0x0000e800ff047b82 */ /* 0x000eb00000000800 */
[----:B-1----:R-:W1:Y:S08]  /*13fd0*/  LDC R145, c[0x0][0x3a0] ;  /* 0x0000e800ff917b82 */ /* 0x002e700000000800 */
[----:B------:R-:W1:Y:S01]  /*13fe0*/  LDC R144, c[0x0][0x3a0] ;  /* 0x0000e800ff907b82 */ /* 0x000e620000000800 */
[----:B--2---:R-:W-:-:S05]  /*13ff0*/  IADD3 R110, P5, PT, R18, R2, RZ ;  /* 0x00000002126e7210 */ /* 0x004fca0007fbe0ff */
[----:B------:R-:W-:Y:S02]  /*14000*/  IMAD.X R111, R19, 0x1, R0, P5 ;  /* 0x00000001136f7824 */ /* 0x000fe400028e0600 */
[----:B------:R-:W2:Y:S01]  /*14010*/  LDL.LU.64 R18, [R1+0x938] ;  /* 0x0009380001127983 */ /* 0x000ea20000300a00 */
[----:B------:R-:W-:-:S03]  /*14020*/  VIADD R4, R4, 0xfffffefa ;  /* 0xfffffefa04047836 */ /* 0x000fc60000000000 */
[----:B------:R-:W-:Y:S01]  /*14030*/  LDGSTS.E [R246+0x30008], desc[UR22][R110.64], !P4 ;  /* 0x300080006ef67fae */ /* 0x000fe2000e1a1016 */
[----:B----4-:R-:W-:-:S04]  /*14040*/  IADD3 R106, P5, PT, R16, R2, RZ ;  /* 0x00000002106a7210 */ /* 0x010fc80007fbe0ff */
[----:B------:R-:W-:Y:S02]  /*14050*/  IADD3.X R107, PT, PT, R17, R0, RZ, P5, !PT ;  /* 0x00000000116b7210 */ /* 0x000fe40002ffe4ff */
[----:B------:R-:W4:Y:S01]  /*14060*/  LDL.LU.64 R16, [R1+0x930] ;  /* 0x0009300001107983 */ /* 0x000f220000300a00 */
[-C--:B---3--:R-:W-:Y:S02]  /*14070*/  IADD3 R104, P5, PT, R8, R2.reuse, RZ ;  /* 0x0000000208687210 */ /* 0x088fe40007fbe0ff */
[----:B------:R-:W-:Y:S01]  /*14080*/  ISETP.GE.U32.AND P4, PT, R4, 0x7ffffe7b, PT ;  /* 0x7ffffe7b0400780c */ /* 0x000fe20003f86070 */
[----:B------:R-:W-:Y:S02]  /*14090*/  LDGSTS.E [R246+0x3000c], desc[UR22][R106.64], !P3 ;  /* 0x3000c0006af67fae */ /* 0x000fe4000d9a1016 */
[----:B------:R-:W-:Y:S02]  /*140a0*/  IMAD.X R105, R9, 0x1, R0, P5 ;  /* 0x0000000109697824 */ /* 0x000fe400028e0600 */
[----:B------:R-:W3:Y:S01]  /*140b0*/  LDL.LU.64 R8, [R1+0x928] ;  /* 0x0009280001087983 */ /* 0x000ee20000300a00 */
[----:B------:R-:W-:Y:S01]  /*140c0*/  IADD3 R102, P5, PT, R14, R2, RZ ;  /* 0x000000020e667210 */ /* 0x000fe20007fbe0ff */
[----:B------:R-:W-:-:S02]  /*140d0*/  VIADD R4, R6, 0xfffffef8 ;  /* 0xfffffef806047836 */ /* 0x000fc40000000000 */
[----:B------:R-:W-:Y:S01]  /*140e0*/  LDGSTS.E [R246+0x30010], desc[UR22][R104.64], !P2 ;  /* 0x3001000068f67fae */ /* 0x000fe2000d1a1016 */
[----:B------:R-:W1:Y:S01]  /*140f0*/  LDC R6, c[0x0][0x3a0] ;  /* 0x0000e800ff067b82 */ /* 0x000e620000000800 */
[--C-:B------:R-:W-:Y:S01]  /*14100*/  IMAD.X R103, R15, 0x1, R0.reuse, P5 ;  /* 0x000000010f677824 */ /* 0x100fe200028e0600 */
[-C--:B------:R-:W-:Y:S01]  /*14110*/  IADD3 R100, P5, PT, R12, R2.reuse, RZ ;  /* 0x000000020c647210 */ /* 0x080fe20007fbe0ff */
[----:B------:R-:W3:Y:S04]  /*14120*/  LDL.LU.64 R14, [R1+0x920] ;  /* 0x00092000010e7983 */ /* 0x000ee80000300a00 */
[--C-:B------:R-:W-:Y:S01]  /*14130*/  IMAD.X R101, R13, 0x1, R0.reuse, P5 ;  /* 0x000000010d657824 */ /* 0x100fe200028e0600 */
[----:B------:R-:W-:Y:S01]  /*14140*/  IADD3 R96, P5, PT, R10, R2, RZ ;  /* 0x000000020a607210 */ /* 0x000fe20007fbe0ff */
[----:B------:R-:W3:Y:S04]  /*14150*/  LDL.LU.64 R12, [R1+0x918] ;  /* 0x00091800010c7983 */ /* 0x000ee80000300a00 */
[----:B------:R-:W-:Y:S01]  /*14160*/  IMAD.X R97, R11, 0x1, R0, P5 ;  /* 0x000000010b617824 */ /* 0x000fe200028e0600 */
[----:B------:R-:W-:Y:S01]  /*14170*/  ISETP.GE.U32.AND P2, PT, R4, 0x7ffffe79, PT ;  /* 0x7ffffe790400780c */ /* 0x000fe20003f46070 */
[----:B------:R-:W3:Y:S01]  /*14180*/  LDL.LU.64 R10, [R1+0x910] ;  /* 0x00091000010a7983 */ /* 0x000ee20000300a00 */
[----:B------:R-:W1:Y:S01]  /*14190*/  LDC R4, c[0x0][0x3a0] ;  /* 0x0000e800ff047b82 */ /* 0x000e620000000800 */
[----:B------:R-:W-:-:S02]  /*141a0*/  VIADD R5, R5, 0xfffffef9 ;  /* 0xfffffef905057836 */ /* 0x000fc40000000000 */
[----:B------:R-:W-:Y:S01]  /*141b0*/  LDGSTS.E [R246+0x30014], desc[UR22][R102.64], !P4 ;  /* 0x3001400066f67fae */ /* 0x000fe2000e1a1016 */
[----:B--2---:R-:W-:-:S05]  /*141c0*/  IADD3 R94, P5, PT, R18, R2, RZ ;  /* 0x00000002125e7210 */ /* 0x004fca0007fbe0ff */
[----:B------:R-:W-:Y:S02]  /*141d0*/  IMAD.X R95, R19, 0x1, R0, P5 ;  /* 0x00000001135f7824 */ /* 0x000fe400028e0600 */
[----:B------:R-:W2:Y:S01]  /*141e0*/  LDL.LU.64 R18, [R1+0x908] ;  /* 0x0009080001127983 */ /* 0x000ea20000300a00 */
[----:B----4-:R-:W-:-:S05]  /*141f0*/  IADD3 R92, P5, PT, R16, R2, RZ ;  /* 0x00000002105c7210 */ /* 0x010fca0007fbe0ff */
[----:B------:R-:W-:Y:S02]  /*14200*/  IMAD.X R93, R17, 0x1, R0, P5 ;  /* 0x00000001115d7824 */ /* 0x000fe400028e0600 */
[----:B------:R-:W4:Y:S01]  /*14210*/  LDL.LU.64 R16, [R1+0x900] ;  /* 0x0009000001107983 */ /* 0x000f220000300a00 */
[----:B---3--:R-:W-:-:S04]  /*14220*/  IADD3 R90, P5, PT, R8, R2, RZ ;  /* 0x00000002085a7210 */ /* 0x008fc80007fbe0ff */
[----:B------:R-:W-:Y:S02]  /*14230*/  IADD3.X R91, PT, PT, R9, R0, RZ, P5, !PT ;  /* 0x00000000095b7210 */ /* 0x000fe40002ffe4ff */
[----:B------:R-:W3:Y:S01]  /*14240*/  LDL.LU.64 R8, [R1+0x8f8] ;  /* 0x0008f80001087983 */ /* 0x000ee20000300a00 */
[----:B------:R-:W-:-:S05]  /*14250*/  IADD3 R86, P5, PT, R14, R2, RZ ;  /* 0x000000020e567210 */ /* 0x000fca0007fbe0ff */
[--C-:B------:R-:W-:Y:S01]  /*14260*/  IMAD.X R87, R15, 0x1, R0.reuse, P5 ;  /* 0x000000010f577824 */ /* 0x100fe200028e0600 */
[-C--:B------:R-:W-:Y:S01]  /*14270*/  IADD3 R84, P5, PT, R12, R2.reuse, RZ ;  /* 0x000000020c547210 */ /* 0x080fe20007fbe0ff */
[----:B------:R-:W3:Y:S04]  /*14280*/  LDL.LU.64 R14, [R1+0x8f0] ;  /* 0x0008f000010e7983 */ /* 0x000ee80000300a00 */
[--C-:B------:R-:W-:Y:S01]  /*14290*/  IMAD.X R85, R13, 0x1, R0.reuse, P5 ;  /* 0x000000010d557824 */ /* 0x100fe200028e0600 */
[----:B------:R-:W-:Y:S01]  /*142a0*/  IADD3 R82, P5, PT, R10, R2, RZ ;  /* 0x000000020a527210 */ /* 0x000fe20007fbe0ff */
[----:B------:R-:W3:Y:S04]  /*142b0*/  LDL.LU.64 R12, [R1+0x8e8] ;  /* 0x0008e800010c7983 */ /* 0x000ee80000300a00 */
[----:B------:R-:W-:-:S02]  /*142c0*/  IMAD.X R83, R11, 0x1, R0, P5 ;  /* 0x000000010b537824 */ /* 0x000fc400028e0600 */
[----:B------:R-:W3:Y:S01]  /*142d0*/  LDL.LU.64 R10, [R1+0x8e0] ;  /* 0x0008e000010a7983 */ /* 0x000ee20000300a00 */
[----:B--2---:R-:W-:-:S05]  /*142e0*/  IADD3 R80, P5, PT, R18, R2, RZ ;  /* 0x0000000212507210 */ /* 0x004fca0007fbe0ff */
[----:B------:R-:W-:Y:S02]  /*142f0*/  IMAD.X R81, R19, 0x1, R0, P5 ;  /* 0x0000000113517824 */ /* 0x000fe400028e0600 */
[----:B------:R-:W2:Y:S01]  /*14300*/  LDL.LU.64 R18, [R1+0x8d8] ;  /* 0x0008d80001127983 */ /* 0x000ea20000300a00 */
[----:B----4-:R-:W-:-:S05]  /*14310*/  IADD3 R76, P5, PT, R16, R2, RZ ;  /* 0x00000002104c7210 */ /* 0x010fca0007fbe0ff */
[--C-:B------:R-:W-:Y:S01]  /*14320*/  IMAD.X R77, R17, 0x1, R0.reuse, P5 ;  /* 0x00000001114d7824 */ /* 0x100fe200028e0600 */
[-C--:B---3--:R-:W-:Y:S01]  /*14330*/  IADD3 R74, P5, PT, R8, R2.reuse, RZ ;  /* 0x00000002084a7210 */ /* 0x088fe20007fbe0ff */
[----:B------:R-:W3:Y:S04]  /*14340*/  LDL.LU.64 R16, [R1+0x8d0] ;  /* 0x0008d00001107983 */ /* 0x000ee80000300a00 */
[----:B------:R-:W-:Y:S02]  /*14350*/  IMAD.X R75, R9, 0x1, R0, P5 ;  /* 0x00000001094b7824 */ /* 0x000fe400028e0600 */
[----:B------:R-:W4:Y:S01]  /*14360*/  LDL.LU.64 R8, [R1+0x8c8] ;  /* 0x0008c80001087983 */ /* 0x000f220000300a00 */
[----:B------:R-:W-:-:S05]  /*14370*/  IADD3 R72, P5, PT, R14, R2, RZ ;  /* 0x000000020e487210 */ /* 0x000fca0007fbe0ff */
[--C-:B------:R-:W-:Y:S01]  /*14380*/  IMAD.X R73, R15, 0x1, R0.reuse, P5 ;  /* 0x000000010f497824 */ /* 0x100fe200028e0600 */
[-C--:B------:R-:W-:Y:S01]  /*14390*/  IADD3 R70, P5, PT, R12, R2.reuse, RZ ;  /* 0x000000020c467210 */ /* 0x080fe20007fbe0ff */
[----:B------:R-:W4:Y:S04]  /*143a0*/  LDL.LU.64 R14, [R1+0x8c0] ;  /* 0x0008c000010e7983 */ /* 0x000f280000300a00 */
[--C-:B------:R-:W-:Y:S01]  /*143b0*/  IMAD.X R71, R13, 0x1, R0.reuse, P5 ;  /* 0x000000010d477824 */ /* 0x100fe200028e0600 */
[----:B------:R-:W-:Y:S01]  /*143c0*/  IADD3 R66, P5, PT, R10, R2, RZ ;  /* 0x000000020a427210 */ /* 0x000fe20007fbe0ff */
[----:B------:R-:W4:Y:S04]  /*143d0*/  LDL.LU.64 R12, [R1+0x8b8] ;  /* 0x0008b800010c7983 */ /* 0x000f280000300a00 */
[----:B------:R-:W-:-:S02]  /*143e0*/  IMAD.X R67, R11, 0x1, R0, P5 ;  /* 0x000000010b437824 */ /* 0x000fc400028e0600 */
[----:B------:R-:W4:Y:S01]  /*143f0*/  LDL.LU.64 R10, [R1+0x8b0] ;  /* 0x0008b000010a7983 */ /* 0x000f220000300a00 */
[----:B--2---:R-:W-:-:S05]  /*14400*/  IADD3 R64, P5, PT, R18, R2, RZ ;  /* 0x0000000212407210 */ /* 0x004fca0007fbe0ff */
[----:B------:R-:W-:Y:S02]  /*14410*/  IMAD.X R65, R19, 0x1, R0, P5 ;  /* 0x0000000113417824 */ /* 0x000fe400028e0600 */
[----:B------:R-:W2:Y:S01]  /*14420*/  LDL.LU.64 R18, [R1+0x8a8] ;  /* 0x0008a80001127983 */ /* 0x000ea20000300a00 */
[----:B---3--:R-:W-:-:S05]  /*14430*/  IADD3 R62, P5, PT, R16, R2, RZ ;  /* 0x00000002103e7210 */ /* 0x008fca0007fbe0ff */
[--C-:B------:R-:W-:Y:S01]  /*14440*/  IMAD.X R63, R17, 0x1, R0.reuse, P5 ;  /* 0x00000001113f7824 */ /* 0x100fe200028e0600 */
[-C--:B----4-:R-:W-:Y:S01]  /*14450*/  IADD3 R60, P5, PT, R8, R2.reuse, RZ ;  /* 0x00000002083c7210 */ /* 0x090fe20007fbe0ff */
        /* <DEDUP_REMOVED lines=39> */
[----:B------:R-:W-:-:S04]  /*146d0*/  IADD3 R28, P5, PT, R14, R2, RZ ;  /* 0x000000020e1c7210 */ /* 0x000fc80007fbe0ff */
[----:B------:R-:W-:Y:S02]  /*146e0*/  IADD3.X R29, PT, PT, R15, R0, RZ, P5, !PT ;  /* 0x000000000f1d7210 */ /* 0x000fe40002ffe4ff */
[-C--:B------:R-:W-:Y:S01]  /*146f0*/  IADD3 R26, P5, PT, R12, R2.reuse, RZ ;  /* 0x000000020c1a7210 */ /* 0x080fe20007fbe0ff */
[----:B------:R-:W4:Y:S04]  /*14700*/  LDL.LU.64 R14, [R1+0x830] ;  /* 0x00083000010e7983 */ /* 0x000f280000300a00 */
[--C-:B------:R-:W-:Y:S01]  /*14710*/  IMAD.X R27, R13, 0x1, R0.reuse, P5 ;  /* 0x000000010d1b7824 */ /* 0x100fe200028e0600 */
[----:B------:R-:W-:Y:S01]  /*14720*/  IADD3 R24, P5, PT, R10, R2, RZ ;  /* 0x000000020a187210 */ /* 0x000fe20007fbe0ff */
[----:B------:R-:W4:Y:S04]  /*14730*/  LDL.LU.64 R12, [R1+0x828] ;  /* 0x00082800010c7983 */ /* 0x000f280000300a00 */
[----:B------:R-:W-:-:S02]  /*14740*/  IMAD.X R25, R11, 0x1, R0, P5 ;  /* 0x000000010b197824 */ /* 0x000fc400028e0600 */
[----:B------:R-:W4:Y:S01]  /*14750*/  LDL.LU.64 R10, [R1+0x820] ;  /* 0x00082000010a7983 */ /* 0x000f220000300a00 */
[----:B------:R-:W-:Y:S01]  /*14760*/  ISETP.GE.U32.AND P3, PT, R5, 0x7ffffe7a, PT ;  /* 0x7ffffe7a0500780c */ /* 0x000fe20003f66070 */
[----:B-1----:R-:W-:Y:S01]  /*14770*/  VIADD R4, R4, 0xfffffef7 ;  /* 0xfffffef704047836 */ /* 0x002fe20000000000 */
[----:B------:R-:W1:Y:S04]  /*14780*/  LDC R5, c[0x0][0x3a0] ;  /* 0x0000e800ff057b82 */ /* 0x000e680000000800 */
[----:B------:R-:W-:Y:S01]  /*14790*/  ISETP.GE.U32.AND P4, PT, R4, 0x7ffffe78, PT ;  /* 0x7ffffe780400780c */ /* 0x000fe20003f86070 */
[----:B------:R-:W-:-:S03]  /*147a0*/  VIADD R4, R6, 0xfffffef5 ;  /* 0xfffffef506047836 */ /* 0x000fc60000000000 */
[----:B------:R-:W1:Y:S03]  /*147b0*/  LDC R6, c[0x0][0x3a0] ;  /* 0x0000e800ff067b82 */ /* 0x000e660000000800 */
[----:B------:R-:W-:Y:S04]  /*147c0*/  LDGSTS.E [R246+0x30018], desc[UR22][R100.64], !P3 ;  /* 0x3001800064f67fae */ /* 0x000fe8000d9a1016 */
[----:B------:R-:W-:Y:S01]  /*147d0*/  LDGSTS.E [R246+0x3001c], desc[UR22][R96.64], !P2 ;  /* 0x3001c00060f67fae */ /* 0x000fe2000d1a1016 */
[----:B------:R-:W-:Y:S02]  /*147e0*/  ISETP.GE.U32.AND P2, PT, R4, 0x7ffffe76, PT ;  /* 0x7ffffe760400780c */ /* 0x000fe40003f46070 */
[----:B------:R-:W1:Y:S01]  /*147f0*/  LDC R4, c[0x0][0x3a0] ;  /* 0x0000e800ff047b82 */ /* 0x000e620000000800 */
[----:B------:R-:W-:Y:S01]  /*14800*/  LDGSTS.E [R246+0x30020], desc[UR22][R94.64], !P4 ;  /* 0x300200005ef67fae */ /* 0x000fe2000e1a1016 */
[----:B-1----:R-:W-:-:S05]  /*14810*/  VIADD R5, R5, 0xfffffef6 ;  /* 0xfffffef605057836 */ /* 0x002fca0000000000 */
[----:B------:R-:W-:Y:S02]  /*14820*/  ISETP.GE.U32.AND P3, PT, R5, 0x7ffffe77, PT ;  /* 0x7ffffe770500780c */ /* 0x000fe40003f66070 */
[----:B------:R-:W1:Y:S01]  /*14830*/  LDC R5, c[0x0][0x3a0] ;  /* 0x0000e800ff057b82 */ /* 0x000e620000000800 */
[----:B------:R-:W-:-:S10]  /*14840*/  VIADD R4, R4, 0xfffffef4 ;  /* 0xfffffef404047836 */ /* 0x000fd40000000000 */
[----:B------:R-:W-:Y:S01]  /*14850*/  LDGSTS.E [R246+0x30024], desc[UR22][R92.64], !P3 ;  /* 0x300240005cf67fae */ /* 0x000fe2000d9a1016 */
[----:B------:R-:W-:Y:S01]  /*14860*/  ISETP.GE.U32.AND P4, PT, R4, 0x7ffffe75, PT ;  /* 0x7ffffe750400780c */ /* 0x000fe20003f86070 */
[----:B------:R-:W-:Y:S02]  /*14870*/  VIADD R4, R6, 0xfffffef2 ;  /* 0xfffffef206047836 */ /* 0x000fe40000000000 */
[----:B------:R-:W-:Y:S01]  /*14880*/  LDGSTS.E [R246+0x30028], desc[UR22][R90.64], !P2 ;  /* 0x300280005af67fae */ /* 0x000fe2000d1a1016 */
[----:B------:R-:W2:Y:S02]  /*14890*/  LDC R6, c[0x0][0x3a0] ;  /* 0x0000e800ff067b82 */ /* 0x000ea40000000800 */
[----:B------:R-:W-:-:S06]  /*148a0*/  ISETP.GE.U32.AND P2, PT, R4, 0x7ffffe73, PT ;  /* 0x7ffffe730400780c */ /* 0x000fcc0003f46070 */
[----:B------:R-:W2:Y:S01]  /*148b0*/  LDC R4, c[0x0][0x3a0] ;  /* 0x0000e800ff047b82 */ /* 0x000ea20000000800 */
[----:B-1----:R-:W-:Y:S01]  /*148c0*/  VIADD R5, R5, 0xfffffef3 ;  /* 0xfffffef305057836 */ /* 0x002fe20000000000 */
[----:B------:R-:W-:Y:S04]  /*148d0*/  LDGSTS.E [R246+0x3002c], desc[UR22][R86.64], !P4 ;  /* 0x3002c00056f67fae */ /* 0x000fe8000e1a1016 */
[----:B------:R-:W-:Y:S02]  /*148e0*/  ISETP.GE.U32.AND P3, PT, R5, 0x7ffffe74, PT ;  /* 0x7ffffe740500780c */ /* 0x000fe40003f66070 */
[----:B------:R-:W1:Y:S11]  /*148f0*/  LDC R5, c[0x0][0x3a0] ;  /* 0x0000e800ff057b82 */ /* 0x000e760000000800 */
[----:B------:R-:W-:Y:S04]  /*14900*/  LDGSTS.E [R246+0x30030], desc[UR22][R84.64], !P3 ;  /* 0x3003000054f67fae */ /* 0x000fe8000d9a1016 */
[----:B------:R-:W-:Y:S01]  /*14910*/  LDGSTS.E [R246+0x30034], desc[UR22][R82.64], !P2 ;  /* 0x3003400052f67fae */ /* 0x000fe2000d1a1016 */
[----:B--2---:R-:W-:-:S05]  /*14920*/  IADD3 R22, P5, PT, R18, R2, RZ ;  /* 0x0000000212167210 */ /* 0x004fca0007fbe0ff */
[----:B------:R-:W-:Y:S01]  /*14930*/  IMAD.X R23, R19, 0x1, R0, P5 ;  /* 0x0000000113177824 */ /* 0x000fe200028e0600 */
[----:B---3--:R-:W-:-:S05]  /*14940*/  IADD3 R20, P5, PT, R16, R2, RZ ;  /* 0x0000000210147210 */ /* 0x008fca0007fbe0ff */
[----:B------:R-:W-:Y:S01]  /*14950*/  IMAD.X R21, R17, 0x1, R0, P5 ;  /* 0x0000000111157824 */ /* 0x000fe200028e0600 */
[----:B----4-:R-:W-:-:S05]  /*14960*/  IADD3 R18, P5, PT, R8, R2, RZ ;  /* 0x0000000208127210 */ /* 0x010fca0007fbe0ff */
[----:B------:R-:W-:Y:S02]  /*14970*/  IMAD.X R19, R9, 0x1, R0, P5 ;  /* 0x0000000109137824 */ /* 0x000fe400028e0600 */
[----:B------:R-:W2:Y:S04]  /*14980*/  LDL.LU.64 R8, [R1+0x818] ;  /* 0x0008180001087983 */ /* 0x000ea80000300a00 */
[----:B------:R-:W3:Y:S01]  /*14990*/  LDL.LU.64 R78, [R1+0x810] ;  /* 0x00081000014e7983 */ /* 0x000ee20000300a00 */
[----:B------:R-:W-:Y:S02]  /*149a0*/  VIADD R4, R4, 0xfffffef1 ;  /* 0xfffffef104047836 */ /* 0x000fe40000000000 */
[----:B-1----:R-:W-:Y:S01]  /*149b0*/  VIADD R5, R5, 0xfffffef0 ;  /* 0xfffffef005057836 */ /* 0x002fe20000000000 */
[----:B------:R-:W4:Y:S02]  /*149c0*/  LDL.LU.64 R58, [R1+0x808] ;  /* 0x00080800013a7983 */ /* 0x000f240000300a00 */
[----:B------:R-:W-:Y:S01]  /*149d0*/  ISETP.GE.U32.AND P4, PT, R4, 0x7ffffe72, PT ;  /* 0x7ffffe720400780c */ /* 0x000fe20003f86070 */
[----:B------:R-:W-:Y:S01]  /*149e0*/  VIADD R4, R6, 0xfffffeef ;  /* 0xfffffeef06047836 */ /* 0x000fe20000000000 */
[----:B------:R-:W-:Y:S01]  /*149f0*/  ISETP.GE.U32.AND P3, PT, R5, 0x7ffffe71, PT ;  /* 0x7ffffe710500780c */ /* 0x000fe20003f66070 */
[----:B------:R-:W1:Y:S01]  /*14a00*/  LDC R6, c[0x0][0x3a0] ;  /* 0x0000e800ff067b82 */ /* 0x000e620000000800 */
[----:B------:R-:W2:Y:S02]  /*14a10*/  LDL.LU.64 R68, [R1+0x800] ;  /* 0x0008000001447983 */ /* 0x000ea40000300a00 */
[----:B------:R-:W-:-:S02]  /*14a20*/  ISETP.GE.U32.AND P2, PT, R4, 0x7ffffe70, PT ;  /* 0x7ffffe700400780c */ /* 0x000fc40003f46070 */
[----:B------:R-:W2:Y:S03]  /*14a30*/  LDL.LU.64 R48, [R1+0x7f8] ;  /* 0x0007f80001307983 */ /* 0x000ea60000300a00 */
[----:B------:R-:W1:Y:S01]  /*14a40*/  LDC R4, c[0x0][0x3a0] ;  /* 0x0000e800ff047b82 */ /* 0x000e620000000800 */
[----:B------:R-:W-:Y:S01]  /*14a50*/  IADD3 R16, P5, PT, R14, R2, RZ ;  /* 0x000000020e107210 */ /* 0x000fe20007fbe0ff */
[----:B------:R-:W-:Y:S04]  /*14a60*/  LDGSTS.E [R246+0x30038], desc[UR22][R80.64], !P4 ;  /* 0x3003800050f67fae */ /* 0x000fe8000e1a1016 */
[----:B------:R-:W-:Y:S02]  /*14a70*/  LDGSTS.E [R246+0x3003c], desc[UR22][R76.64], !P3 ;  /* 0x3003c0004cf67fae */ /* 0x000fe4000d9a1016 */
[----:B------:R-:W1:Y:S02]  /*14a80*/  LDC R5, c[0x0][0x3a0] ;  /* 0x0000e800ff057b82 */ /* 0x000e640000000800 */
[----:B------:R-:W-:Y:S04]  /*14a90*/  LDGSTS.E [R246+0x30040], desc[UR22][R74.64], !P2 ;  /* 0x300400004af67fae */ /* 0x000fe8000d1a1016 */
[----:B------:R-:W2:Y:S01]  /*14aa0*/  LDL.LU.64 R88, [R1+0x7f0] ;  /* 0x0007f00001587983 */ /* 0x000ea20000300a00 */
[----:B-1----:R-:W-:Y:S01]  /*14ab0*/  IADD3 R4, PT, PT, R4, -0x112, RZ ;  /* 0xfffffeee04047810 */ /* 0x002fe20007ffe0ff */
[----:B------:R-:W-:-:S02]  /*14ac0*/  IMAD.X R17, R15, 0x1, R0, P5 ;  /* 0x000000010f117824 */ /* 0x000fc400028e0600 */
[----:B------:R-:W3:Y:S01]  /*14ad0*/  LDL.LU.64 R98, [R1+0x7e8] ;  /* 0x0007e80001627983 */ /* 0x000ee20000300a00 */
[----:B------:R-:W-:Y:S01]  /*14ae0*/  ISETP.GE.U32.AND P4, PT, R4, 0x7ffffe6f, PT ;  /* 0x7ffffe6f0400780c */ /* 0x000fe20003f86070 */
[----:B------:R-:W-:Y:S02]  /*14af0*/  VIADD R4, R6, 0xfffffeec ;  /* 0xfffffeec06047836 */ /* 0x000fe40000000000 */
[----:B------:R-:W1:Y:S03]  /*14b00*/  LDC R6, c[0x0][0x3a0] ;  /* 0x0000e800ff067b82 */ /* 0x000e660000000800 */
[----:B------:R-:W-:-:S05]  /*14b10*/  ISETP.GE.U32.AND P2, PT, R4, 0x7ffffe6d, PT ;  /* 0x7ffffe6d0400780c */ /* 0x000fca0003f46070 */
[----:B------:R-:W1:Y:S01]  /*14b20*/  LDC R4, c[0x0][0x3a0] ;  /* 0x0000e800ff047b82 */ /* 0x000e620000000800 */
[----:B------:R-:W-:Y:S01]  /*14b30*/  VIADD R5, R5, 0xfffffeed ;  /* 0xfffffeed05057836 */ /* 0x000fe20000000000 */
[----:B------:R-:W-:Y:S04]  /*14b40*/  LDGSTS.E [R246+0x30044], desc[UR22][R72.64], !P4 ;  /* 0x3004400048f67fae */ /* 0x000fe8000e1a1016 */
[----:B------:R-:W-:Y:S02]  /*14b50*/  ISETP.GE.U32.AND P3, PT, R5, 0x7ffffe6e, PT ;  /* 0x7ffffe6e0500780c */ /* 0x000fe40003f66070 */
[----:B------:R-:W1:Y:S11]  /*14b60*/  LDC R5, c[0x0][0x3a0] ;  /* 0x0000e800ff057b82 */ /* 0x000e760000000800 */
[----:B------:R-:W-:Y:S04]  /*14b70*/  LDGSTS.E [R246+0x30048], desc[UR22][R70.64], !P3 ;  /* 0x3004800046f67fae */ /* 0x000fe8000d9a1016 */
[----:B------:R-:W-:Y:S01]  /*14b80*/  LDGSTS.E [R246+0x3004c], desc[UR22][R66.64], !P2 ;  /* 0x3004c00042f67fae */ /* 0x000fe2000d1a1016 */
[----:B-1----:R-:W-:-:S05]  /*14b90*/  VIADD R4, R4, 0xfffffeeb ;  /* 0xfffffeeb04047836 */ /* 0x002fca0000000000 */
        /* <DEDUP_REMOVED lines=17> */
[----:B------:R-:W-:Y:S01]  /*14cb0*/  IADD3 R14, P5, PT, R12, R2, RZ ;  /* 0x000000020c0e7210 */ /* 0x000fe20007fbe0ff */
[----:B------:R-:W-:Y:S03]  /*14cc0*/  LDGSTS.E [R246+0x3005c], desc[UR22][R56.64], !P4 ;  /* 0x3005c00038f67fae */ /* 0x000fe6000e1a1016 */
[----:B------:R-:W-:Y:S02]  /*14cd0*/  IADD3.X R15, PT, PT, R13, R0, RZ, P5, !PT ;  /* 0x000000000d0f7210 */ /* 0x000fe40002ffe4ff */
[----:B------:R-:W-:Y:S02]  /*14ce0*/  IADD3 R12, P5, PT, R10, R2, RZ ;  /* 0x000000020a0c7210 */ /* 0x000fe40007fbe0ff */
[----:B------:R-:W-:-:S03]  /*14cf0*/  IADD3 R5, PT, PT, R5, -0x119, RZ ;  /* 0xfffffee705057810 */ /* 0x000fc60007ffe0ff */
[----:B------:R-:W-:Y:S01]  /*14d00*/  IMAD.X R13, R11, 0x1, R0, P5 ;  /* 0x000000010b0d7824 */ /* 0x000fe200028e0600 */
[----:B------:R-:W-:Y:S02]  /*14d10*/  ISETP.GE.U32.AND P3, PT, R5, 0x7ffffe68, PT ;  /* 0x7ffffe680500780c */ /* 0x000fe40003f66070 */
[----:B------:R-:W1:Y:S02]  /*14d20*/  LDC R5, c[0x0][0x3a0] ;  /* 0x0000e800ff057b82 */ /* 0x000e640000000800 */
[----:B-1----:R-:W-:-:S09]  /*14d30*/  VIADD R4, R4, 0xfffffee5 ;  /* 0xfffffee504047836 */ /* 0x002fd20000000000 */
[----:B------:R-:W-:Y:S01]  /*14d40*/  LDGSTS.E [R246+0x30060], desc[UR22][R54.64], !P3 ;  /* 0x3006000036f67fae */ /* 0x000fe2000d9a1016 */
[----:B------:R-:W-:Y:S01]  /*14d50*/  ISETP.GE.U32.AND P4, PT, R4, 0x7ffffe66, PT ;  /* 0x7ffffe660400780c */ /* 0x000fe20003f86070 */
[----:B------:R-:W-:Y:S02]  /*14d60*/  VIADD R4, R6, 0xfffffee3 ;  /* 0xfffffee306047836 */ /* 0x000fe40000000000 */
[----:B------:R-:W-:Y:S01]  /*14d70*/  LDGSTS.E [R246+0x30064], desc[UR22][R52.64], !P2 ;  /* 0x3006400034f67fae */ /* 0x000fe2000d1a1016 */
[----:B------:R-:W1:Y:S02]  /*14d80*/  LDC R6, c[0x0][0x3a0] ;  /* 0x0000e800ff067b82 */ /* 0x000e640000000800 */
[----:B------:R-:W-:-:S06]  /*14d90*/  ISETP.GE.U32.AND P2, PT, R4, 0x7ffffe64, PT ;  /* 0x7ffffe640400780c */ /* 0x000fcc0003f46070 */
[----:B------:R-:W1:Y:S01]  /*14da0*/  LDC R4, c[0x0][0x3a0] ;  /* 0x0000e800ff047b82 */ /* 0x000e620000000800 */
[----:B------:R-:W-:Y:S01]  /*14db0*/  VIADD R5, R5, 0xfffffee4 ;  /* 0xfffffee405057836 */ /* 0x000fe20000000000 */
[----:B------:R-:W-:Y:S04]  /*14dc0*/  LDGSTS.E [R246+0x30068], desc[UR22][R50.64], !P4 ;  /* 0x3006800032f67fae */ /* 0x000fe8000e1a1016 */
[----:B------:R-:W-:Y:S02]  /*14dd0*/  ISETP.GE.U32.AND P3, PT, R5, 0x7ffffe65, PT ;  /* 0x7ffffe650500780c */ /* 0x000fe40003f66070 */
[----:B------:R-:W2:Y:S11]  /*14de0*/  LDC R5, c[0x0][0x3a0] ;  /* 0x0000e800ff057b82 */ /* 0x000eb60000000800 */
[----:B------:R-:W-:Y:S04]  /*14df0*/  LDGSTS.E [R246+0x3006c], desc[UR22][R46.64], !P3 ;  /* 0x3006c0002ef67fae */ /* 0x000fe8000d9a1016 */
[----:B------:R-:W-:Y:S01]  /*14e00*/  LDGSTS.E [R246+0x30070], desc[UR22][R44.64], !P2 ;  /* 0x300700002cf67fae */ /* 0x000fe2000d1a1016 */
[----:B-1----:R-:W-:-:S05]  /*14e10*/  VIADD R4, R4, 0xfffffee2 ;  /* 0xfffffee204047836 */ /* 0x002fca0000000000 */
[----:B------:R-:W-:Y:S02]  /*14e20*/  ISETP.GE.U32.AND P4, PT, R4, 0x7ffffe63, PT ;  /* 0x7ffffe630400780c */ /* 0x000fe40003f86070 */
[----:B------:R-:W-:Y:S02]  /*14e30*/  IADD3 R4, PT, PT, R6, -0x120, RZ ;  /* 0xfffffee006047810 */ /* 0x000fe40007ffe0ff */
[----:B------:R-:W1:Y:S02]  /*14e40*/  LDC R6, c[0x0][0x3a0] ;  /* 0x0000e800ff067b82 */ /* 0x000e640000000800 */
[----:B------:R-:W-:-:S06]  /*14e50*/  ISETP.GE.U32.AND P2, PT, R4, 0x7ffffe61, PT ;  /* 0x7ffffe610400780c */ /* 0x000fcc0003f46070 */
[----:B------:R-:W1:Y:S01]  /*14e60*/  LDC R4, c[0x0][0x3a0] ;  /* 0x0000e800ff047b82 */ /* 0x000e620000000800 */
[----:B--2---:R-:W-:Y:S01]  /*14e70*/  VIADD R5, R5, 0xfffffee1 ;  /* 0xfffffee105057836 */ /* 0x004fe20000000000 */
[----:B------:R-:W-:Y:S04]  /*14e80*/  LDGSTS.E [R246+0x30074], desc[UR22][R42.64], !P4 ;  /* 0x300740002af67fae */ /* 0x000fe8000e1a1016 */
[----:B------:R-:W-:Y:S02]  /*14e90*/  ISETP.GE.U32.AND P3, PT, R5, 0x7ffffe62, PT ;  /* 0x7ffffe620500780c */ /* 0x000fe40003f66070 */
[----:B------:R-:W2:Y:S11]  /*14ea0*/  LDC R5, c[0x0][0x3a0] ;  /* 0x0000e800ff057b82 */ /* 0x000eb60000000800 */
[----:B------:R-:W-:Y:S04]  /*14eb0*/  LDGSTS.E [R246+0x30078], desc[UR22][R40.64], !P3 ;  /* 0x3007800028f67fae */ /* 0x000fe8000d9a1016 */
[----:B------:R-:W-:Y:S01]  /*14ec0*/  LDGSTS.E [R246+0x3007c], desc[UR22][R36.64], !P2 ;  /* 0x3007c00024f67fae */ /* 0x000fe2000d1a1016 */
[----:B------:R-:W-:-:S05]  /*14ed0*/  IADD3 R10, P5, PT, R8, R2, RZ ;  /* 0x00000002080a7210 */ /* 0x000fca0007fbe0ff */
[----:B------:R-:W-:Y:S01]  /*14ee0*/  IMAD.X R11, R9, 0x1, R0, P5 ;  /* 0x00000001090b7824 */ /* 0x000fe200028e0600 */
[----:B---3--:R-:W-:-:S05]  /*14ef0*/  IADD3 R8, P5, PT, R78, R2, RZ ;  /* 0x000000024e087210 */ /* 0x008fca0007fbe0ff */
[----:B------:R-:W-:Y:S02]  /*14f00*/  IMAD.X R9, R79, 0x1, R0, P5 ;  /* 0x000000014f097824 */ /* 0x000fe400028e0600 */
[----:B------:R-:W3:Y:S04]  /*14f10*/  LDL.LU.64 R78, [R1+0x7e0] ;  /* 0x0007e000014e7983 */ /* 0x000ee80000300a00 */
[----:B------:R-:W3:Y:S04]  /*14f20*/  LDL.LU.64 R116, [R1+0x7d8] ;  /* 0x0007d80001747983 */ /* 0x000ee80000300a00 */
[----:B------:R-:W3:Y:S04]  /*14f30*/  LDL.LU.64 R118, [R1+0x7d0] ;  /* 0x0007d00001767983 */ /* 0x000ee80000300a00 */
[----:B------:R-:W3:Y:S04]  /*14f40*/  LDL.LU.64 R108, [R1+0x7c8] ;  /* 0x0007c800016c7983 */ /* 0x000ee80000300a00 */
[----:B------:R-:W3:Y:S04]  /*14f50*/  LDL.LU.64 R122, [R1+0x7c0] ;  /* 0x0007c000017a7983 */ /* 0x000ee80000300a00 */
[----:B------:R-:W3:Y:S01]  /*14f60*/  LDL.LU.64 R124, [R1+0x7b8] ;  /* 0x0007b800017c7983 */ /* 0x000ee20000300a00 */
[----:B-1----:R-:W-:-:S03]  /*14f70*/  VIADD R4, R4, 0xfffffedf ;  /* 0xfffffedf04047836 */ /* 0x002fc60000000000 */
[----:B------:R-:W3:Y:S02]  /*14f80*/  LDL.LU.64 R120, [R1+0x7b0] ;  /* 0x0007b00001787983 */ /* 0x000ee40000300a00 */
[----:B------:R-:W-:Y:S02]  /*14f90*/  ISETP.GE.U32.AND P4, PT, R4, 0x7ffffe60, PT ;  /* 0x7ffffe600400780c */ /* 0x000fe40003f86070 */
[----:B------:R-:W3:Y:S01]  /*14fa0*/  LDL.LU.64 R128, [R1+0x7a8] ;  /* 0x0007a80001807983 */ /* 0x000ee20000300a00 */
[----:B------:R-:W-:Y:S02]  /*14fb0*/  VIADD R4, R6, 0xfffffedd ;  /* 0xfffffedd06047836 */ /* 0x000fe40000000000 */
[----:B------:R-:W1:Y:S01]  /*14fc0*/  LDC R6, c[0x0][0x3a0] ;  /* 0x0000e800ff067b82 */ /* 0x000e620000000800 */
[----:B------:R-:W3:Y:S02]  /*14fd0*/  LDL.LU.64 R130, [R1+0x7a0] ;  /* 0x0007a00001827983 */ /* 0x000ee40000300a00 */
[----:B------:R-:W-:Y:S01]  /*14fe0*/  ISETP.GE.U32.AND P2, PT, R4, 0x7ffffe5e, PT ;  /* 0x7ffffe5e0400780c */ /* 0x000fe20003f46070 */
[----:B--2---:R-:W-:Y:S01]  /*14ff0*/  VIADD R5, R5, 0xfffffede ;  /* 0xfffffede05057836 */ /* 0x004fe20000000000 */
[----:B------:R-:W2:Y:S03]  /*15000*/  LDL.LU.64 R126, [R1+0x798] ;  /* 0x00079800017e7983 */ /* 0x000ea60000300a00 */
[----:B------:R-:W1:Y:S01]  /*15010*/  LDC R4, c[0x0][0x3a0] ;  /* 0x0000e800ff047b82 */ /* 0x000e620000000800 */
[----:B------:R-:W-:Y:S01]  /*15020*/  ISETP.GE.U32.AND P3, PT, R5, 0x7ffffe5f, PT ;  /* 0x7ffffe5f0500780c */ /* 0x000fe20003f66070 */
[----:B------:R-:W2:Y:S04]  /*15030*/  LDL.LU.64 R154, [R1+0x790] ;  /* 0x00079000019a7983 */ /* 0x000ea80000300a00 */
[----:B------:R-:W-:Y:S02]  /*15040*/  LDGSTS.E [R246+0x30080], desc[UR22][R34.64], !P4 ;  /* 0x3008000022f67fae */ /* 0x000fe4000e1a1016 */
[----:B------:R-:W4:Y:S02]  /*15050*/  LDC R5, c[0x0][0x3a0] ;  /* 0x0000e800ff057b82 */ /* 0x000f240000000800 */
[----:B------:R-:W2:Y:S04]  /*15060*/  LDL.LU.64 R152, [R1+0x788] ;  /* 0x0007880001987983 */ /* 0x000ea80000300a00 */
[----:B------:R-:W-:Y:S04]  /*15070*/  LDGSTS.E [R246+0x30084], desc[UR22][R32.64], !P3 ;  /* 0x3008400020f67fae */ /* 0x000fe8000d9a1016 */
[----:B------:R-:W-:Y:S04]  /*15080*/  LDGSTS.E [R246+0x30088], desc[UR22][R30.64], !P2 ;  /* 0x300880001ef67fae */ /* 0x000fe8000d1a1016 */
[----:B------:R-:W2:Y:S01]  /*15090*/  LDL.LU.64 R208, [R1+0x780] ;  /* 0x0007800001d07983 */ /* 0x000ea20000300a00 */
[----:B-1----:R-:W-:-:S03]  /*150a0*/  VIADD R4, R4, 0xfffffedc ;  /* 0xfffffedc04047836 */ /* 0x002fc60000000000 */
[----:B------:R-:W2:Y:S02]  /*150b0*/  LDL.LU.64 R216, [R1+0x778] ;  /* 0x0007780001d87983 */ /* 0x000ea40000300a00 */
[----:B------:R-:W-:Y:S01]  /*150c0*/  ISETP.GE.U32.AND P4, PT, R4, 0x7ffffe5d, PT ;  /* 0x7ffffe5d0400780c */ /* 0x000fe20003f86070 */
[----:B------:R-:W-:Y:S01]  /*150d0*/  VIADD R4, R6, 0xfffffeda ;  /* 0xfffffeda06047836 */ /* 0x000fe20000000000 */
[----:B------:R-:W2:Y:S01]  /*150e0*/  LDL.LU.64 R148, [R1+0x770] ;  /* 0x0007700001947983 */ /* 0x000ea20000300a00 */
[----:B------:R-:W1:Y:S03]  /*150f0*/  LDC R6, c[0x0][0x3a0] ;  /* 0x0000e800ff067b82 */ /* 0x000e660000000800 */
[----:B------:R-:W-:Y:S01]  /*15100*/  ISETP.GE.U32.AND P2, PT, R4, 0x7ffffe5b, PT ;  /* 0x7ffffe5b0400780c */ /* 0x000fe20003f46070 */
[----:B----4-:R-:W-:Y:S01]  /*15110*/  VIADD R5, R5, 0xfffffedb ;  /* 0xfffffedb05057836 */ /* 0x010fe20000000000 */
[----:B------:R-:W4:Y:S03]  /*15120*/  LDL.LU.64 R146, [R1+0x768] ;  /* 0x0007680001927983 */ /* 0x000f260000300a00 */
[----:B------:R-:W1:Y:S01]  /*15130*/  LDC R4, c[0x0][0x3a0] ;  /* 0x0000e800ff047b82 */ /* 0x000e620000000800 */
[----:B------:R-:W-:Y:S01]  /*15140*/  ISETP.GE.U32.AND P3, PT, R5, 0x7ffffe5c, PT ;  /* 0x7ffffe5c0500780c */ /* 0x000fe20003f66070 */
[----:B------:R-:W-:Y:S06]  /*15150*/  LDGSTS.E [R246+0x3008c], desc[UR22][R28.64], !P4 ;  /* 0x3008c0001cf67fae */ /* 0x000fec000e1a1016 */
[----:B------:R-:W1:Y:S06]  /*15160*/  LDC R5, c[0x0][0x3a0] ;  /* 0x0000e800ff057b82 */ /* 0x000e6c0000000800 */
        /* <DEDUP_REMOVED lines=28> */
[----:B------:R-:W-:-:S05]  /*15330*/  VIADD R4, R6, 0xfffffed1 ;  /* 0xfffffed106047836 */ /* 0x000fca0000000000 */
[----:B------:R-:W-:Y:S02]  /*15340*/  ISETP.GE.U32.AND P2, PT, R4, 0x7ffffe52, PT ;  /* 0x7ffffe520400780c */ /* 0x000fe40003f46070 */
[----:B------:R-:W1:Y:S01]  /*15350*/  LDC R4, c[0x0][0x3a0] ;  /* 0x0000e800ff047b82 */ /* 0x000e620000000800 */
[----:B------:R-:W-:-:S04]  /*15360*/  VIADD R5, R5, 0xfffffed2 ;  /* 0xfffffed205057836 */ /* 0x000fc80000000000 */
[----:B------:R-:W-:Y:S01]  /*15370*/  LDGSTS.E [R246+0x300b0], desc[UR22][R10.64], !P4 ;  /* 0x300b00000af67fae */ /* 0x000fe2000e1a1016 */
[----:B------:R-:W-:Y:S02]  /*15380*/  ISETP.GE.U32.AND P3, PT, R5, 0x7ffffe53, PT ;  /* 0x7ffffe530500780c */ /* 0x000fe40003f66070 */
[----:B------:R-:W3:Y:S01]  /*15390*/  LDC R5, c[0x0][0x3a0] ;  /* 0x0000e800ff057b82 */ /* 0x000ee20000000800 */
[----:B------:R-:W-:-:S05]  /*153a0*/  IADD3 R6, P5, PT, R58, R2, RZ ;  /* 0x000000023a067210 */ /* 0x000fca0007fbe0ff */
[----:B------:R-:W-:Y:S02]  /*153b0*/  IMAD.X R7, R59, 0x1, R0, P5 ;  /* 0x000000013b077824 */ /* 0x000fe400028e0600 */
[----:B------:R-:W3:Y:S03]  /*153c0*/  LDC R58, c[0x0][0x3a0] ;  /* 0x0000e800ff3a7b82 */ /* 0x000ee60000000800 */
[----:B------:R-:W-:Y:S04]  /*153d0*/  LDGSTS.E [R246+0x300b4], desc[UR22][R8.64], !P3 ;  /* 0x300b400008f67fae */ /* 0x000fe8000d9a1016 */
[----:B------:R-:W-:Y:S01]  /*153e0*/  LDGSTS.E [R246+0x300b8], desc[UR22][R6.64], !P2 ;  /* 0x300b800006f67fae */ /* 0x000fe2000d1a1016 */
[----:B-1----:R-:W-:Y:S01]  /*153f0*/  VIADD R4, R4, 0xfffffed0 ;  /* 0xfffffed004047836 */ /* 0x002fe20000000000 */
[----:B------:R-:W1:Y:S04]  /*15400*/  LDC R59, c[0x0][0x3a0] ;  /* 0x0000e800ff3b7b82 */ /* 0x000e680000000800 */
[----:B------:R-:W-:Y:S01]  /*15410*/  ISETP.GE.U32.AND P4, PT, R4, 0x7ffffe51, PT ;  /* 0x7ffffe510400780c */ /* 0x000fe20003f86070 */
[----:B------:R-:W-:-:S05]  /*15420*/  VIADD R4, R38, 0xfffffece ;  /* 0xfffffece26047836 */ /* 0x000fca0000000000 */
[----:B------:R-:W-:Y:S02]  /*15430*/  ISETP.GE.U32.AND P2, PT, R4, 0x7ffffe4f, PT ;  /* 0x7ffffe4f0400780c */ /* 0x000fe40003f46070 */
[----:B------:R-:W-:Y:S02]  /*15440*/  IADD3 R4, P5, PT, R68, R2, RZ ;  /* 0x0000000244047210 */ /* 0x000fe40007fbe0ff */
[----:B------:R-:W1:Y:S01]  /*15450*/  LDC R68, c[0x0][0x3a0] ;  /* 0x0000e800ff447b82 */ /* 0x000e620000000800 */
[----:B---3--:R-:W-:-:S05]  /*15460*/  VIADD R5, R5, 0xfffffecf ;  /* 0xfffffecf05057836 */ /* 0x008fca0000000000 */
[----:B------:R-:W-:Y:S01]  /*15470*/  ISETP.GE.U32.AND P3, PT, R5, 0x7ffffe50, PT ;  /* 0x7ffffe500500780c */ /* 0x000fe20003f66070 */
[----:B------:R-:W-:Y:S01]  /*15480*/  IMAD.X R5, R69, 0x1, R0, P5 ;  /* 0x0000000145057824 */ /* 0x000fe200028e0600 */
[----:B------:R-:W-:Y:S01]  /*15490*/  IADD3 R38, P5, PT, R48, R2, RZ ;  /* 0x0000000230267210 */ /* 0x000fe20007fbe0ff */
[----:B------:R-:W-:-:S03]  /*154a0*/  VIADD R58, R58, 0xfffffecd ;  /* 0xfffffecd3a3a7836 */ /* 0x000fc60000000000 */
[----:B------:R-:W-:Y:S01]  /*154b0*/  LDGSTS.E [R246+0x300bc], desc[UR22][R4.64], !P4 ;  /* 0x300bc00004f67fae */ /* 0x000fe2000e1a1016 */
[----:B------:R-:W-:Y:S01]  /*154c0*/  IMAD.X R39, R49, 0x1, R0, P5 ;  /* 0x0000000131277824 */ /* 0x000fe200028e0600 */
[----:B------:R-:W-:Y:S02]  /*154d0*/  IADD3 R48, P5, PT, R88, R2, RZ ;  /* 0x0000000258307210 */ /* 0x000fe40007fbe0ff */
[----:B------:R-:W-:Y:S01]  /*154e0*/  ISETP.GE.U32.AND P4, PT, R58, 0x7ffffe4e, PT ;  /* 0x7ffffe4e3a00780c */ /* 0x000fe20003f86070 */
[----:B------:R-:W3:Y:S01]  /*154f0*/  LDC R88, c[0x0][0x3a0] ;  /* 0x0000e800ff587b82 */ /* 0x000ee20000000800 */
[----:B------:R-:W-:Y:S01]  /*15500*/  IADD3.X R49, PT, PT, R89, R0, RZ, P5, !PT ;  /* 0x0000000059317210 */ /* 0x000fe20002ffe4ff */
[----:B------:R-:W-:Y:S04]  /*15510*/  LDGSTS.E [R246+0x300c0], desc[UR22][R38.64], !P3 ;  /* 0x300c000026f67fae */ /* 0x000fe8000d9a1016 */
[----:B------:R-:W-:Y:S01]  /*15520*/  LDGSTS.E [R246+0x300c4], desc[UR22][R48.64], !P2 ;  /* 0x300c400030f67fae */ /* 0x000fe2000d1a1016 */
[----:B-1----:R-:W-:Y:S01]  /*15530*/  VIADD R58, R68, 0xfffffecb ;  /* 0xfffffecb443a7836 */ /* 0x002fe20000000000 */
[----:B------:R-:W1:Y:S04]  /*15540*/  LDC R89, c[0x0][0x3a0] ;  /* 0x0000e800ff597b82 */ /* 0x000e680000000800 */
[----:B------:R-:W-:-:S02]  /*15550*/  ISETP.GE.U32.AND P2, PT, R58, 0x7ffffe4c, PT ;  /* 0x7ffffe4c3a00780c */ /* 0x000fc40003f46070 */
[----:B------:R-:W-:Y:S02]  /*15560*/  IADD3 R58, P5, PT, R98, R2, RZ ;  /* 0x00000002623a7210 */ /* 0x000fe40007fbe0ff */
[----:B------:R-:W1:Y:S01]  /*15570*/  LDC R98, c[0x0][0x3a0] ;  /* 0x0000e800ff627b82 */ /* 0x000e620000000800 */
[----:B------:R-:W-:-:S05]  /*15580*/  VIADD R59, R59, 0xfffffecc ;  /* 0xfffffecc3b3b7836 */ /* 0x000fca0000000000 */
[----:B------:R-:W-:Y:S01]  /*15590*/  ISETP.GE.U32.AND P3, PT, R59, 0x7ffffe4d, PT ;  /* 0x7ffffe4d3b00780c */ /* 0x000fe20003f66070 */
[----:B------:R-:W-:Y:S02]  /*155a0*/  IMAD.X R59, R99, 0x1, R0, P5 ;  /* 0x00000001633b7824 */ /* 0x000fe400028e0600 */
[----:B---3--:R-:W-:-:S03]  /*155b0*/  VIADD R88, R88, 0xfffffeca ;  /* 0xfffffeca58587836 */ /* 0x008fc60000000000 */
[----:B------:R-:W-:Y:S02]  /*155c0*/  LDGSTS.E [R246+0x300c8], desc[UR22][R58.64], !P4 ;  /* 0x300c80003af67fae */ /* 0x000fe4000e1a1016 */
[----:B------:R-:W-:Y:S02]  /*155d0*/  ISETP.GE.U32.AND P4, PT, R88, 0x7ffffe4b, PT ;  /* 0x7ffffe4b5800780c */ /* 0x000fe40003f86070 */
[----:B------:R-:W-:-:S05]  /*155e0*/  IADD3 R68, P5, PT, R78, R2, RZ ;  /* 0x000000024e447210 */ /* 0x000fca0007fbe0ff */
[--C-:B------:R-:W-:Y:S01]  /*155f0*/  IMAD.X R69, R79, 0x1, R0.reuse, P5 ;  /* 0x000000014f457824 */ /* 0x100fe200028e0600 */
[----:B------:R-:W-:Y:S01]  /*15600*/  IADD3 R78, P5, PT, R116, R2, RZ ;  /* 0x00000002744e7210 */ /* 0x000fe20007fbe0ff */
[----:B-1----:R-:W-:Y:S01]  /*15610*/  VIADD R88, R98, 0xfffffec8 ;  /* 0xfffffec862587836 */ /* 0x002fe20000000000 */
[----:B------:R-:W1:Y:S02]  /*15620*/  LDC R116, c[0x0][0x3a0] ;  /* 0x0000e800ff747b82 */ /* 0x000e640000000800 */
[----:B------:R-:W-:Y:S01]  /*15630*/  LDGSTS.E [R246+0x300cc], desc[UR22][R68.64], !P3 ;  /* 0x300cc00044f67fae */ /* 0x000fe2000d9a1016 */
[----:B------:R-:W-:-:S05]  /*15640*/  IMAD.X R79, R117, 0x1, R0, P5 ;  /* 0x00000001754f7824 */ /* 0x000fca00028e0600 */
[----:B------:R-:W-:Y:S01]  /*15650*/  LDGSTS.E [R246+0x300d0], desc[UR22][R78.64], !P2 ;  /* 0x300d00004ef67fae */ /* 0x000fe2000d1a1016 */
[----:B------:R-:W-:Y:S01]  /*15660*/  ISETP.GE.U32.AND P2, PT, R88, 0x7ffffe49, PT ;  /* 0x7ffffe495800780c */ /* 0x000fe20003f46070 */
[----:B------:R-:W-:Y:S01]  /*15670*/  VIADD R89, R89, 0xfffffec9 ;  /* 0xfffffec959597836 */ /* 0x000fe20000000000 */
[-C--:B------:R-:W-:Y:S01]  /*15680*/  IADD3 R88, P5, PT, R118, R2.reuse, RZ ;  /* 0x0000000276587210 */ /* 0x080fe20007fbe0ff */
[----:B------:R-:W3:Y:S08]  /*15690*/  LDC R117, c[0x0][0x3a0] ;  /* 0x0000e800ff757b82 */ /* 0x000ef00000000800 */
[----:B------:R-:W2:Y:S01]  /*156a0*/  LDC R118, c[0x0][0x3a0] ;  /* 0x0000e800ff767b82 */ /* 0x000ea20000000800 */
[----:B------:R-:W-:Y:S01]  /*156b0*/  ISETP.GE.U32.AND P3, PT, R89, 0x7ffffe4a, PT ;  /* 0x7ffffe4a5900780c */ /* 0x000fe20003f66070 */
[----:B------:R-:W-:Y:S01]  /*156c0*/  IMAD.X R89, R119, 0x1, R0, P5 ;  /* 0x0000000177597824 */ /* 0x000fe200028e0600 */
[----:B------:R-:W-:-:S02]  /*156d0*/  IADD3 R98, P5, PT, R108, R2, RZ ;  /* 0x000000026c627210 */ /* 0x000fc40007fbe0ff */
[----:B-1----:R-:W-:Y:S02]  /*156e0*/  IADD3 R116, PT, PT, R116, -0x139, RZ ;  /* 0xfffffec774747810 */ /* 0x002fe40007ffe0ff */
[----:B------:R-:W-:Y:S01]  /*156f0*/  LDGSTS.E [R246+0x300d4], desc[UR22][R88.64], !P4 ;  /* 0x300d400058f67fae */ /* 0x000fe2000e1a1016 */
[--C-:B------:R-:W-:Y:S01]  /*15700*/  IMAD.X R99, R109, 0x1, R0.reuse, P5 ;  /* 0x000000016d637824 */ /* 0x100fe200028e0600 */
[----:B------:R-:W-:Y:S02]  /*15710*/  IADD3 R108, P5, PT, R122, R2, RZ ;  /* 0x000000027a6c7210 */ /* 0x000fe40007fbe0ff */
[----:B------:R-:W-:Y:S01]  /*15720*/  ISETP.GE.U32.AND P4, PT, R116, 0x7ffffe48, PT ;  /* 0x7ffffe487400780c */ /* 0x000fe20003f86070 */
[----:B------:R-:W1:Y:S02]  /*15730*/  LDC R122, c[0x0][0x3a0] ;  /* 0x0000e800ff7a7b82 */ /* 0x000e640000000800 */
[----:B------:R-:W-:Y:S01]  /*15740*/  IMAD.X R109, R123, 0x1, R0, P5 ;  /* 0x000000017b6d7824 */ /* 0x000fe200028e0600 */
[----:B------:R-:W-:Y:S04]  /*15750*/  LDGSTS.E [R246+0x300d8], desc[UR22][R98.64], !P3 ;  /* 0x300d800062f67fae */ /* 0x000fe8000d9a1016 */
[----:B------:R-:W-:Y:S01]  /*15760*/  LDGSTS.E [R246+0x300dc], desc[UR22][R108.64], !P2 ;  /* 0x300dc0006cf67fae */ /* 0x000fe2000d1a1016 */
[----:B---3--:R-:W-:Y:S01]  /*15770*/  VIADD R117, R117, 0xfffffec6 ;  /* 0xfffffec675757836 */ /* 0x008fe20000000000 */
[----:B------:R-:W3:Y:S01]  /*15780*/  LDC R123, c[0x0][0x3a0] ;  /* 0x0000e800ff7b7b82 */ /* 0x000ee20000000800 */
[----:B--2---:R-:W-:-:S05]  /*15790*/  VIADD R116, R118, 0xfffffec5 ;  /* 0xfffffec576747836 */ /* 0x004fca0000000000 */
[----:B------:R-:W-:Y:S02]  /*157a0*/  ISETP.GE.U32.AND P2, PT, R116, 0x7ffffe46, PT ;  /* 0x7ffffe467400780c */ /* 0x000fe40003f46070 */
[-C--:B------:R-:W-:Y:S02]  /*157b0*/  IADD3 R116, P5, PT, R124, R2.reuse, RZ ;  /* 0x000000027c747210 */ /* 0x080fe40007fbe0ff */
[----:B------:R-:W2:Y:S01]  /*157c0*/  LDC R124, c[0x0][0x3a0] ;  /* 0x0000e800ff7c7b82 */ /* 0x000ea20000000800 */
[----:B------:R-:W-:Y:S02]  /*157d0*/  ISETP.GE.U32.AND P3, PT, R117, 0x7ffffe47, PT ;  /* 0x7ffffe477500780c */ /* 0x000fe40003f66070 */
[----:B------:R-:W-:Y:S01]  /*157e0*/  IMAD.X R117, R125, 0x1, R0, P5 ;  /* 0x000000017d757824 */ /* 0x000fe200028e0600 */
[----:B------:R-:W-:Y:S01]  /*157f0*/  IADD3 R118, P5, PT, R120, R2, RZ ;  /* 0x0000000278767210 */ /* 0x000fe20007fbe0ff */
[----:B-1----:R-:W-:-:S03]  /*15800*/  VIADD R122, R122, 0xfffffec4 ;  /* 0xfffffec47a7a7836 */ /* 0x002fc60000000000 */
[----:B------:R-:W-:Y:S01]  /*15810*/  LDGSTS.E [R246+0x300e0], desc[UR22][R116.64], !P4 ;  /* 0x300e000074f67fae */ /* 0x000fe2000e1a1016 */
[--C-:B------:R-:W-:Y:S01]  /*15820*/  IMAD.X R119, R121, 0x1, R0.reuse, P5 ;  /* 0x0000000179777824 */ /* 0x100fe200028e0600 */
[----:B------:R-:W-:Y:S02]  /*15830*/  IADD3 R120, P5, PT, R128, R2, RZ ;  /* 0x0000000280787210 */ /* 0x000fe40007fbe0ff */
[----:B------:R-:W-:Y:S01]  /*15840*/  ISETP.GE.U32.AND P4, PT, R122, 0x7ffffe45, PT ;  /* 0x7ffffe457a00780c */ /* 0x000fe20003f86070 */
[----:B------:R-:W1:Y:S01]  /*15850*/  LDC R128, c[0x0][0x3a0] ;  /* 0x0000e800ff807b82 */ /* 0x000e620000000800 */
[----:B------:R-:W-:Y:S01]  /*15860*/  LDGSTS.E [R246+0x300e4], desc[UR22][R118.64], !P3 ;  /* 0x300e400076f67fae */ /* 0x000fe2000d9a1016 */
[----:B------:R-:W-:-:S05]  /*15870*/  IMAD.X R121, R129, 0x1, R0, P5 ;  /* 0x0000000181797824 */ /* 0x000fca00028e0600 */
        /* <DEDUP_REMOVED lines=14> */
[----:B------:R-:W-:Y:S02]  /*15960*/  ISETP.GE.U32.AND P4, PT, R128, 0x7ffffe42, PT ;  /* 0x7ffffe428000780c */ /* 0x000fe40003f86070 */
[----:B------:R-:W-:Y:S01]  /*15970*/  LDGSTS.E [R246+0x300f0], desc[UR22][R124.64], !P3 ;  /* 0x300f00007cf67fae */ /* 0x000fe2000d9a1016 */
[----:B------:R-:W-:Y:S01]  /*15980*/  IMAD.X R127, R155, 0x1, R0, P5 ;  /* 0x000000019b7f7824 */ /* 0x000fe200028e0600 */
[----:B---3--:R-:W-:Y:S02]  /*15990*/  IADD3 R129, PT, PT, R129, -0x140, RZ ;  /* 0xfffffec081817810 */ /* 0x008fe40007ffe0ff */
[----:B------:R-:W3:Y:S04]  /*159a0*/  LDL.LU.64 R154, [R1+0x760] ;  /* 0x00076000019a7983 */ /* 0x000ee80000300a00 */
[----:B------:R-:W-:Y:S01]  /*159b0*/  LDGSTS.E [R246+0x300f4], desc[UR22][R126.64], !P2 ;  /* 0x300f40007ef67fae */ /* 0x000fe2000d1a1016 */
[----:B--2---:R-:W-:-:S05]  /*159c0*/  VIADD R128, R130, 0xfffffebf ;  /* 0xfffffebf82807836 */ /* 0x004fca0000000000 */
[----:B------:R-:W-:Y:S02]  /*159d0*/  ISETP.GE.U32.AND P2, PT, R128, 0x7ffffe40, PT ;  /* 0x7ffffe408000780c */ /* 0x000fe40003f46070 */
[----:B------:R-:W-:Y:S02]  /*159e0*/  IADD3 R128, P5, PT, R152, R2, RZ ;  /* 0x0000000298807210 */ /* 0x000fe40007fbe0ff */
[----:B------:R-:W-:-:S03]  /*159f0*/  ISETP.GE.U32.AND P3, PT, R129, 0x7ffffe41, PT ;  /* 0x7ffffe418100780c */ /* 0x000fc60003f66070 */
[----:B------:R-:W-:Y:S01]  /*15a00*/  IMAD.X R129, R153, 0x1, R0, P5 ;  /* 0x0000000199817824 */ /* 0x000fe200028e0600 */
[----:B------:R-:W-:Y:S01]  /*15a10*/  IADD3 R130, P5, PT, R208, R2, RZ ;  /* 0x00000002d0827210 */ /* 0x000fe20007fbe0ff */
[----:B------:R-:W-:-:S03]  /*15a20*/  VIADD R247, R247, 0xfffffebe ;  /* 0xfffffebef7f77836 */ /* 0x000fc60000000000 */
[----:B------:R-:W-:Y:S01]  /*15a30*/  LDGSTS.E [R246+0x300f8], desc[UR22][R128.64], !P4 ;  /* 0x300f800080f67fae */ /* 0x000fe2000e1a1016 */
[--C-:B------:R-:W-:Y:S01]  /*15a40*/  IMAD.X R131, R209, 0x1, R0.reuse, P5 ;  /* 0x00000001d1837824 */ /* 0x100fe200028e0600 */
[----:B------:R-:W-:Y:S02]  /*15a50*/  IADD3 R150, P5, PT, R216, R2, RZ ;  /* 0x00000002d8967210 */ /* 0x000fe40007fbe0ff */
[----:B------:R-:W-:Y:S02]  /*15a60*/  ISETP.GE.U32.AND P4, PT, R247, 0x7ffffe3f, PT ;  /* 0x7ffffe3ff700780c */ /* 0x000fe40003f86070 */
[----:B------:R-:W-:Y:S01]  /*15a70*/  LDGSTS.E [R246+0x300fc], desc[UR22][R130.64], !P3 ;  /* 0x300fc00082f67fae */ /* 0x000fe2000d9a1016 */
[----:B------:R-:W-:-:S05]  /*15a80*/  IMAD.X R151, R217, 0x1, R0, P5 ;  /* 0x00000001d9977824 */ /* 0x000fca00028e0600 */
[----:B------:R1:W-:Y:S04]  /*15a90*/  STL.64 [R1+0x70], R150 ;  /* 0x0000709601007387 */ /* 0x0003e80000100a00 */
[----:B------:R-:W2:Y:S04]  /*15aa0*/  LDL.LU.64 R152, [R1+0x758] ;  /* 0x0007580001987983 */ /* 0x000ea80000300a00 */
[----:B------:R-:W2:Y:S04]  /*15ab0*/  LDL.LU.64 R208, [R1+0x750] ;  /* 0x0007500001d07983 */ /* 0x000ea80000300a00 */
[----:B------:R-:W2:Y:S01]  /*15ac0*/  LDL.LU.64 R216, [R1+0x748] ;  /* 0x0007480001d87983 */ /* 0x000ea20000300a00 */
[----:B------:R-:W-:-:S02]  /*15ad0*/  VIADD R247, R145, 0xfffffebc ;  /* 0xfffffebc91f77836 */ /* 0x000fc40000000000 */
[----:B------:R-:W-:Y:S01]  /*15ae0*/  VIADD R144, R144, 0xfffffebd ;  /* 0xfffffebd90907836 */ /* 0x000fe20000000000 */
[----:B------:R1:W-:Y:S01]  /*15af0*/  LDGSTS.E [R246+0x30100], desc[UR22][R150.64], !P2 ;  /* 0x3010000096f67fae */ /* 0x0003e2000d1a1016 */
[----:B------:R-:W2:Y:S01]  /*15b00*/  LDC R145, c[0x0][0x3a0] ;  /* 0x0000e800ff917b82 */ /* 0x000ea20000000800 */
[----:B------:R-:W-:Y:S02]  /*15b10*/  ISETP.GE.U32.AND P2, PT, R247, 0x7ffffe3d, PT ;  /* 0x7ffffe3df700780c */ /* 0x000fe40003f46070 */
[----:B------:R-:W-:-:S05]  /*15b20*/  ISETP.GE.U32.AND P3, PT, R144, 0x7ffffe3e, PT ;  /* 0x7ffffe3e9000780c */ /* 0x000fca0003f66070 */
[----:B------:R-:W4:Y:S01]  /*15b30*/  LDC R247, c[0x0][0x3a0] ;  /* 0x0000e800fff77b82 */ /* 0x000f220000000800 */
[----:B-1----:R-:W-:-:S05]  /*15b40*/  IADD3 R150, P5, PT, R148, R2, RZ ;  /* 0x0000000294967210 */ /* 0x002fca0007fbe0ff */
[--C-:B------:R-:W-:Y:S02]  /*15b50*/  IMAD.X R151, R149, 0x1, R0.reuse, P5 ;  /* 0x0000000195977824 */ /* 0x100fe400028e0600 */
[----:B------:R-:W1:Y:S01]  /*15b60*/  LDC R144, c[0x0][0x3a0] ;  /* 0x0000e800ff907b82 */ /* 0x000e620000000800 */
[----:B----4-:R-:W-:Y:S02]  /*15b70*/  IADD3 R148, P5, PT, R146, R2, RZ ;  /* 0x0000000292947210 */ /* 0x010fe40007fbe0ff */
[----:B------:R4:W-:Y:S03]  /*15b80*/  LDGSTS.E [R246+0x30104], desc[UR22][R150.64], !P4 ;  /* 0x3010400096f67fae */ /* 0x0009e6000e1a1016 */
[----:B------:R-:W-:Y:S01]  /*15b90*/  IMAD.X R149, R147, 0x1, R0, P5 ;  /* 0x0000000193957824 */ /* 0x000fe200028e0600 */
[----:B------:R-:W-:Y:S04]  /*15ba0*/  STL.64 [R1+0x78], R150 ;  /* 0x0000789601007387 */ /* 0x000fe80000100a00 */
[----:B------:R1:W-:Y:S04]  /*15bb0*/  STL.64 [R1+0x80], R148 ;  /* 0x0000809401007387 */ /* 0x0003e80000100a00 */
[----:B------:R-:W-:Y:S01]  /*15bc0*/  LDGSTS.E [R246+0x30108], desc[UR22][R148.64], !P3 ;  /* 0x3010800094f67fae */ /* 0x000fe2000d9a1016 */
[----:B------:R-:W-:-:S02]  /*15bd0*/  VIADD R247, R247, 0xfffffebb ;  /* 0xfffffebbf7f77836 */ /* 0x000fc40000000000 */
[----:B-1----:R-:W-:-:S03]  /*15be0*/  VIADD R144, R144, 0xfffffeba ;  /* 0xfffffeba90907836 */ /* 0x002fc60000000000 */
[----:B------:R-:W-:Y:S02]  /*15bf0*/  ISETP.GE.U32.AND P4, PT, R247, 0x7ffffe3c, PT ;  /* 0x7ffffe3cf700780c */ /* 0x000fe40003f86070 */
[----:B------:R-:W-:Y:S02]  /*15c00*/  ISETP.GE.U32.AND P3, PT, R144, 0x7ffffe3b, PT ;  /* 0x7ffffe3b9000780c */ /* 0x000fe40003f66070 */
[----:B---3--:R-:W-:Y:S01]  /*15c10*/  IADD3 R146, P5, PT, R154, R2, RZ ;  /* 0x000000029a927210 */ /* 0x008fe20007fbe0ff */
[----:B------:R-:W1:Y:S04]  /*15c20*/  LDC R144, c[0x0][0x3a0] ;  /* 0x0000e800ff907b82 */ /* 0x000e680000000800 */
[----:B------:R-:W-:-:S05]  /*15c30*/  IMAD.X R147, R155, 0x1, R0, P5 ;  /* 0x000000019b937824 */ /* 0x000fca00028e0600 */
[----:B------:R3:W-:Y:S04]  /*15c40*/  STL.64 [R1+0x88], R146 ;  /* 0x0000889201007387 */ /* 0x0007e80000100a00 */
[----:B------:R-:W4:Y:S04]  /*15c50*/  LDL.LU.64 R148, [R1+0x740] ;  /* 0x0007400001947983 */ /* 0x000f280000300a00 */
[----:B------:R-:W-:Y:S04]  /*15c60*/  LDGSTS.E [R246+0x3010c], desc[UR22][R146.64], !P2 ;  /* 0x3010c00092f67fae */ /* 0x000fe8000d1a1016 */
[----:B---3--:R-:W3:Y:S04]  /*15c70*/  LDL.LU.64 R146, [R1+0x738] ;  /* 0x0007380001927983 */ /* 0x008ee80000300a00 */
[----:B------:R-:W3:Y:S01]  /*15c80*/  LDL.LU.64 R154, [R1+0x730] ;  /* 0x00073000019a7983 */ /* 0x000ee20000300a00 */
[----:B--2---:R-:W-:-:S05]  /*15c90*/  IADD3 R194, P5, PT, R152, R2, RZ ;  /* 0x0000000298c27210 */ /* 0x004fca0007fbe0ff */
[----:B------:R-:W-:Y:S01]  /*15ca0*/  IMAD.X R195, R153, 0x1, R0, P5 ;  /* 0x0000000199c37824 */ /* 0x000fe200028e0600 */
[----:B------:R-:W-:-:S04]  /*15cb0*/  IADD3 R152, P5, PT, R208, R2, RZ ;  /* 0x00000002d0987210 */ /* 0x000fc80007fbe0ff */
[----:B------:R-:W-:Y:S01]  /*15cc0*/  LDGSTS.E [R246+0x30110], desc[UR22][R194.64], !P4 ;  /* 0x30110000c2f67fae */ /* 0x000fe2000e1a1016 */
[--C-:B------:R-:W-:Y:S01]  /*15cd0*/  IMAD.X R153, R209, 0x1, R0.reuse, P5 ;  /* 0x00000001d1997824 */ /* 0x100fe200028e0600 */
[----:B----4-:R-:W-:Y:S02]  /*15ce0*/  IADD3 R150, P5, PT, R216, R2, RZ ;  /* 0x00000002d8967210 */ /* 0x010fe40007fbe0ff */
[----:B------:R-:W-:Y:S03]  /*15cf0*/  STL.64 [R1+0x90], R194 ;  /* 0x000090c201007387 */ /* 0x000fe60000100a00 */
[----:B------:R-:W-:Y:S01]  /*15d00*/  IMAD.X R151, R217, 0x1, R0, P5 ;  /* 0x00000001d9977824 */ /* 0x000fe200028e0600 */
[----:B------:R2:W-:Y:S04]  /*15d10*/  STL.64 [R1+0xa0], R152 ;  /* 0x0000a09801007387 */ /* 0x0005e80000100a00 */
[----:B------:R-:W-:Y:S04]  /*15d20*/  LDGSTS.E [R246+0x30114], desc[UR22][R152.64], !P3 ;  /* 0x3011400098f67fae */ /* 0x000fe8000d9a1016 */
[----:B------:R4:W-:Y:S04]  /*15d30*/  STL.64 [R1+0xa8], R150 ;  /* 0x0000a89601007387 */ /* 0x0009e80000100a00 */
[----:B--2---:R-:W2:Y:S04]  /*15d40*/  LDL.LU.64 R152, [R1+0x728] ;  /* 0x0007280001987983 */ /* 0x004ea80000300a00 */
[----:B------:R-:W2:Y:S04]  /*15d50*/  LDL.LU.64 R208, [R1+0x720] ;  /* 0x0007200001d07983 */ /* 0x000ea80000300a00 */
[----:B------:R-:W2:Y:S01]  /*15d60*/  LDL.LU.64 R216, [R1+0x718] ;  /* 0x0007180001d87983 */ /* 0x000ea20000300a00 */
[----:B------:R-:W-:-:S02]  /*15d70*/  IADD3 R247, PT, PT, R145, -0x147, RZ ;  /* 0xfffffeb991f77810 */ /* 0x000fc40007ffe0ff */
[----:B------:R-:W1:Y:S02]  /*15d80*/  LDC R145, c[0x0][0x3a0] ;  /* 0x0000e800ff917b82 */ /* 0x000e640000000800 */
[----:B------:R-:W-:-:S06]  /*15d90*/  ISETP.GE.U32.AND P2, PT, R247, 0x7ffffe3a, PT ;  /* 0x7ffffe3af700780c */ /* 0x000fcc0003f46070 */
[----:B------:R-:W1:Y:S02]  /*15da0*/  LDC R247, c[0x0][0x3a0] ;  /* 0x0000e800fff77b82 */ /* 0x000e640000000800 */
[----:B-1----:R-:W-:-:S05]  /*15db0*/  VIADD R144, R144, 0xfffffeb7 ;  /* 0xfffffeb790907836 */ /* 0x002fca0000000000 */
[----:B------:R4:W-:Y:S01]  /*15dc0*/  LDGSTS.E [R246+0x30118], desc[UR22][R150.64], !P2 ;  /* 0x3011800096f67fae */ /* 0x0009e2000d1a1016 */
[----:B------:R-:W-:Y:S02]  /*15dd0*/  ISETP.GE.U32.AND P3, PT, R144, 0x7ffffe38, PT ;  /* 0x7ffffe389000780c */ /* 0x000fe40003f66070 */
[----:B------:R-:W1:Y:S01]  /*15de0*/  LDC R144, c[0x0][0x3a0] ;  /* 0x0000e800ff907b82 */ /* 0x000e620000000800 */
[----:B------:R-:W-:-:S05]  /*15df0*/  VIADD R247, R247, 0xfffffeb8 ;  /* 0xfffffeb8f7f77836 */ /* 0x000fca0000000000 */
[----:B------:R-:W-:Y:S01]  /*15e00*/  ISETP.GE.U32.AND P4, PT, R247, 0x7ffffe39, PT ;  /* 0x7ffffe39f700780c */ /* 0x000fe20003f86070 */
[----:B------:R-:W-:Y:S02]  /*15e10*/  VIADD R247, R145, 0xfffffeb6 ;  /* 0xfffffeb691f77836 */ /* 0x000fe40000000000 */
[----:B------:R-:W2:Y:S03]  /*15e20*/  LDC R145, c[0x0][0x3a0] ;  /* 0x0000e800ff917b82 */ /* 0x000ea60000000800 */
[----:B------:R-:W-:-:S05]  /*15e30*/  ISETP.GE.U32.AND P2, PT, R247, 0x7ffffe37, PT ;  /* 0x7ffffe37f700780c */ /* 0x000fca0003f46070 */
[----:B------:R-:W1:Y:S02]  /*15e40*/  LDC R247, c[0x0][0x3a0] ;  /* 0x0000e800fff77b82 */ /* 0x000e640000000800 */
[----:B-1----:R-:W-:Y:S02]  /*15e50*/  VIADD R144, R144, 0xfffffeb4 ;  /* 0xfffffeb490907836 */ /* 0x002fe40000000000 */
[----:B------:R-:W-:Y:S01]  /*15e60*/  VIADD R247, R247, 0xfffffeb5 ;  /* 0xfffffeb5f7f77836 */ /* 0x000fe20000000000 */
[----:B----4-:R-:W-:-:S05]  /*15e70*/  IADD3 R150, P5, PT, R148, R2, RZ ;  /* 0x0000000294967210 */ /* 0x010fca0007fbe0ff */
[----:B------:R-:W-:Y:S01]  /*15e80*/  IMAD.X R151, R149, 0x1, R0, P5 ;  /* 0x0000000195977824 */ /* 0x000fe200028e0600 */
[----:B---3--:R-:W-:-:S04]  /*15e90*/  IADD3 R148, P5, PT, R146, R2, RZ ;  /* 0x0000000292947210 */ /* 0x008fc80007fbe0ff */
[----:B------:R1:W-:Y:S01]  /*15ea0*/  LDGSTS.E [R246+0x3011c], desc[UR22][R150.64], !P4 ;  /* 0x3011c00096f67fae */ /* 0x0003e2000e1a1016 */
[--C-:B------:R-:W-:Y:S01]  /*15eb0*/  IMAD.X R149, R147, 0x1, R0.reuse, P5 ;  /* 0x0000000193957824 */ /* 0x100fe200028e0600 */
[----:B------:R-:W-:Y:S02]  /*15ec0*/  IADD3 R146, P5, PT, R154, R2, RZ ;  /* 0x000000029a927210 */ /* 0x000fe40007fbe0ff */
[----:B------:R-:W-:Y:S03]  /*15ed0*/  STL.64 [R1+0xb0], R150 ;  /* 0x0000b09601007387 */ /* 0x000fe60000100a00 */
[----:B------:R-:W-:Y:S01]  /*15ee0*/  IMAD.X R147, R155, 0x1, R0, P5 ;  /* 0x000000019b937824 */ /* 0x000fe200028e0600 */
[----:B------:R3:W-:Y:S04]  /*15ef0*/  STL.64 [R1+0xb8], R148 ;  /* 0x0000b89401007387 */ /* 0x0007e80000100a00 */
[----:B------:R-:W-:Y:S04]  /*15f00*/  LDGSTS.E [R246+0x30120], desc[UR22][R148.64], !P3 ;  /* 0x3012000094f67fae */ /* 0x000fe8000d9a1016 */
[----:B------:R4:W-:Y:S04]  /*15f10*/  STL.64 [R1+0xc0], R146 ;  /* 0x0000c09201007387 */ /* 0x0009e80000100a00 */
[----:B------:R-:W-:Y:S04]  /*15f20*/  LDGSTS.E [R246+0x30124], desc[UR22][R146.64], !P2 ;  /* 0x3012400092f67fae */ /* 0x000fe8000d1a1016 */
[----:B---3--:R-:W3:Y:S01]  /*15f30*/  LDL.LU.64 R148, [R1+0x710] ;  /* 0x0007100001947983 */ /* 0x008ee20000300a00 */
[----:B------:R-:W-:-:S02]  /*15f40*/  ISETP.GE.U32.AND P4, PT, R247, 0x7ffffe36, PT ;  /* 0x7ffffe36f700780c */ /* 0x000fc40003f86070 */
[----:B------:R-:W-:Y:S01]  /*15f50*/  ISETP.GE.U32.AND P3, PT, R144, 0x7ffffe35, PT ;  /* 0x7ffffe359000780c */ /* 0x000fe20003f66070 */
[----:B----4-:R-:W4:Y:S01]  /*15f60*/  LDL.LU.64 R146, [R1+0x708] ;  /* 0x0007080001927983 */ /* 0x010f220000300a00 */
[----:B--2---:R-:W-:-:S03]  /*15f70*/  IADD3 R194, P5, PT, R152, R2, RZ ;  /* 0x0000000298c27210 */ /* 0x004fc60007fbe0ff */
[----:B------:R-:W2:Y:S01]  /*15f80*/  LDL.LU.64 R154, [R1+0x700] ;  /* 0x00070000019a7983 */ /* 0x000ea20000300a00 */
[----:B------:R-:W-:Y:S01]  /*15f90*/  VIADD R247, R145, 0xfffffeb3 ;  /* 0xfffffeb391f77836 */ /* 0x000fe20000000000 */
[----:B------:R-:W1:Y:S01]  /*15fa0*/  LDC R144, c[0x0][0x3a0] ;  /* 0x0000e800ff907b82 */ /* 0x000e620000000800 */
[----:B------:R-:W-:Y:S02]  /*15fb0*/  IADD3.X R195, PT, PT, R153, R0, RZ, P5, !PT ;  /* 0x0000000099c37210 */ /* 0x000fe40002ffe4ff */
[----:B------:R-:W-:-:S03]  /*15fc0*/  IADD3 R152, P5, PT, R208, R2, RZ ;  /* 0x00000002d0987210 */ /* 0x000fc60007fbe0ff */
[----:B------:R-:W-:Y:S02]  /*15fd0*/  LDGSTS.E [R246+0x30128], desc[UR22][R194.64], !P4 ;  /* 0x30128000c2f67fae */ /* 0x000fe4000e1a1016 */
[--C-:B------:R-:W-:Y:S01]  /*15fe0*/  IMAD.X R153, R209, 0x1, R0.reuse, P5 ;  /* 0x00000001d1997824 */ /* 0x100fe200028e0600 */
[----:B-1----:R-:W-:Y:S01]  /*15ff0*/  IADD3 R150, P5, PT, R216, R2, RZ ;  /* 0x00000002d8967210 */ /* 0x002fe20007fbe0ff */
[----:B------:R-:W-:Y:S01]  /*16000*/  STL.64 [R1+0xd0], R194 ;  /* 0x0000d0c201007387 */ /* 0x000fe20000100a00 */
[----:B------:R-:W1:Y:S03]  /*16010*/  LDC R145, c[0x0][0x3a0] ;  /* 0x0000e800ff917b82 */ /* 0x000e660000000800 */
[----:B------:R-:W-:Y:S01]  /*16020*/  IMAD.X R151, R217, 0x1, R0, P5 ;  /* 0x00000001d9977824 */ /* 0x000fe200028e0600 */
[----:B------:R1:W-:Y:S04]  /*16030*/  STL.64 [R1+0xd8], R152 ;  /* 0x0000d89801007387 */ /* 0x0003e80000100a00 */
[----:B------:R-:W-:Y:S04]  /*16040*/  LDGSTS.E [R246+0x3012c], desc[UR22][R152.64], !P3 ;  /* 0x3012c00098f67fae */ /* 0x000fe8000d9a1016 */
[----:B------:R3:W-:Y:S04]  /*16050*/  STL.64 [R1+0xe0], R150 ;  /* 0x0000e09601007387 */ /* 0x0007e80000100a00 */
[----:B-1----:R-:W2:Y:S04]  /*16060*/  LDL.LU.64 R152, [R1+0x6f8] ;  /* 0x0006f80001987983 */ /* 0x002ea80000300a00 */
[----:B------:R-:W2:Y:S04]  /*16070*/  LDL.LU.64 R208, [R1+0x6f0] ;  /* 0x0006f00001d07983 */ /* 0x000ea80000300a00 */
[----:B------:R-:W2:Y:S01]  /*16080*/  LDL.LU.64 R216, [R1+0x6e8] ;  /* 0x0006e80001d87983 */ /* 0x000ea20000300a00 */
[----:B------:R-:W-:-:S02]  /*16090*/  ISETP.GE.U32.AND P2, PT, R247, 0x7ffffe34, PT ;  /* 0x7ffffe34f700780c */ /* 0x000fc40003f46070 */
[----:B------:R-:W1:Y:S01]  /*160a0*/  LDC R247, c[0x0][0x3a0] ;  /* 0x0000e800fff77b82 */ /* 0x000e620000000800 */
[----:B------:R-:W-:-:S05]  /*160b0*/  VIADD R144, R144, 0xfffffeb1 ;  /* 0xfffffeb190907836 */ /* 0x000fca0000000000 */
[----:B------:R-:W-:Y:S02]  /*160c0*/  ISETP.GE.U32.AND P3, PT, R144, 0x7ffffe32, PT ;  /* 0x7ffffe329000780c */ /* 0x000fe40003f66070 */
[----:B------:R-:W1:Y:S03]  /*160d0*/  LDC R144, c[0x0][0x3a0] ;  /* 0x0000e800ff907b82 */ /* 0x000e660000000800 */
[----:B------:R3:W-:Y:S01]  /*160e0*/  LDGSTS.E [R246+0x30130], desc[UR22][R150.64], !P2 ;  /* 0x3013000096f67fae */ /* 0x0007e2000d1a1016 */
[----:B-1----:R-:W-:-:S05]  /*160f0*/  VIADD R247, R247, 0xfffffeb2 ;  /* 0xfffffeb2f7f77836 */ /* 0x002fca0000000000 */
[----:B------:R-:W-:Y:S01]  /*16100*/  ISETP.GE.U32.AND P4, PT, R247, 0x7ffffe33, PT ;  /* 0x7ffffe33f700780c */ /* 0x000fe20003f86070 */
[----:B------:R-:W-:Y:S02]  /*16110*/  VIADD R247, R145, 0xfffffeb0 ;  /* 0xfffffeb091f77836 */ /* 0x000fe40000000000 */
[----:B------:R-:W-:Y:S01]  /*16120*/  VIADD R144, R144, 0xfffffeae ;  /* 0xfffffeae90907836 */ /* 0x000fe20000000000 */
[----:B------:R-:W1:Y:S02]  /*16130*/  LDC R145, c[0x0][0x3a0] ;  /* 0x0000e800ff917b82 */ /* 0x000e640000000800 */
[----:B------:R-:W-:-:S06]  /*16140*/  ISETP.GE.U32.AND P2, PT, R247, 0x7ffffe31, PT ;  /* 0x7ffffe31f700780c */ /* 0x000fcc0003f46070 */
[----:B------:R-:W1:Y:S02]  /*16150*/  LDC R247, c[0x0][0x3a0] ;  /* 0x0000e800fff77b82 */ /* 0x000e640000000800 */
[----:B-1----:R-:W-:Y:S01]  /*16160*/  VIADD R247, R247, 0xfffffeaf ;  /* 0xfffffeaff7f77836 */ /* 0x002fe20000000000 */
[----:B---3--:R-:W-:-:S05]  /*16170*/  IADD3 R150, P5, PT, R148, R2, RZ ;  /* 0x0000000294967210 */ /* 0x008fca0007fbe0ff */
[----:B------:R-:W-:Y:S01]  /*16180*/  IMAD.X R151, R149, 0x1, R0, P5 ;  /* 0x0000000195977824 */ /* 0x000fe200028e0600 */
[----:B----4-:R-:W-:-:S04]  /*16190*/  IADD3 R148, P5, PT, R146, R2, RZ ;  /* 0x0000000292947210 */ /* 0x010fc80007fbe0ff */
[----:B------:R1:W-:Y:S01]  /*161a0*/  LDGSTS.E [R246+0x30134], desc[UR22][R150.64], !P4 ;  /* 0x3013400096f67fae */ /* 0x0003e2000e1a1016 */
[--C-:B------:R-:W-:Y:S01]  /*161b0*/  IMAD.X R149, R147, 0x1, R0.reuse, P5 ;  /* 0x0000000193957824 */ /* 0x100fe200028e0600 */
[----:B--2---:R-:W-:Y:S02]  /*161c0*/  IADD3 R146, P5, PT, R154, R2, RZ ;  /* 0x000000029a927210 */ /* 0x004fe40007fbe0ff */
[----:B------:R-:W-:Y:S03]  /*161d0*/  STL.64 [R1+0xe8], R150 ;  /* 0x0000e89601007387 */ /* 0x000fe60000100a00 */
[----:B------:R-:W-:Y:S01]  /*161e0*/  IMAD.X R147, R155, 0x1, R0, P5 ;  /* 0x000000019b937824 */ /* 0x000fe200028e0600 */
[----:B------:R2:W-:Y:S04]  /*161f0*/  STL.64 [R1+0xf0], R148 ;  /* 0x0000f09401007387 */ /* 0x0005e80000100a00 */
[----:B------:R-:W-:Y:S04]  /*16200*/  LDGSTS.E [R246+0x30138], desc[UR22][R148.64], !P3 ;  /* 0x3013800094f67fae */ /* 0x000fe8000d9a1016 */
[----:B------:R3:W-:Y:S04]  /*16210*/  STL.64 [R1+0x100], R146 ;  /* 0x0001009201007387 */ /* 0x0007e80000100a00 */
[----:B------:R-:W-:Y:S04]  /*16220*/  LDGSTS.E [R246+0x3013c], desc[UR22][R146.64], !P2 ;  /* 0x3013c00092f67fae */ /* 0x000fe8000d1a1016 */
[----:B--2---:R-:W2:Y:S01]  /*16230*/  LDL.LU.64 R148, [R1+0x6e0] ;  /* 0x0006e00001947983 */ /* 0x004ea20000300a00 */
[----:B------:R-:W-:-:S02]  /*16240*/  ISETP.GE.U32.AND P4, PT, R247, 0x7ffffe30, PT ;  /* 0x7ffffe30f700780c */ /* 0x000fc40003f86070 */
[----:B------:R-:W-:Y:S01]  /*16250*/  ISETP.GE.U32.AND P3, PT, R144, 0x7ffffe2f, PT ;  /* 0x7ffffe2f9000780c */ /* 0x000fe20003f66070 */
[----:B---3--:R-:W3:Y:S01]  /*16260*/  LDL.LU.64 R146, [R1+0x6d8] ;  /* 0x0006d80001927983 */ /* 0x008ee20000300a00 */
[----:B------:R-:W-:-:S03]  /*16270*/  IADD3 R194, P5, PT, R152, R2, RZ ;  /* 0x0000000298c27210 */ /* 0x000fc60007fbe0ff */
[----:B------:R-:W4:Y:S01]  /*16280*/  LDL.LU.64 R154, [R1+0x6d0] ;  /* 0x0006d000019a7983 */ /* 0x000f220000300a00 */
[----:B------:R-:W-:Y:S01]  /*16290*/  VIADD R247, R145, 0xfffffead ;  /* 0xfffffead91f77836 */ /* 0x000fe20000000000 */
[----:B------:R-:W1:Y:S01]  /*162a0*/  LDC R144, c[0x0][0x3a0] ;  /* 0x0000e800ff907b82 */ /* 0x000e620000000800 */
[----:B------:R-:W-:Y:S01]  /*162b0*/  IMAD.X R195, R153, 0x1, R0, P5 ;  /* 0x0000000199c37824 */ /* 0x000fe200028e0600 */
[----:B------:R-:W-:-:S04]  /*162c0*/  IADD3 R152, P5, PT, R208, R2, RZ ;  /* 0x00000002d0987210 */ /* 0x000fc80007fbe0ff */
[----:B------:R-:W-:Y:S01]  /*162d0*/  IADD3.X R153, PT, PT, R209, R0, RZ, P5, !PT ;  /* 0x00000000d1997210 */ /* 0x000fe20002ffe4ff */
[----:B------:R-:W-:Y:S01]  /*162e0*/  LDGSTS.E [R246+0x30140], desc[UR22][R194.64], !P4 ;  /* 0x30140000c2f67fae */ /* 0x000fe2000e1a1016 */
[----:B-1----:R-:W-:Y:S01]  /*162f0*/  IADD3 R150, P5, PT, R216, R2, RZ ;  /* 0x00000002d8967210 */ /* 0x002fe20007fbe0ff */
[----:B------:R-:W1:Y:S02]  /*16300*/  LDC R145, c[0x0][0x3a0] ;  /* 0x0000e800ff917b82 */ /* 0x000e640000000800 */
[----:B------:R-:W-:Y:S02]  /*16310*/  STL.64 [R1+0x108], R194 ;  /* 0x000108c201007387 */ /* 0x000fe40000100a00 */
[----:B------:R-:W-:Y:S02]  /*16320*/  IMAD.X R151, R217, 0x1, R0, P5 ;  /* 0x00000001d9977824 */ /* 0x000fe400028e0600 */
[----:B------:R1:W-:Y:S04]  /*16330*/  STL.64 [R1+0x110], R152 ;  /* 0x0001109801007387 */ /* 0x0003e80000100a00 */
[----:B------:R-:W-:Y:S04]  /*16340*/  LDGSTS.E [R246+0x30144], desc[UR22][R152.64], !P3 ;  /* 0x3014400098f67fae */ /* 0x000fe8000d9a1016 */
[----:B------:R2:W-:Y:S04]  /*16350*/  STL.64 [R1+0x118], R150 ;  /* 0x0001189601007387 */ /* 0x0005e80000100a00 */
[----:B-1----:R-:W4:Y:S04]  /*16360*/  LDL.LU.64 R152, [R1+0x6c8] ;  /* 0x0006c80001987983 */ /* 0x002f280000300a00 */
[----:B------:R-:W4:Y:S04]  /*16370*/  LDL.LU.64 R208, [R1+0x6c0] ;  /* 0x0006c00001d07983 */ /* 0x000f280000300a00 */
[----:B------:R-:W4:Y:S01]  /*16380*/  LDL.LU.64 R216, [R1+0x6b8] ;  /* 0x0006b80001d87983 */ /* 0x000f220000300a00 */
        /* <DEDUP_REMOVED lines=14> */
[----:B--2---:R-:W-:-:S05]  /*16470*/  IADD3 R150, P5, PT, R148, R2, RZ ;  /* 0x0000000294967210 */ /* 0x004fca0007fbe0ff */
[----:B------:R-:W-:Y:S01]  /*16480*/  IMAD.X R151, R149, 0x1, R0, P5 ;  /* 0x0000000195977824 */ /* 0x000fe200028e0600 */
[----:B---3--:R-:W-:-:S04]  /*16490*/  IADD3 R148, P5, PT, R146, R2, RZ ;  /* 0x0000000292947210 */ /* 0x008fc80007fbe0ff */
[----:B------:R1:W-:Y:S01]  /*164a0*/  LDGSTS.E [R246+0x3014c], desc[UR22][R150.64], !P4 ;  /* 0x3014c00096f67fae */ /* 0x0003e2000e1a1016 */
[--C-:B------:R-:W-:Y:S01]  /*164b0*/  IMAD.X R149, R147, 0x1, R0.reuse, P5 ;  /* 0x0000000193957824 */ /* 0x100fe200028e0600 */
[----:B----4-:R-:W-:Y:S02]  /*164c0*/  IADD3 R146, P5, PT, R154, R2, RZ ;  /* 0x000000029a927210 */ /* 0x010fe40007fbe0ff */
[----:B------:R-:W-:Y:S03]  /*164d0*/  STL.64 [R1+0x120], R150 ;  /* 0x0001209601007387 */ /* 0x000fe60000100a00 */
[----:B------:R-:W-:Y:S01]  /*164e0*/  IMAD.X R147, R155, 0x1, R0, P5 ;  /* 0x000000019b937824 */ /* 0x000fe200028e0600 */
[----:B------:R2:W-:Y:S04]  /*164f0*/  STL.64 [R1+0x128], R148 ;  /* 0x0001289401007387 */ /* 0x0005e80000100a00 */
[----:B------:R-:W-:Y:S04]  /*16500*/  LDGSTS.E [R246+0x30150], desc[UR22][R148.64], !P3 ;  /* 0x3015000094f67fae */ /* 0x000fe8000d9a1016 */
[----:B------:R3:W-:Y:S01]  /*16510*/  STL.64 [R1+0x130], R146 ;  /* 0x0001309201007387 */ /* 0x0007e20000100a00 */
[----:B------:R-:W-:-:S03]  /*16520*/  ISETP.GE.U32.AND P4, PT, R247, 0x7ffffe2a, PT ;  /* 0x7ffffe2af700780c */ /* 0x000fc60003f86070 */
[----:B------:R-:W-:Y:S04]  /*16530*/  LDGSTS.E [R246+0x30154], desc[UR22][R146.64], !P2 ;  /* 0x3015400092f67fae */ /* 0x000fe8000d1a1016 */
[----:B--2---:R-:W2:Y:S01]  /*16540*/  LDL.LU.64 R148, [R1+0x6b0] ;  /* 0x0006b00001947983 */ /* 0x004ea20000300a00 */
[----:B------:R-:W-:Y:S02]  /*16550*/  ISETP.GE.U32.AND P3, PT, R144, 0x7ffffe29, PT ;  /* 0x7ffffe299000780c */ /* 0x000fe40003f66070 */
[-C--:B------:R-:W-:Y:S01]  /*16560*/  IADD3 R194, P5, PT, R152, R2.reuse, RZ ;  /* 0x0000000298c27210 */ /* 0x080fe20007fbe0ff */
[----:B---3--:R-:W3:Y:S01]  /*16570*/  LDL.LU.64 R146, [R1+0x6a8] ;  /* 0x0006a80001927983 */ /* 0x008ee20000300a00 */
[----:B------:R-:W-:Y:S01]  /*16580*/  VIADD R247, R145, 0xfffffea7 ;  /* 0xfffffea791f77836 */ /* 0x000fe20000000000 */
[----:B------:R-:W4:Y:S02]  /*16590*/  LDC R144, c[0x0][0x3a0] ;  /* 0x0000e800ff907b82 */ /* 0x000f240000000800 */
[--C-:B------:R-:W-:Y:S01]  /*165a0*/  IMAD.X R195, R153, 0x1, R0.reuse, P5 ;  /* 0x0000000199c37824 */ /* 0x100fe200028e0600 */
[-C--:B------:R-:W-:Y:S01]  /*165b0*/  IADD3 R152, P5, PT, R208, R2.reuse, RZ ;  /* 0x00000002d0987210 */ /* 0x080fe20007fbe0ff */
[----:B------:R-:W3:Y:S04]  /*165c0*/  LDL.LU.64 R154, [R1+0x6a0] ;  /* 0x0006a000019a7983 */ /* 0x000ee80000300a00 */
[----:B------:R-:W-:Y:S01]  /*165d0*/  IMAD.X R153, R209, 0x1, R0, P5 ;  /* 0x00000001d1997824 */ /* 0x000fe200028e0600 */
[----:B-1----:R-:W-:Y:S01]  /*165e0*/  IADD3 R150, P5, PT, R216, R2, RZ ;  /* 0x00000002d8967210 */ /* 0x002fe20007fbe0ff */
[----:B------:R-:W-:Y:S01]  /*165f0*/  STL.64 [R1+0x140], R194 ;  /* 0x000140c201007387 */ /* 0x000fe20000100a00 */
[----:B------:R-:W1:Y:S02]  /*16600*/  LDC R145, c[0x0][0x3a0] ;  /* 0x0000e800ff917b82 */ /* 0x000e640000000800 */
[----:B------:R-:W-:Y:S01]  /*16610*/  IADD3.X R151, PT, PT, R217, R0, RZ, P5, !PT ;  /* 0x00000000d9977210 */ /* 0x000fe20002ffe4ff */
[----:B------:R-:W-:Y:S04]  /*16620*/  LDGSTS.E [R246+0x30158], desc[UR22][R194.64], !P4 ;  /* 0x30158000c2f67fae */ /* 0x000fe8000e1a1016 */
[----:B------:R4:W-:Y:S04]  /*16630*/  STL.64 [R1+0x148], R152 ;  /* 0x0001489801007387 */ /* 0x0009e80000100a00 */
[----:B------:R-:W-:Y:S04]  /*16640*/  LDGSTS.E [R246+0x3015c], desc[UR22][R152.64], !P3 ;  /* 0x3015c00098f67fae */ /* 0x000fe8000d9a1016 */
[----:B------:R2:W-:Y:S04]  /*16650*/  STL.64 [R1+0x150], R150 ;  /* 0x0001509601007387 */ /* 0x0005e80000100a00 */
[----:B----4-:R-:W4:Y:S04]  /*16660*/  LDL.LU.64 R152, [R1+0x698] ;  /* 0x0006980001987983 */ /* 0x010f280000300a00 */
        /* <DEDUP_REMOVED lines=30> */
[----:B----4-:R-:W-:-:S03]  /*16850*/  IADD3 R194, P5, PT, R152, R2, RZ ;  /* 0x0000000298c27210 */ /* 0x010fc60007fbe0ff */
[----:B---3--:R-:W3:Y:S02]  /*16860*/  LDL.LU.64 R146, [R1+0x678] ;  /* 0x0006780001927983 */ /* 0x008ee40000300a00 */
[--C-:B------:R-:W-:Y:S01]  /*16870*/  IMAD.X R195, R153, 0x1, R0.reuse, P5 ;  /* 0x0000000199c37824 */ /* 0x100fe200028e0600 */
[-C--:B------:R-:W-:Y:S01]  /*16880*/  IADD3 R152, P5, PT, R208, R2.reuse, RZ ;  /* 0x00000002d0987210 */ /* 0x080fe20007fbe0ff */
[----:B------:R-:W4:Y:S01]  /*16890*/  LDL.LU.64 R154, [R1+0x670] ;  /* 0x00067000019a7983 */ /* 0x000f220000300a00 */
[----:B------:R-:W-:Y:S01]  /*168a0*/  ISETP.GE.U32.AND P3, PT, R144, 0x7ffffe23, PT ;  /* 0x7ffffe239000780c */ /* 0x000fe20003f66070 */
[----:B------:R-:W-:Y:S01]  /*168b0*/  VIADD R247, R145, 0xfffffea1 ;  /* 0xfffffea191f77836 */ /* 0x000fe20000000000 */
[----:B------:R-:W1:Y:S01]  /*168c0*/  LDC R144, c[0x0][0x3a0] ;  /* 0x0000e800ff907b82 */ /* 0x000e620000000800 */
[--C-:B------:R-:W-:Y:S01]  /*168d0*/  IMAD.X R153, R209, 0x1, R0.reuse, P5 ;  /* 0x00000001d1997824 */ /* 0x100fe200028e0600 */
[----:B-1----:R-:W-:Y:S01]  /*168e0*/  IADD3 R150, P5, PT, R216, R2, RZ ;  /* 0x00000002d8967210 */ /* 0x002fe20007fbe0ff */
[----:B------:R-:W-:Y:S04]  /*168f0*/  STL.64 [R1+0x178], R194 ;  /* 0x000178c201007387 */ /* 0x000fe80000100a00 */
[----:B------:R-:W-:Y:S01]  /*16900*/  IMAD.X R151, R217, 0x1, R0, P5 ;  /* 0x00000001d9977824 */ /* 0x000fe200028e0600 */
[----:B------:R-:W-:Y:S01]  /*16910*/  LDGSTS.E [R246+0x30170], desc[UR22][R194.64], !P4 ;  /* 0x30170000c2f67fae */ /* 0x000fe2000e1a1016 */
[----:B------:R-:W1:Y:S03]  /*16920*/  LDC R145, c[0x0][0x3a0] ;  /* 0x0000e800ff917b82 */ /* 0x000e660000000800 */
        /* <DEDUP_REMOVED lines=12> */
[----:B-1----:R-:W-:-:S04]  /*169f0*/  IADD3 R247, PT, PT, R247, -0x160, RZ ;  /* 0xfffffea0f7f77810 */ /* 0x002fc80007ffe0ff */
[----:B------:R-:W-:Y:S01]  /*16a00*/  ISETP.GE.U32.AND P4, PT, R247, 0x7ffffe21, PT ;  /* 0x7ffffe21f700780c */ /* 0x000fe20003f86070 */
[----:B------:R-:W-:Y:S02]  /*16a10*/  VIADD R247, R145, 0xfffffe9e ;  /* 0xfffffe9e91f77836 */ /* 0x000fe40000000000 */
[----:B------:R-:W1:Y:S03]  /*16a20*/  LDC R145, c[0x0][0x3a0] ;  /* 0x0000e800ff917b82 */ /* 0x000e660000000800 */
[----:B------:R-:W-:-:S05]  /*16a30*/  ISETP.GE.U32.AND P2, PT, R247, 0x7ffffe1f, PT ;  /* 0x7ffffe1ff700780c */ /* 0x000fca0003f46070 */
[----:B------:R-:W1:Y:S01]  /*16a40*/  LDC R247, c[0x0][0x3a0] ;  /* 0x0000e800fff77b82 */ /* 0x000e620000000800 */
[----:B------:R-:W-:Y:S02]  /*16a50*/  VIADD R144, R144, 0xfffffe9c ;  /* 0xfffffe9c90907836 */ /* 0x000fe40000000000 */
        /* <DEDUP_REMOVED lines=15> */
[----:B------:R-:W-:-:S03]  /*16b50*/  IADD3 R194, P5, PT, R152, R2, RZ ;  /* 0x0000000298c27210 */ /* 0x000fc60007fbe0ff */
        /* <DEDUP_REMOVED lines=69> */
[----:B------:R-:W-:-:S10]  /*16fb0*/  VIADD R144, R144, 0xfffffe93 ;  /* 0xfffffe9390907836 */ /* 0x000fd40000000000 */
[----:B------:R2:W-:Y:S01]  /*16fc0*/  LDGSTS.E [R246+0x301a8], desc[UR22][R150.64], !P2 ;  /* 0x301a800096f67fae */ /* 0x0005e2000d1a1016 */
[----:B-1----:R-:W-:-:S04]  /*16fd0*/  IADD3 R247, PT, PT, R247, -0x16c, RZ ;  /* 0xfffffe94f7f77810 */ /* 0x002fc80007ffe0ff */
[----:B------:R-:W-:Y:S01]  /*16fe0*/  ISETP.GE.U32.AND P4, PT, R247, 0x7ffffe15, PT ;  /* 0x7ffffe15f700780c */ /* 0x000fe20003f86070 */
[----:B------:R-:W-:Y:S01]  /*16ff0*/  VIADD R247, R145, 0xfffffe92 ;  /* 0xfffffe9291f77836 */ /* 0x000fe20000000000 */
[----:B------:R-:W-:Y:S01]  /*17000*/  ISETP.GE.U32.AND P3, PT, R144, 0x7ffffe14, PT ;  /* 0x7ffffe149000780c */ /* 0x000fe20003f66070 */
[----:B------:R-:W1:Y:S03]  /*17010*/  LDC R145, c[0x0][0x3a0] ;  /* 0x0000e800ff917b82 */ /* 0x000e660000000800 */
[----:B------:R-:W-:-:S05]  /*17020*/  ISETP.GE.U32.AND P2, PT, R247, 0x7ffffe13, PT ;  /* 0x7ffffe13f700780c */ /* 0x000fca0003f46070 */
[----:B------:R-:W1:Y:S08]  /*17030*/  LDC R247, c[0x0][0x3a0] ;  /* 0x0000e800fff77b82 */ /* 0x000e700000000800 */
[----:B------:R-:W1:Y:S02]  /*17040*/  LDC R144, c[0x0][0x3a0] ;  /* 0x0000e800ff907b82 */ /* 0x000e640000000800 */
[----:B-1----:R-:W-:-:S02]  /*17050*/  VIADD R247, R247, 0xfffffe91 ;  /* 0xfffffe91f7f77836 */ /* 0x002fc40000000000 */
[----:B------:R-:W-:Y:S01]  /*17060*/  VIADD R144, R144, 0xfffffe90 ;  /* 0xfffffe9090907836 */ /* 0x000fe20000000000 */
        /* <DEDUP_REMOVED lines=11> */
[----:B------:R-:W-:Y:S01]  /*17120*/  ISETP.GE.U32.AND P4, PT, R247, 0x7ffffe12, PT ;  /* 0x7ffffe12f700780c */ /* 0x000fe20003f86070 */
[----:B------:R-:W-:-:S02]  /*17130*/  VIADD R247, R145, 0xfffffe8f ;  /* 0xfffffe8f91f77836 */ /* 0x000fc40000000000 */
[----:B------:R-:W-:Y:S01]  /*17140*/  LDGSTS.E [R246+0x301b4], desc[UR22][R146.64], !P2 ;  /* 0x301b400092f67fae */ /* 0x000fe2000d1a1016 */
[----:B------:R-:W-:Y:S01]  /*17150*/  ISETP.GE.U32.AND P3, PT, R144, 0x7ffffe11, PT ;  /* 0x7ffffe119000780c */ /* 0x000fe20003f66070 */
[----:B------:R-:W4:Y:S02]  /*17160*/  LDC R145, c[0x0][0x3a0] ;  /* 0x0000e800ff917b82 */ /* 0x000f240000000800 */
[----:B--2---:R-:W2:Y:S01]  /*17170*/  LDL.LU.64 R148, [R1+0x5f0] ;  /* 0x0005f00001947983 */ /* 0x004ea20000300a00 */
[----:B------:R-:W-:-:S03]  /*17180*/  IADD3 R194, P5, PT, R152, R2, RZ ;  /* 0x0000000298c27210 */ /* 0x000fc60007fbe0ff */
[----:B---3--:R-:W3:Y:S01]  /*17190*/  LDL.LU.64 R146, [R1+0x5e8] ;  /* 0x0005e80001927983 */ /* 0x008ee20000300a00 */
[----:B------:R-:W-:Y:S01]  /*171a0*/  ISETP.GE.U32.AND P2, PT, R247, 0x7ffffe10, PT ;  /* 0x7ffffe10f700780c */ /* 0x000fe20003f46070 */
[----:B------:R-:W4:Y:S01]  /*171b0*/  LDC R144, c[0x0][0x3a0] ;  /* 0x0000e800ff907b82 */ /* 0x000f220000000800 */
[--C-:B------:R-:W-:Y:S01]  /*171c0*/  IMAD.X R195, R153, 0x1, R0.reuse, P5 ;  /* 0x0000000199c37824 */ /* 0x100fe200028e0600 */
[-C--:B------:R-:W-:Y:S01]  /*171d0*/  IADD3 R152, P5, PT, R208, R2.reuse, RZ ;  /* 0x00000002d0987210 */ /* 0x080fe20007fbe0ff */
[----:B------:R-:W3:Y:S04]  /*171e0*/  LDL.LU.64 R154, [R1+0x5e0] ;  /* 0x0005e000019a7983 */ /* 0x000ee80000300a00 */
[--C-:B------:R-:W-:Y:S01]  /*171f0*/  IMAD.X R153, R209, 0x1, R0.reuse, P5 ;  /* 0x00000001d1997824 */ /* 0x100fe200028e0600 */
[----:B-1----:R-:W-:Y:S01]  /*17200*/  IADD3 R150, P5, PT, R216, R2, RZ ;  /* 0x00000002d8967210 */ /* 0x002fe20007fbe0ff */
[----:B------:R-:W-:Y:S01]  /*17210*/  STL.64 [R1+0x228], R194 ;  /* 0x000228c201007387 */ /* 0x000fe20000100a00 */
[----:B------:R-:W1:Y:S03]  /*17220*/  LDC R247, c[0x0][0x3a0] ;  /* 0x0000e800fff77b82 */ /* 0x000e660000000800 */
[----:B------:R-:W-:Y:S01]  /*17230*/  IMAD.X R151, R217, 0x1, R0, P5 ;  /* 0x00000001d9977824 */ /* 0x000fe200028e0600 */
[----:B------:R-:W-:Y:S04]  /*17240*/  LDGSTS.E [R246+0x301b8], desc[UR22][R194.64], !P4 ;  /* 0x301b8000c2f67fae */ /* 0x000fe8000e1a1016 */
[----:B------:R-:W-:Y:S04]  /*17250*/  STL.64 [R1+0x230], R152 ;  /* 0x0002309801007387 */ /* 0x000fe80000100a00 */
[----:B------:R2:W-:Y:S04]  /*17260*/  LDGSTS.E [R246+0x301bc], desc[UR22][R152.64], !P3 ;  /* 0x301bc00098f67fae */ /* 0x0005e8000d9a1016 */
[----:B------:R4:W-:Y:S04]  /*17270*/  STL.64 [R1+0x248], R150 ;  /* 0x0002489601007387 */ /* 0x0009e80000100a00 */
[----:B------:R1:W-:Y:S04]  /*17280*/  LDGSTS.E [R246+0x301c0], desc[UR22][R150.64], !P2 ;  /* 0x301c000096f67fae */ /* 0x0003e8000d1a1016 */
[----:B----4-:R-:W4:Y:S04]  /*17290*/  LDL.LU.64 R150, [R1+0x5d8] ;  /* 0x0005d80001967983 */ /* 0x010f280000300a00 */
[----:B------:R-:W4:Y:S04]  /*172a0*/  LDL.LU.64 R208, [R1+0x5d0] ;  /* 0x0005d00001d07983 */ /* 0x000f280000300a00 */
[----:B------:R-:W4:Y:S01]  /*172b0*/  LDL.LU.64 R216, [R1+0x5c8] ;  /* 0x0005c80001d87983 */ /* 0x000f220000300a00 */
[----:B-1----:R-:W-:Y:S01]  /*172c0*/  IADD3 R247, PT, PT, R247, -0x172, RZ ;  /* 0xfffffe8ef7f77810 */ /* 0x002fe20007ffe0ff */
[----:B------:R-:W-:-:S03]  /*172d0*/  VIADD R144, R144, 0xfffffe8d ;  /* 0xfffffe8d90907836 */ /* 0x000fc60000000000 */
[----:B------:R-:W-:Y:S02]  /*172e0*/  ISETP.GE.U32.AND P4, PT, R247, 0x7ffffe0f, PT ;  /* 0x7ffffe0ff700780c */ /* 0x000fe40003f86070 */
[----:B------:R-:W-:Y:S01]  /*172f0*/  ISETP.GE.U32.AND P3, PT, R144, 0x7ffffe0e, PT ;  /* 0x7ffffe0e9000780c */ /* 0x000fe20003f66070 */
[----:B------:R-:W-:Y:S01]  /*17300*/  VIADD R247, R145, 0xfffffe8c ;  /* 0xfffffe8c91f77836 */ /* 0x000fe20000000000 */
[----:B------:R-:W1:Y:S04]  /*17310*/  LDC R144, c[0x0][0x3a0] ;  /* 0x0000e800ff907b82 */ /* 0x000e680000000800 */
[----:B------:R-:W-:-:S04]  /*17320*/  ISETP.GE.U32.AND P2, PT, R247, 0x7ffffe0d, PT ;  /* 0x7ffffe0df700780c */ /* 0x000fc80003f46070 */
[----:B------:R-:W1:Y:S08]  /*17330*/  LDC R247, c[0x0][0x3a0] ;  /* 0x0000e800fff77b82 */ /* 0x000e700000000800 */
[----:B------:R-:W1:Y:S01]  /*17340*/  LDC R145, c[0x0][0x3a0] ;  /* 0x0000e800ff917b82 */ /* 0x000e620000000800 */
[----:B--2---:R-:W-:-:S05]  /*17350*/  IADD3 R152, P5, PT, R148, R2, RZ ;  /* 0x0000000294987210 */ /* 0x004fca0007fbe0ff */
[----:B------:R-:W-:Y:S01]  /*17360*/  IMAD.X R153, R149, 0x1, R0, P5 ;  /* 0x0000000195997824 */ /* 0x000fe200028e0600 */
[----:B---3--:R-:W-:-:S04]  /*17370*/  IADD3 R148, P5, PT, R146, R2, RZ ;  /* 0x0000000292947210 */ /* 0x008fc80007fbe0ff */
[----:B------:R-:W-:Y:S01]  /*17380*/  STL.64 [R1+0x250], R152 ;  /* 0x0002509801007387 */ /* 0x000fe20000100a00 */
[--C-:B------:R-:W-:Y:S01]  /*17390*/  IMAD.X R149, R147, 0x1, R0.reuse, P5 ;  /* 0x0000000193957824 */ /* 0x100fe200028e0600 */
[----:B------:R-:W-:Y:S02]  /*173a0*/  IADD3 R146, P5, PT, R154, R2, RZ ;  /* 0x000000029a927210 */ /* 0x000fe40007fbe0ff */
[----:B------:R-:W-:Y:S04]  /*173b0*/  LDGSTS.E [R246+0x301c4], desc[UR22][R152.64], !P4 ;  /* 0x301c400098f67fae */ /* 0x000fe8000e1a1016 */
[----:B------:R2:W-:Y:S01]  /*173c0*/  STL.64 [R1+0x258], R148 ;  /* 0x0002589401007387 */ /* 0x0005e20000100a00 */
[----:B------:R-:W-:-:S03]  /*173d0*/  IMAD.X R147, R155, 0x1, R0, P5 ;  /* 0x000000019b937824 */ /* 0x000fc600028e0600 */
[----:B------:R-:W-:Y:S04]  /*173e0*/  LDGSTS.E [R246+0x301c8], desc[UR22][R148.64], !P3 ;  /* 0x301c800094f67fae */ /* 0x000fe8000d9a1016 */
[----:B------:R3:W-:Y:S04]  /*173f0*/  LDGSTS.E [R246+0x301cc], desc[UR22][R146.64], !P2 ;  /* 0x301cc00092f67fae */ /* 0x0007e8000d1a1016 */
[----:B--2---:R-:W2:Y:S04]  /*17400*/  LDL.LU.64 R148, [R1+0x5c0] ;  /* 0x0005c00001947983 */ /* 0x004ea80000300a00 */
[----:B------:R3:W-:Y:S04]  /*17410*/  STL.64 [R1+0x278], R146 ;  /* 0x0002789201007387 */ /* 0x0007e80000100a00 */
[----:B------:R-:W2:Y:S04]  /*17420*/  LDL.LU.64 R152, [R1+0x5b8] ;  /* 0x0005b80001987983 */ /* 0x000ea80000300a00 */
[----:B------:R-:W2:Y:S01]  /*17430*/  LDL.LU.64 R154, [R1+0x5b0] ;  /* 0x0005b000019a7983 */ /* 0x000ea20000300a00 */
[----:B----4-:R-:W-:-:S05]  /*17440*/  IADD3 R194, P5, PT, R150, R2, RZ ;  /* 0x0000000296c27210 */ /* 0x010fca0007fbe0ff */
[----:B------:R-:W-:Y:S01]  /*17450*/  IMAD.X R195, R151, 0x1, R0, P5 ;  /* 0x0000000197c37824 */ /* 0x000fe200028e0600 */
[----:B------:R-:W-:-:S04]  /*17460*/  IADD3 R150, P5, PT, R208, R2, RZ ;  /* 0x00000002d0967210 */ /* 0x000fc80007fbe0ff */
[----:B------:R-:W-:Y:S01]  /*17470*/  STL.64 [R1+0x280], R194 ;  /* 0x000280c201007387 */ /* 0x000fe20000100a00 */
[--C-:B------:R-:W-:Y:S01]  /*17480*/  IMAD.X R151, R209, 0x1, R0.reuse, P5 ;  /* 0x00000001d1977824 */ /* 0x100fe200028e0600 */
[----:B---3--:R-:W-:Y:S02]  /*17490*/  IADD3 R146, P5, PT, R216, R2, RZ ;  /* 0x00000002d8927210 */ /* 0x008fe40007fbe0ff */
[----:B------:R-:W3:Y:S03]  /*174a0*/  LDL.LU.64 R208, [R1+0x5a8] ;  /* 0x0005a80001d07983 */ /* 0x000ee60000300a00 */
[----:B------:R-:W-:Y:S01]  /*174b0*/  IMAD.X R147, R217, 0x1, R0, P5 ;  /* 0x00000001d9937824 */ /* 0x000fe200028e0600 */
[----:B------:R2:W-:Y:S04]  /*174c0*/  STL.64 [R1+0x290], R150 ;  /* 0x0002909601007387 */ /* 0x0005e80000100a00 */
[----:B------:R-:W4:Y:S01]  /*174d0*/  LDL.LU.64 R216, [R1+0x5a0] ;  /* 0x0005a00001d87983 */ /* 0x000f220000300a00 */
[----:B-1----:R-:W-:-:S05]  /*174e0*/  VIADD R247, R247, 0xfffffe8b ;  /* 0xfffffe8bf7f77836 */ /* 0x002fca0000000000 */
[----:B------:R-:W-:Y:S01]  /*174f0*/  ISETP.GE.U32.AND P4, PT, R247, 0x7ffffe0c, PT ;  /* 0x7ffffe0cf700780c */ /* 0x000fe20003f86070 */
[----:B------:R-:W-:Y:S02]  /*17500*/  VIADD R247, R145, 0xfffffe89 ;  /* 0xfffffe8991f77836 */ /* 0x000fe40000000000 */
[----:B------:R-:W-:Y:S01]  /*17510*/  VIADD R144, R144, 0xfffffe8a ;  /* 0xfffffe8a90907836 */ /* 0x000fe20000000000 */
[----:B------:R-:W1:Y:S02]  /*17520*/  LDC R145, c[0x0][0x3a0] ;  /* 0x0000e800ff917b82 */ /* 0x000e640000000800 */
[----:B------:R-:W-:-:S06]  /*17530*/  ISETP.GE.U32.AND P2, PT, R247, 0x7ffffe0a, PT ;  /* 0x7ffffe0af700780c */ /* 0x000fcc0003f46070 */
[----:B------:R-:W1:Y:S01]  /*17540*/  LDC R247, c[0x0][0x3a0] ;  /* 0x0000e800fff77b82 */ /* 0x000e620000000800 */
[----:B------:R-:W-:Y:S01]  /*17550*/  ISETP.GE.U32.AND P3, PT, R144, 0x7ffffe0b, PT ;  /* 0x7ffffe0b9000780c */ /* 0x000fe20003f66070 */
[----:B------:R-:W-:Y:S06]  /*17560*/  LDGSTS.E [R246+0x301d0], desc[UR22][R194.64], !P4 ;  /* 0x301d0000c2f67fae */ /* 0x000fec000e1a1016 */
[----:B------:R-:W1:Y:S06]  /*17570*/  LDC R144, c[0x0][0x3a0] ;  /* 0x0000e800ff907b82 */ /* 0x000e6c0000000800 */
[----:B------:R2:W-:Y:S04]  /*17580*/  LDGSTS.E [R246+0x301d4], desc[UR22][R150.64], !P3 ;  /* 0x301d400096f67fae */ /* 0x0005e8000d9a1016 */
[----:B------:R1:W-:Y:S02]  /*17590*/  LDGSTS.E [R246+0x301d8], desc[UR22][R146.64], !P2 ;  /* 0x301d800092f67fae */ /* 0x0003e4000d1a1016 */
[----:B-1----:R-:W-:-:S04]  /*175a0*/  IADD3 R247, PT, PT, R247, -0x178, RZ ;  /* 0xfffffe88f7f77810 */ /* 0x002fc80007ffe0ff */
[----:B------:R-:W-:Y:S01]  /*175b0*/  ISETP.GE.U32.AND P4, PT, R247, 0x7ffffe09, PT ;  /* 0x7ffffe09f700780c */ /* 0x000fe20003f86070 */
[----:B------:R-:W-:Y:S01]  /*175c0*/  VIADD R247, R145, 0xfffffe86 ;  /* 0xfffffe8691f77836 */ /* 0x000fe20000000000 */
[----:B------:R1:W-:Y:S01]  /*175d0*/  STL.64 [R1+0x298], R146 ;  /* 0x0002989201007387 */ /* 0x0003e20000100a00 */
[----:B------:R-:W1:Y:S01]  /*175e0*/  LDC R145, c[0x0][0x3a0] ;  /* 0x0000e800ff917b82 */ /* 0x000e620000000800 */
[----:B------:R-:W-:Y:S02]  /*175f0*/  VIADD R144, R144, 0xfffffe87 ;  /* 0xfffffe8790907836 */ /* 0x000fe40000000000 */
[----:B------:R-:W-:-:S03]  /*17600*/  ISETP.GE.U32.AND P2, PT, R247, 0x7ffffe07, PT ;  /* 0x7ffffe07f700780c */ /* 0x000fc60003f46070 */
[----:B------:R-:W-:Y:S02]  /*17610*/  ISETP.GE.U32.AND P3, PT, R144, 0x7ffffe08, PT ;  /* 0x7ffffe089000780c */ /* 0x000fe40003f66070 */
[----:B------:R-:W1:Y:S08]  /*17620*/  LDC R247, c[0x0][0x3a0] ;  /* 0x0000e800fff77b82 */ /* 0x000e700000000800 */
[----:B------:R-:W1:Y:S02]  /*17630*/  LDC R144, c[0x0][0x3a0] ;  /* 0x0000e800ff907b82 */ /* 0x000e640000000800 */
[----:B-1----:R-:W-:-:S02]  /*17640*/  VIADD R247, R247, 0xfffffe85 ;  /* 0xfffffe85f7f77836 */ /* 0x002fc40000000000 */
[----:B------:R-:W-:Y:S01]  /*17650*/  VIADD R144, R144, 0xfffffe84 ;  /* 0xfffffe8490907836 */ /* 0x000fe20000000000 */
[----:B--2---:R-:W-:-:S05]  /*17660*/  IADD3 R150, P5, PT, R148, R2, RZ ;  /* 0x0000000294967210 */ /* 0x004fca0007fbe0ff */
[----:B------:R-:W-:Y:S01]  /*17670*/  IMAD.X R151, R149, 0x1, R0, P5 ;  /* 0x0000000195977824 */ /* 0x000fe200028e0600 */
[----:B------:R-:W-:-:S04]  /*17680*/  IADD3 R148, P5, PT, R152, R2, RZ ;  /* 0x0000000298947210 */ /* 0x000fc80007fbe0ff */
[----:B------:R3:W-:Y:S01]  /*17690*/  LDGSTS.E [R246+0x301dc], desc[UR22][R150.64], !P4 ;  /* 0x301dc00096f67fae */ /* 0x0007e2000e1a1016 */
[--C-:B------:R-:W-:Y:S01]  /*176a0*/  IMAD.X R149, R153, 0x1, R0.reuse, P5 ;  /* 0x0000000199957824 */ /* 0x100fe200028e0600 */
[-C--:B------:R-:W-:Y:S02]  /*176b0*/  IADD3 R146, P5, PT, R154, R2.reuse, RZ ;  /* 0x000000029a927210 */ /* 0x080fe40007fbe0ff */
[----:B------:R3:W-:Y:S03]  /*176c0*/  STL.64 [R1+0x2b8], R150 ;  /* 0x0002b89601007387 */ /* 0x0007e60000100a00 */
[----:B------:R-:W-:Y:S01]  /*176d0*/  IMAD.X R147, R155, 0x1, R0, P5 ;  /* 0x000000019b937824 */ /* 0x000fe200028e0600 */
[----:B------:R4:W-:Y:S04]  /*176e0*/  STL.64 [R1+0x2c0], R148 ;  /* 0x0002c09401007387 */ /* 0x0009e80000100a00 */
[----:B------:R4:W-:Y:S01]  /*176f0*/  LDGSTS.E [R246+0x301e0], desc[UR22][R148.64], !P3 ;  /* 0x301e000094f67fae */ /* 0x0009e2000d9a1016 */
[----:B---3--:R-:W-:-:S03]  /*17700*/  IADD3 R150, P5, PT, R208, R2, RZ ;  /* 0x00000002d0967210 */ /* 0x008fc60007fbe0ff */
[----:B------:R1:W-:Y:S02]  /*17710*/  STL.64 [R1+0x2d8], R146 ;  /* 0x0002d89201007387 */ /* 0x0003e40000100a00 */
[----:B------:R-:W-:Y:S02]  /*17720*/  IMAD.X R151, R209, 0x1, R0, P5 ;  /* 0x00000001d1977824 */ /* 0x000fe400028e0600 */
[----:B------:R1:W-:Y:S01]  /*17730*/  LDGSTS.E [R246+0x301e4], desc[UR22][R146.64], !P2 ;  /* 0x301e400092f67fae */ /* 0x0003e2000d1a1016 */
[----:B----4-:R-:W-:-:S05]  /*17740*/  IADD3 R148, P5, PT, R216, R2, RZ ;  /* 0x00000002d8947210 */ /* 0x010fca0007fbe0ff */
[--C-:B------:R-:W-:Y:S01]  /*17750*/  IMAD.X R149, R217, 0x1, R0.reuse, P5 ;  /* 0x00000001d9957824 */ /* 0x100fe200028e0600 */
[----:B------:R-:W-:Y:S02]  /*17760*/  ISETP.GE.U32.AND P4, PT, R247, 0x7ffffe06, PT ;  /* 0x7ffffe06f700780c */ /* 0x000fe40003f86070 */
[----:B-1----:R-:W-:Y:S01]  /*17770*/  IADD3 R146, P5, PT, R200, R2, RZ ;  /* 0x00000002c8927210 */ /* 0x002fe20007fbe0ff */
[----:B------:R-:W-:Y:S01]  /*17780*/  VIADD R247, R145, 0xfffffe83 ;  /* 0xfffffe8391f77836 */ /* 0x000fe20000000000 */
[----:B------:R-:W-:Y:S01]  /*17790*/  ISETP.GE.U32.AND P3, PT, R144, 0x7ffffe05, PT ;  /* 0x7ffffe059000780c */ /* 0x000fe20003f66070 */
[----:B------:R-:W1:Y:S02]  /*177a0*/  LDC R145, c[0x0][0x3a0] ;  /* 0x0000e800ff917b82 */ /* 0x000e640000000800 */
[----:B------:R-:W-:Y:S01]  /*177b0*/  IMAD.X R147, R201, 0x1, R0, P5 ;  /* 0x00000001c9937824 */ /* 0x000fe200028e0600 */
[----:B------:R2:W-:Y:S05]  /*177c0*/  STL.64 [R1+0x2f8], R150 ;  /* 0x0002f89601007387 */ /* 0x0005ea0000100a00 */
[----:B------:R2:W-:Y:S01]  /*177d0*/  LDGSTS.E [R246+0x301e8], desc[UR22][R150.64], !P4 ;  /* 0x301e800096f67fae */ /* 0x0005e2000e1a1016 */
[----:B------:R-:W3:Y:S01]  /*177e0*/  LDC R144, c[0x0][0x3a0] ;  /* 0x0000e800ff907b82 */ /* 0x000ee20000000800 */
[----:B------:R-:W-:-:S02]  /*177f0*/  ISETP.GE.U32.AND P2, PT, R247, 0x7ffffe04, PT ;  /* 0x7ffffe04f700780c */ /* 0x000fc40003f46070 */
[----:B------:R4:W-:Y:S04]  /*17800*/  STL.64 [R1+0x300], R148 ;  /* 0x0003009401007387 */ /* 0x0009e80000100a00 */
[----:B------:R1:W-:Y:S01]  /*17810*/  STL.64 [R1+0x308], R146 ;  /* 0x0003089201007387 */ /* 0x0003e20000100a00 */
[----:B------:R-:W4:Y:S03]  /*17820*/  LDC R247, c[0x0][0x3a0] ;  /* 0x0000e800fff77b82 */ /* 0x000f260000000800 */
[----:B------:R-:W4:Y:S01]  /*17830*/  LDL.LU.64 R154, [R1+0x9e0] ;  /* 0x0009e000019a7983 */ /* 0x000f220000300a00 */
[----:B--2---:R-:W-:-:S03]  /*17840*/  IADD3 R150, P4, PT, R198, R2, RZ ;  /* 0x00000002c6967210 */ /* 0x004fc60007f9e0ff */
[----:B------:R-:W2:Y:S01]  /*17850*/  LDL.LU.64 R194, [R1+0x9d8] ;  /* 0x0009d80001c27983 */ /* 0x000ea20000300a00 */
[----:B-1----:R-:W-:Y:S01]  /*17860*/  IADD3 R201, PT, PT, R145, -0x17e, RZ ;  /* 0xfffffe8291c97810 */ /* 0x002fe20007ffe0ff */
[----:B------:R-:W-:Y:S02]  /*17870*/  IMAD.X R151, R199, 0x1, R0, P4 ;  /* 0x00000001c7977824 */ /* 0x000fe400020e0600 */
[----:B------:R-:W-:Y:S01]  /*17880*/  LDGSTS.E [R246+0x301ec], desc[UR22][R148.64], !P3 ;  /* 0x301ec00094f67fae */ /* 0x000fe2000d9a1016 */
[----:B---3--:R-:W-:-:S03]  /*17890*/  VIADD R200, R144, 0xfffffe81 ;  /* 0xfffffe8190c87836 */ /* 0x008fc60000000000 */
[----:B------:R1:W-:Y:S04]  /*178a0*/  LDGSTS.E [R246+0x301f0], desc[UR22][R146.64], !P2 ;  /* 0x301f000092f67fae */ /* 0x0003e8000d1a1016 */
[----:B----4-:R-:W3:Y:S01]  /*178b0*/  LDL.LU.64 R148, [R1+0x9d0] ;  /* 0x0009d00001947983 */ /* 0x010ee20000300a00 */
[----:B------:R-:W-:Y:S01]  /*178c0*/  ISETP.GE.U32.AND P3, PT, R201, 0x7ffffe03, PT ;  /* 0x7ffffe03c900780c */ /* 0x000fe20003f66070 */
[----:B------:R-:W-:Y:S01]  /*178d0*/  VIADD R144, R247, 0xfffffe80 ;  /* 0xfffffe80f7907836 */ /* 0x000fe20000000000 */
[----:B------:R-:W-:Y:S01]  /*178e0*/  ISETP.GE.U32.AND P2, PT, R200, 0x7ffffe02, PT ;  /* 0x7ffffe02c800780c */ /* 0x000fe20003f46070 */
[----:B------:R-:W-:Y:S01]  /*178f0*/  STL.64 [R1+0x340], R150 ;  /* 0x0003409601007387 */ /* 0x000fe20000100a00 */
[----:B-1----:R-:W-:-:S03]  /*17900*/  IADD3 R146, P5, PT, R196, R2, RZ ;  /* 0x00000002c4927210 */ /* 0x002fc60007fbe0ff */
[----:B------:R-:W4:Y:S01]  /*17910*/  LDL.LU.64 R200, [R1+0x9c8] ;  /* 0x0009c80001c87983 */ /* 0x000f220000300a00 */
[----:B------:R-:W-:Y:S01]  /*17920*/  ISETP.GE.U32.AND P4, PT, R144, 0x7ffffe01, PT ;  /* 0x7ffffe019000780c */ /* 0x000fe20003f86070 */
[----:B------:R-:W-:Y:S01]  /*17930*/  IMAD.X R147, R197, 0x1, R0, P5 ;  /* 0x00000001c5937824 */ /* 0x000fe200028e0600 */
[----:B------:R-:W-:-:S03]  /*17940*/  IADD3 R144, P5, PT, R134, R2, RZ ;  /* 0x0000000286907210 */ /* 0x000fc60007fbe0ff */
[----:B------:R1:W-:Y:S02]  /*17950*/  LDGSTS.E [R246+0x301f4], desc[UR22][R150.64], !P3 ;  /* 0x301f400096f67fae */ /* 0x0003e4000d9a1016 */
[----:B------:R-:W-:Y:S02]  /*17960*/  IMAD.X R145, R135, 0x1, R0, P5 ;  /* 0x0000000187917824 */ /* 0x000fe400028e0600 */
[----:B------:R1:W-:Y:S04]  /*17970*/  STL.64 [R1+0x348], R146 ;  /* 0x0003489201007387 */ /* 0x0003e80000100a00 */
[----:B------:R-:W4:Y:S04]  /*17980*/  LDL.LU.64 R152, [R1+0x9c0] ;  /* 0x0009c00001987983 */ /* 0x000f280000300a00 */
[----:B------:R1:W-:Y:S04]  /*17990*/  STL.64 [R1+0x358], R144 ;  /* 0x0003589001007387 */ /* 0x0003e80000100a00 */
[----:B------:R-:W4:Y:S04]  /*179a0*/  LDL.LU.64 R208, [R1+0x9b8] ;  /* 0x0009b80001d07983 */ /* 0x000f280000300a00 */
[----:B------:R-:W4:Y:S01]  /*179b0*/  LDL.LU.64 R216, [R1+0x9b0] ;  /* 0x0009b00001d87983 */ /* 0x000f220000300a00 */
[----:B-----5:R-:W-:-:S03]  /*179c0*/  ISETP.GE.AND P3, PT, R133, R207, PT ;  /* 0x000000cf8500720c */ /* 0x020fc60003f66270 */
[----:B------:R-:W-:Y:S01]  /*179d0*/  LDGSTS.E [R246+0x301f8], desc[UR22][R146.64], !P2 ;  /* 0x301f800092f67fae */ /* 0x000fe2000d1a1016 */
[----:B------:R-:W-:Y:S02]  /*179e0*/  ISETP.GT.AND P2, PT, R252, 0x17f, PT ;  /* 0x0000017ffc00780c */ /* 0x000fe40003f44270 */
[----:B------:R-:W-:Y:S01]  /*179f0*/  SEL R134, RZ, 0x4, P3 ;  /* 0x00000004ff867807 */ /* 0x000fe20001800000 */
[----:B------:R-:W-:Y:S03]  /*17a00*/  LDGSTS.E [R246+0x301fc], desc[UR22][R144.64], !P4 ;  /* 0x301fc00090f67fae */ /* 0x000fe6000e1a1016 */
[----:B------:R-:W-:Y:S01]  /*17a10*/  SEL R134, R134, RZ, P2 ;  /* 0x000000ff86867207 */ /* 0x000fe20001000000 */
[----:B------:R-:W0:Y:S01]  /*17a20*/  LDGDEPBAR ;  /* 0x00000000000079af */ /* 0x000e220000000000 */
[----:B------:R-:W-:Y:S02]  /*17a30*/  SHF.R.S32.HI R135, RZ, 0x1f, R206 ;  /* 0x0000001fff877819 */ /* 0x000fe400000114ce */
[----:B------:R-:W-:Y:S01]  /*17a40*/  ISETP.NE.U32.AND P2, PT, R134, RZ, PT ;  /* 0x000000ff8600720c */ /* 0x000fe20003f45070 */
[C---:B------:R-:W-:Y:S01]  /*17a50*/  IMAD.SHL.U32 R134, R206.reuse, 0x4, RZ ;  /* 0x00000004ce867824 */ /* 0x040fe200078e00ff */
[----:B-1----:R-:W4:Y:S01]  /*17a60*/  LDL.LU.64 R146, [R1+0x9a8] ;  /* 0x0009a80001927983 */ /* 0x002f220000300a00 */
[----:B------:R-:W-:-:S03]  /*17a70*/  SHF.L.U64.HI R135, R206, 0x2, R135 ;  /* 0x00000002ce877819 */ /* 0x000fc60000010287 */
[----:B------:R-:W4:Y:S01]  /*17a80*/  LDL.LU.64 R144, [R1+0x9a0] ;  /* 0x0009a00001907983 */ /* 0x000f220000300a00 */
[----:B------:R-:W-:-:S05]  /*17a90*/  IADD3 R150, P3, PT, R154, R134, RZ ;  /* 0x000000869a967210 */ /* 0x000fca0007f7e0ff */
[----:B------:R-:W-:-:S05]  /*17aa0*/  IMAD.X R151, R155, 0x1, R135, P3 ;  /* 0x000000019b977824 */ /* 0x000fca00018e0687 */
[----:B------:R2:W-:Y:S04]  /*17ab0*/  STL.64 [R1+0x350], R150 ;  /* 0x0003509601007387 */ /* 0x0005e80000100a00 */
[----:B------:R2:W-:Y:S04]  /*17ac0*/  LDGSTS.E [R143+0x20000], desc[UR22][R150.64], P2 ;  /* 0x20000000968f7fae */ /* 0x0005e800091a1016 */
[----:B------:R-:W4:Y:S01]  /*17ad0*/  LDL.LU.64 R154, [R1+0x998] ;  /* 0x00099800019a7983 */ /* 0x000f220000300a00 */
[----:B--2---:R-:W-:-:S05]  /*17ae0*/  IADD3 R150, P3, PT, R194, R134, RZ ;  /* 0x00000086c2967210 */ /* 0x004fca0007f7e0ff */
[----:B------:R-:W-:Y:S01]  /*17af0*/  IMAD.X R151, R195, 0x1, R135, P3 ;  /* 0x00000001c3977824 */ /* 0x000fe200018e0687 */
[----:B---3--:R-:W-:-:S04]  /*17b00*/  IADD3 R196, P3, PT, R148, R134, RZ ;  /* 0x0000008694c47210 */ /* 0x008fc80007f7e0ff */
[----:B------:R-:W-:Y:S01]  /*17b10*/  LDGSTS.E [R143+0x20400], desc[UR22][R150.64], P2 ;  /* 0x20400000968f7fae */ /* 0x000fe200091a1016 */
[--C-:B------:R-:W-:Y:S01]  /*17b20*/  IMAD.X R197, R149, 0x1, R135.reuse, P3 ;  /* 0x0000000195c57824 */ /* 0x100fe200018e0687 */
[----:B----4-:R-:W-:Y:S02]  /*17b30*/  IADD3 R194, P3, PT, R200, R134, RZ ;  /* 0x00000086c8c27210 */ /* 0x010fe40007f7e0ff */
[----:B------:R-:W2:Y:S04]  /*17b40*/  LDL.LU.64 R148, [R1+0x990] ;  /* 0x0009900001947983 */ /* 0x000ea80000300a00 */
[----:B------:R1:W-:Y:S01]  /*17b50*/  STL.64 [R1+0x3d0], R150 ;  /* 0x0003d09601007387 */ /* 0x0003e20000100a00 */
[----:B------:R-:W-:-:S03]  /*17b60*/  IMAD.X R195, R201, 0x1, R135, P3 ;  /* 0x00000001c9c37824 */ /* 0x000fc600018e0687 */
[----:B------:R-:W-:Y:S04]  /*17b70*/  STL.64 [R1+0x410], R196 ;  /* 0x000410c401007387 */ /* 0x000fe80000100a00 */
[----:B------:R-:W-:Y:S04]  /*17b80*/  LDGSTS.E [R143+0x20800], desc[UR22][R196.64], P2 ;  /* 0x20800000c48f7fae */ /* 0x000fe800091a1016 */
[----:B-1----:R-:W3:Y:S04]  /*17b90*/  LDL.LU.64 R150, [R1+0x988] ;  /* 0x0009880001967983 */ /* 0x002ee80000300a00 */
[----:B------:R1:W-:Y:S04]  /*17ba0*/  STL.64 [R1+0x450], R194 ;  /* 0x000450c201007387 */ /* 0x0003e80000100a00 */
[----:B------:R1:W-:Y:S04]  /*17bb0*/  LDGSTS.E [R143+0x20c00], desc[UR22][R194.64], P2 ;  /* 0x20c00000c28f7fae */ /* 0x0003e800091a1016 */
[----:B------:R-:W4:Y:S01]  /*17bc0*/  LDL.LU.64 R198, [R1+0x980] ;  /* 0x0009800001c67983 */ /* 0x000f220000300a00 */
[----:B-1----:R-:W-:-:S05]  /*17bd0*/  IADD3 R194, P3, PT, R152, R134, RZ ;  /* 0x0000008698c27210 */ /* 0x002fca0007f7e0ff */
[----:B------:R-:W-:Y:S01]  /*17be0*/  IMAD.X R195, R153, 0x1, R135, P3 ;  /* 0x0000000199c37824 */ /* 0x000fe200018e0687 */
[----:B------:R-:W-:-:S04]  /*17bf0*/  IADD3 R196, P3, PT, R208, R134, RZ ;  /* 0x00000086d0c47210 */ /* 0x000fc80007f7e0ff */
[----:B------:R-:W-:Y:S01]  /*17c00*/  IADD3.X R197, PT, PT, R209, R135, RZ, P3, !PT ;  /* 0x00000087d1c57210 */ /* 0x000fe20001ffe4ff */
[----:B------:R-:W-:Y:S04]  /*17c10*/  LDGSTS.E [R143+0x21000], desc[UR22][R194.64], P2 ;  /* 0x21000000c28f7fae */ /* 0x000fe800091a1016 */
[----:B------:R-:W4:Y:S01]  /*17c20*/  LDL.LU.64 R208, [R1+0x598] ;  /* 0x0005980001d07983 */ /* 0x000f220000300a00 */
[----:B------:R-:W-:-:S03]  /*17c30*/  IADD3 R152, P3, PT, R216, R134, RZ ;  /* 0x00000086d8987210 */ /* 0x000fc60007f7e0ff */
[----:B------:R1:W-:Y:S02]  /*17c40*/  STL.64 [R1+0x5a0], R194 ;  /* 0x0005a0c201007387 */ /* 0x0003e40000100a00 */
[----:B------:R-:W-:Y:S02]  /*17c50*/  IMAD.X R153, R217, 0x1, R135, P3 ;  /* 0x00000001d9997824 */ /* 0x000fe400018e0687 */
[----:B------:R-:W-:Y:S04]  /*17c60*/  STL.64 [R1+0x5a8], R196 ;  /* 0x0005a8c401007387 */ /* 0x000fe80000100a00 */
[----:B------:R-:W-:Y:S04]  /*17c70*/  LDGSTS.E [R143+0x21400], desc[UR22][R196.64], P2 ;  /* 0x21400000c48f7fae */ /* 0x000fe800091a1016 */
[----:B-1----:R-:W4:Y:S04]  /*17c80*/  LDL.LU.64 R194, [R1+0x590] ;  /* 0x0005900001c27983 */ /* 0x002f280000300a00 */
[----:B------:R1:W-:Y:S04]  /*17c90*/  STL.64 [R1+0x5b0], R152 ;  /* 0x0005b09801007387 */ /* 0x0003e80000100a00 */
[----:B------:R-:W4:Y:S04]  /*17ca0*/  LDL.LU.64 R216, [R1+0x588] ;  /* 0x0005880001d87983 */ /* 0x000f280000300a00 */
[----:B------:R-:W4:Y:S04]  /*17cb0*/  LDL.LU.64 R200, [R1+0x580] ;  /* 0x0005800001c87983 */ /* 0x000f280000300a00 */
[----:B------:R1:W-:Y:S02]  /*17cc0*/  LDGSTS.E [R143+0x21800], desc[UR22][R152.64], P2 ;  /* 0x21800000988f7fae */ /* 0x0003e400091a1016 */
[----:B-1----:R-:W-:-:S05]  /*17cd0*/  IADD3 R152, P3, PT, R146, R134, RZ ;  /* 0x0000008692987210 */ /* 0x002fca0007f7e0ff */
[----:B------:R-:W-:Y:S01]  /*17ce0*/  IMAD.X R153, R147, 0x1, R135, P3 ;  /* 0x0000000193997824 */ /* 0x000fe200018e0687 */
[----:B------:R-:W-:-:S04]  /*17cf0*/  IADD3 R146, P3, PT, R144, R134, RZ ;  /* 0x0000008690927210 */ /* 0x000fc80007f7e0ff */
[----:B------:R2:W-:Y:S01]  /*17d00*/  LDGSTS.E [R143+0x21c00], desc[UR22][R152.64], P2 ;  /* 0x21c00000988f7fae */ /* 0x0005e200091a1016 */
[----:B------:R-:W-:-:S03]  /*17d10*/  IMAD.X R147, R145, 0x1, R135, P3 ;  /* 0x0000000191937824 */ /* 0x000fc600018e0687 */
[----:B------:R-:W-:Y:S04]  /*17d20*/  STL.64 [R1+0x5c0], R152 ;  /* 0x0005c09801007387 */ /* 0x000fe80000100a00 */
[----:B------:R1:W-:Y:S04]  /*17d30*/  STL.64 [R1+0x5d8], R146 ;  /* 0x0005d89201007387 */ /* 0x0003e80000100a00 */
[----:B------:R-:W-:Y:S04]  /*17d40*/  LDGSTS.E [R143+0x22000], desc[UR22][R146.64], P2 ;  /* 0x22000000928f7fae */ /* 0x000fe800091a1016 */
[----:B-1----:R-:W4:Y:S01]  /*17d50*/  LDL.LU.64 R146, [R1+0x578] ;  /* 0x0005780001927983 */ /* 0x002f220000300a00 */
[----:B------:R-:W-:-:S05]  /*17d60*/  IADD3 R144, P3, PT, R154, R134, RZ ;  /* 0x000000869a907210 */ /* 0x000fca0007f7e0ff */
[----:B------:R-:W-:-:S05]  /*17d70*/  IMAD.X R145, R155, 0x1, R135, P3 ;  /* 0x000000019b917824 */ /* 0x000fca00018e0687 */
[----:B------:R1:W-:Y:S04]  /*17d80*/  STL.64 [R1+0x608], R144 ;  /* 0x0006089001007387 */ /* 0x0003e80000100a00 */
[----:B------:R-:W4:Y:S04]  /*17d90*/  LDL.LU.64 R154, [R1+0x570] ;  /* 0x00057000019a7983 */ /* 0x000f280000300a00 */
[----:B------:R-:W-:Y:S01]  /*17da0*/  LDGSTS.E [R143+0x22400], desc[UR22][R144.64], P2 ;  /* 0x22400000908f7fae */ /* 0x000fe200091a1016 */
[----:B--2---:R-:W-:-:S05]  /*17db0*/  IADD3 R152, P3, PT, R148, R134, RZ ;  /* 0x0000008694987210 */ /* 0x004fca0007f7e0ff */
[----:B------:R-:W-:Y:S01]  /*17dc0*/  IMAD.X R153, R149, 0x1, R135, P3 ;  /* 0x0000000195997824 */ /* 0x000fe200018e0687 */
[----:B-1----:R-:W2:Y:S01]  /*17dd0*/  LDL.LU.64 R144, [R1+0x568] ;  /* 0x0005680001907983 */ /* 0x002ea20000300a00 */
[----:B---3--:R-:W-:-:S03]  /*17de0*/  IADD3 R148, P3, PT, R150, R134, RZ ;  /* 0x0000008696947210 */ /* 0x008fc60007f7e0ff */
[----:B------:R-:W-:Y:S02]  /*17df0*/  STL.64 [R1+0x648], R152 ;  /* 0x0006489801007387 */ /* 0x000fe40000100a00 */
[----:B------:R-:W-:Y:S02]  /*17e00*/  IMAD.X R149, R151, 0x1, R135, P3 ;  /* 0x0000000197957824 */ /* 0x000fe400018e0687 */
[----:B------:R-:W-:Y:S01]  /*17e10*/  LDGSTS.E [R143+0x22800], desc[UR22][R152.64], P2 ;  /* 0x22800000988f7fae */ /* 0x000fe200091a1016 */
[----:B----4-:R-:W-:-:S03]  /*17e20*/  IADD3 R150, P3, PT, R198, R134, RZ ;  /* 0x00000086c6967210 */ /* 0x010fc60007f7e0ff */
[----:B------:R1:W-:Y:S04]  /*17e30*/  STL.64 [R1+0x670], R148 ;  /* 0x0006709401007387 */ /* 0x0003e80000100a00 */
[----:B------:R-:W-:Y:S01]  /*17e40*/  LDGSTS.E [R143+0x22c00], desc[UR22][R148.64], P2 ;  /* 0x22c00000948f7fae */ /* 0x000fe200091a1016 */
[----:B------:R-:W-:-:S05]  /*17e50*/  IMAD.X R151, R199, 0x1, R135, P3 ;  /* 0x00000001c7977824 */ /* 0x000fca00018e0687 */
[----:B------:R3:W-:Y:S04]  /*17e60*/  LDGSTS.E [R143+0x23000], desc[UR22][R150.64], P2 ;  /* 0x23000000968f7fae */ /* 0x0007e800091a1016 */
[----:B-1----:R-:W4:Y:S04]  /*17e70*/  LDL.LU.64 R148, [R1+0x560] ;  /* 0x0005600001947983 */ /* 0x002f280000300a00 */
[----:B------:R3:W-:Y:S01]  /*17e80*/  STL.64 [R1+0x690], R150 ;  /* 0x0006909601007387 */ /* 0x0007e20000100a00 */
[----:B------:R-:W-:-:S03]  /*17e90*/  IADD3 R196, P3, PT, R208, R134, RZ ;  /* 0x00000086d0c47210 */ /* 0x000fc60007f7e0ff */
[----:B------:R-:W4:Y:S02]  /*17ea0*/  LDL.LU.64 R152, [R1+0x558] ;  /* 0x0005580001987983 */ /* 0x000f240000300a00 */
[----:B------:R-:W-:Y:S02]  /*17eb0*/  IMAD.X R197, R209, 0x1, R135, P3 ;  /* 0x00000001d1c57824 */ /* 0x000fe400018e0687 */
[----:B------:R-:W4:Y:S01]  /*17ec0*/  LDL.LU.64 R208, [R1+0x550] ;  /* 0x0005500001d07983 */ /* 0x000f220000300a00 */
[----:B---3--:R-:W-:-:S03]  /*17ed0*/  IADD3 R150, P3, PT, R194, R134, RZ ;  /* 0x00000086c2967210 */ /* 0x008fc60007f7e0ff */
[----:B------:R-:W-:Y:S02]  /*17ee0*/  LDGSTS.E [R143+0x23400], desc[UR22][R196.64], P2 ;  /* 0x23400000c48f7fae */ /* 0x000fe400091a1016 */
[--C-:B------:R-:W-:Y:S01]  /*17ef0*/  IMAD.X R151, R195, 0x1, R135.reuse, P3 ;  /* 0x00000001c3977824 */ /* 0x100fe200018e0687 */
[-C--:B------:R-:W-:Y:S01]  /*17f00*/  IADD3 R194, P3, PT, R216, R134.reuse, RZ ;  /* 0x00000086d8c27210 */ /* 0x080fe20007f7e0ff */
[----:B------:R-:W-:Y:S04]  /*17f10*/  STL.64 [R1+0x6a8], R196 ;  /* 0x0006a8c401007387 */ /* 0x000fe80000100a00 */
[----:B------:R-:W-:Y:S01]  /*17f20*/  IMAD.X R195, R217, 0x1, R135, P3 ;  /* 0x00000001d9c37824 */ /* 0x000fe200018e0687 */
[----:B------:R1:W-:Y:S04]  /*17f30*/  STL.64 [R1+0x6b8], R150 ;  /* 0x0006b89601007387 */ /* 0x0003e80000100a00 */
[----:B------:R-:W-:Y:S04]  /*17f40*/  LDGSTS.E [R143+0x23800], desc[UR22][R150.64], P2 ;  /* 0x23800000968f7fae */ /* 0x000fe800091a1016 */
[----:B------:R3:W-:Y:S04]  /*17f50*/  LDGSTS.E [R143+0x23c00], desc[UR22][R194.64], P2 ;  /* 0x23c00000c28f7fae */ /* 0x0007e800091a1016 */
[----:B-1----:R-:W4:Y:S04]  /*17f60*/  LDL.LU.64 R150, [R1+0x548] ;  /* 0x0005480001967983 */ /* 0x002f280000300a00 */
[----:B------:R3:W-:Y:S04]  /*17f70*/  STL.64 [R1+0x6c0], R194 ;  /* 0x0006c0c201007387 */ /* 0x0007e80000100a00 */
[----:B------:R-:W4:Y:S01]  /*17f80*/  LDL.LU.64 R216, [R1+0x540] ;  /* 0x0005400001d87983 */ /* 0x000f220000300a00 */
[----:B---3--:R-:W-:-:S05]  /*17f90*/  IADD3 R194, P3, PT, R200, R134, RZ ;  /* 0x00000086c8c27210 */ /* 0x008fca0007f7e0ff */
[----:B------:R-:W-:-:S05]  /*17fa0*/  IMAD.X R195, R201, 0x1, R135, P3 ;  /* 0x00000001c9c37824 */ /* 0x000fca00018e0687 */
[----:B------:R1:W-:Y:S04]  /*17fb0*/  STL.64 [R1+0x360], R194 ;  /* 0x000360c201007387 */ /* 0x0003e80000100a00 */
[----:B------:R-:W3:Y:S01]  /*17fc0*/  LDL.LU.64 R200, [R1+0x538] ;  /* 0x0005380001c87983 */ /* 0x000ee20000300a00 */
[----:B------:R-:W-:-:S03]  /*17fd0*/  IADD3 R196, P3, PT, R146, R134, RZ ;  /* 0x0000008692c47210 */ /* 0x000fc60007f7e0ff */
[----:B------:R1:W-:Y:S01]  /*17fe0*/  LDGSTS.E [R136+0x20080], desc[UR22][R194.64], P2 ;  /* 0x20080000c2887fae */ /* 0x0003e200091a1016 */
[----:B------:R-:W-:-:S03]  /*17ff0*/  IADD3.X R197, PT, PT, R147, R135, RZ, P3, !PT ;  /* 0x0000008793c57210 */ /* 0x000fc60001ffe4ff */
[----:B------:R-:W3:Y:S04]  /*18000*/  LDL.LU.64 R146, [R1+0x530] ;  /* 0x0005300001927983 */ /* 0x000ee80000300a00 */
[----:B------:R-:W-:Y:S04]  /*18010*/  STL.64 [R1+0x3c8], R196 ;  /* 0x0003c8c401007387 */ /* 0x000fe80000100a00 */
[----:B------:R4:W-:Y:S01]  /*18020*/  LDGSTS.E [R136+0x20480], desc[UR22][R196.64], P2 ;  /* 0x20480000c4887fae */ /* 0x0009e200091a1016 */
[----:B-1----:R-:W-:-:S05]  /*18030*/  IADD3 R194, P3, PT, R154, R134, RZ ;  /* 0x000000869ac27210 */ /* 0x002fca0007f7e0ff */
[----:B------:R-:W-:-:S05]  /*18040*/  IMAD.X R195, R155, 0x1, R135, P3 ;  /* 0x000000019bc37824 */ /* 0x000fca00018e0687 */
[----:B------:R-:W-:Y:S04]  /*18050*/  STL.64 [R1+0x408], R194 ;  /* 0x000408c201007387 */ /* 0x000fe80000100a00 */
[----:B------:R1:W-:Y:S01]  /*18060*/  LDGSTS.E [R136+0x20880], desc[UR22][R194.64], P2 ;  /* 0x20880000c2887fae */ /* 0x0003e200091a1016 */
[----:B--2---:R-:W-:-:S05]  /*18070*/  IADD3 R154, P3, PT, R144, R134, RZ ;  /* 0x00000086909a7210 */ /* 0x004fca0007f7e0ff */
[----:B------:R-:W-:Y:S02]  /*18080*/  IMAD.X R155, R145, 0x1, R135, P3 ;  /* 0x00000001919b7824 */ /* 0x000fe400018e0687 */
[----:B------:R-:W2:Y:S04]  /*18090*/  LDL.LU.64 R144, [R1+0x528] ;  /* 0x0005280001907983 */ /* 0x000ea80000300a00 */
[----:B------:R1:W-:Y:S04]  /*180a0*/  STL.64 [R1+0x448], R154 ;  /* 0x0004489a01007387 */ /* 0x0003e80000100a00 */
[----:B------:R-:W-:Y:S04]  /*180b0*/  LDGSTS.E [R136+0x20c80], desc[UR22][R154.64], P2 ;  /* 0x20c800009a887fae */ /* 0x000fe800091a1016 */
[----:B-1----:R-:W2:Y:S01]  /*180c0*/  LDL.LU.64 R154, [R1+0x520] ;  /* 0x00052000019a7983 */ /* 0x002ea20000300a00 */
[----:B----4-:R-:W-:-:S05]  /*180d0*/  IADD3 R196, P3, PT, R148, R134, RZ ;  /* 0x0000008694c47210 */ /* 0x010fca0007f7e0ff */
[----:B------:R-:W-:Y:S01]  /*180e0*/  IMAD.X R197, R149, 0x1, R135, P3 ;  /* 0x0000000195c57824 */ /* 0x000fe200018e0687 */
[----:B------:R-:W-:-:S04]  /*180f0*/  IADD3 R194, P3, PT, R152, R134, RZ ;  /* 0x0000008698c27210 */ /* 0x000fc80007f7e0ff */
[----:B------:R-:W-:Y:S01]  /*18100*/  LDGSTS.E [R136+0x21080], desc[UR22][R196.64], P2 ;  /* 0x21080000c4887fae */ /* 0x000fe200091a1016 */
[--C-:B------:R-:W-:Y:S01]  /*18110*/  IMAD.X R195, R153, 0x1, R135.reuse, P3 ;  /* 0x0000000199c37824 */ /* 0x100fe200018e0687 */
[----:B------:R-:W-:Y:S02]  /*18120*/  IADD3 R148, P3, PT, R208, R134, RZ ;  /* 0x00000086d0947210 */ /* 0x000fe40007f7e0ff */
[----:B------:R-:W4:Y:S04]  /*18130*/  LDL.LU.64 R152, [R1+0x518] ;  /* 0x0005180001987983 */ /* 0x000f280000300a00 */
[----:B------:R-:W-:Y:S01]  /*18140*/  STL.64 [R1+0x560], R196 ;  /* 0x000560c401007387 */ /* 0x000fe20000100a00 */
[----:B------:R-:W-:-:S03]  /*18150*/  IMAD.X R149, R209, 0x1, R135, P3 ;  /* 0x00000001d1957824 */ /* 0x000fc600018e0687 */
[----:B------:R1:W-:Y:S04]  /*18160*/  STL.64 [R1+0x558], R194 ;  /* 0x000558c201007387 */ /* 0x0003e80000100a00 */
[----:B------:R-:W4:Y:S04]  /*18170*/  LDL.LU.64 R208, [R1+0x510] ;  /* 0x0005100001d07983 */ /* 0x000f280000300a00 */
[----:B------:R3:W-:Y:S04]  /*18180*/  STL.64 [R1+0x550], R148 ;  /* 0x0005509401007387 */ /* 0x0007e80000100a00 */
[----:B------:R-:W4:Y:S04]  /*18190*/  LDL.LU.64 R198, [R1+0x508] ;  /* 0x0005080001c67983 */ /* 0x000f280000300a00 */
[----:B------:R1:W-:Y:S04]  /*181a0*/  LDGSTS.E [R136+0x21480], desc[UR22][R194.64], P2 ;  /* 0x21480000c2887fae */ /* 0x0003e800091a1016 */
[----:B------:R3:W-:Y:S01]  /*181b0*/  LDGSTS.E [R136+0x21880], desc[UR22][R148.64], P2 ;  /* 0x2188000094887fae */ /* 0x0007e200091a1016 */
[----:B-1----:R-:W-:-:S05]  /*181c0*/  IADD3 R194, P3, PT, R150, R134, RZ ;  /* 0x0000008696c27210 */ /* 0x002fca0007f7e0ff */
[----:B------:R-:W-:Y:S01]  /*181d0*/  IMAD.X R195, R151, 0x1, R135, P3 ;  /* 0x0000000197c37824 */ /* 0x000fe200018e0687 */
[----:B------:R-:W-:-:S04]  /*181e0*/  IADD3 R150, P3, PT, R216, R134, RZ ;  /* 0x00000086d8967210 */ /* 0x000fc80007f7e0ff */
[----:B------:R-:W-:Y:S01]  /*181f0*/  LDGSTS.E [R136+0x21c80], desc[UR22][R194.64], P2 ;  /* 0x21c80000c2887fae */ /* 0x000fe200091a1016 */
[----:B------:R-:W-:-:S03]  /*18200*/  IMAD.X R151, R217, 0x1, R135, P3 ;  /* 0x00000001d9977824 */ /* 0x000fc600018e0687 */
[----:B------:R-:W4:Y:S04]  /*18210*/  LDL.LU.64 R216, [R1+0x500] ;  /* 0x0005000001d87983 */ /* 0x000f280000300a00 */
[----:B------:R1:W-:Y:S01]  /*18220*/  STL.64 [R1+0x548], R194 ;  /* 0x000548c201007387 */ /* 0x0003e20000100a00 */
[----:B---3--:R-:W-:-:S03]  /*18230*/  IADD3 R148, P3, PT, R200, R134, RZ ;  /* 0x00000086c8947210 */ /* 0x008fc60007f7e0ff */
[----:B------:R3:W-:Y:S02]  /*18240*/  STL.64 [R1+0x540], R150 ;  /* 0x0005409601007387 */ /* 0x0007e40000100a00 */
[----:B------:R-:W-:Y:S02]  /*18250*/  IMAD.X R149, R201, 0x1, R135, P3 ;  /* 0x00000001c9957824 */ /* 0x000fe400018e0687 */
[----:B------:R3:W-:Y:S04]  /*18260*/  LDGSTS.E [R136+0x22080], desc[UR22][R150.64], P2 ;  /* 0x2208000096887fae */ /* 0x0007e800091a1016 */
[----:B------:R3:W-:Y:S04]  /*18270*/  STL.64 [R1+0x588], R148 ;  /* 0x0005889401007387 */ /* 0x0007e80000100a00 */
[----:B-1----:R-:W4:Y:S04]  /*18280*/  LDL.LU.64 R194, [R1+0x4f8] ;  /* 0x0004f80001c27983 */ /* 0x002f280000300a00 */
[----:B------:R-:W-:Y:S01]  /*18290*/  LDGSTS.E [R136+0x22480], desc[UR22][R148.64], P2 ;  /* 0x2248000094887fae */ /* 0x000fe200091a1016 */
[----:B---3--:R-:W-:-:S03]  /*182a0*/  IADD3 R150, P3, PT, R146, R134, RZ ;  /* 0x0000008692967210 */ /* 0x008fc60007f7e0ff */
[----:B------:R-:W3:Y:S02]  /*182b0*/  LDL.LU.64 R148, [R1+0x4f0] ;  /* 0x0004f00001947983 */ /* 0x000ee40000300a00 */
[----:B------:R-:W-:Y:S02]  /*182c0*/  IMAD.X R151, R147, 0x1, R135, P3 ;  /* 0x0000000193977824 */ /* 0x000fe400018e0687 */
[----:B------:R-:W3:Y:S04]  /*182d0*/  LDL.LU.64 R200, [R1+0x4e8] ;  /* 0x0004e80001c87983 */ /* 0x000ee80000300a00 */
[----:B------:R-:W-:Y:S04]  /*182e0*/  STL.64 [R1+0x600], R150 ;  /* 0x0006009601007387 */ /* 0x000fe80000100a00 */
[----:B------:R-:W-:Y:S01]  /*182f0*/  LDGSTS.E [R136+0x22880], desc[UR22][R150.64], P2 ;  /* 0x2288000096887fae */ /* 0x000fe200091a1016 */
[----:B--2---:R-:W-:-:S05]  /*18300*/  IADD3 R146, P3, PT, R144, R134, RZ ;  /* 0x0000008690927210 */ /* 0x004fca0007f7e0ff */
[----:B------:R-:W-:-:S05]  /*18310*/  IMAD.X R147, R145, 0x1, R135, P3 ;  /* 0x0000000191937824 */ /* 0x000fca00018e0687 */
[----:B------:R1:W-:Y:S04]  /*18320*/  STL.64 [R1+0x640], R146 ;  /* 0x0006409201007387 */ /* 0x0003e80000100a00 */
[----:B------:R-:W-:Y:S01]  /*18330*/  LDGSTS.E [R136+0x22c80], desc[UR22][R146.64], P2 ;  /* 0x22c8000092887fae */ /* 0x000fe200091a1016 */
[----:B------:R-:W-:-:S05]  /*18340*/  IADD3 R144, P3, PT, R154, R134, RZ ;  /* 0x000000869a907210 */ /* 0x000fca0007f7e0ff */
[----:B------:R-:W-:-:S05]  /*18350*/  IMAD.X R145, R155, 0x1, R135, P3 ;  /* 0x000000019b917824 */ /* 0x000fca00018e0687 */
[----:B------:R2:W-:Y:S04]  /*18360*/  STL.64 [R1+0x668], R144 ;  /* 0x0006689001007387 */ /* 0x0005e80000100a00 */
[----:B-1----:R-:W3:Y:S04]  /*18370*/  LDL.LU.64 R146, [R1+0x4e0] ;  /* 0x0004e00001927983 */ /* 0x002ee80000300a00 */
[----:B------:R-:W3:Y:S04]  /*18380*/  LDL.LU.64 R150, [R1+0x4d8] ;  /* 0x0004d80001967983 */ /* 0x000ee80000300a00 */
[----:B------:R2:W-:Y:S01]  /*18390*/  LDGSTS.E [R136+0x23080], desc[UR22][R144.64], P2 ;  /* 0x2308000090887fae */ /* 0x0005e200091a1016 */
[----:B----4-:R-:W-:-:S04]  /*183a0*/  IADD3 R154, P3, PT, R152, R134, RZ ;  /* 0x00000086989a7210 */ /* 0x010fc80007f7e0ff */
[----:B------:R-:W-:-:S05]  /*183b0*/  IADD3.X R155, PT, PT, R153, R135, RZ, P3, !PT ;  /* 0x00000087999b7210 */ /* 0x000fca0001ffe4ff */
[----:B------:R-:W-:Y:S01]  /*183c0*/  LDGSTS.E [R136+0x23480], desc[UR22][R154.64], P2 ;  /* 0x234800009a887fae */ /* 0x000fe200091a1016 */
[----:B------:R-:W-:-:S05]  /*183d0*/  IADD3 R152, P3, PT, R208, R134, RZ ;  /* 0x00000086d0987210 */ /* 0x000fca0007f7e0ff */
[----:B------:R-:W-:Y:S02]  /*183e0*/  IMAD.X R153, R209, 0x1, R135, P3 ;  /* 0x00000001d1997824 */ /* 0x000fe400018e0687 */
[----:B------:R-:W4:Y:S01]  /*183f0*/  LDL.LU.64 R208, [R1+0x4d0] ;  /* 0x0004d00001d07983 */ /* 0x000f220000300a00 */
[----:B--2---:R-:W-:-:S03]  /*18400*/  IADD3 R144, P3, PT, R198, R134, RZ ;  /* 0x00000086c6907210 */ /* 0x004fc60007f7e0ff */
[----:B------:R-:W-:Y:S02]  /*18410*/  LDGSTS.E [R136+0x23880], desc[UR22][R152.64], P2 ;  /* 0x2388000098887fae */ /* 0x000fe400091a1016 */
[----:B------:R-:W-:Y:S02]  /*18420*/  IMAD.X R145, R199, 0x1, R135, P3 ;  /* 0x00000001c7917824 */ /* 0x000fe400018e0687 */
[----:B------:R1:W-:Y:S04]  /*18430*/  STL.64 [R1+0x688], R154 ;  /* 0x0006889a01007387 */ /* 0x0003e80000100a00 */
[----:B------:R2:W-:Y:S04]  /*18440*/  STL.64 [R1+0x6a0], R152 ;  /* 0x0006a09801007387 */ /* 0x0005e80000100a00 */
[----:B------:R2:W-:Y:S04]  /*18450*/  STL.64 [R1+0x6b0], R144 ;  /* 0x0006b09001007387 */ /* 0x0005e80000100a00 */
[----:B-1----:R-:W4:Y:S04]  /*18460*/  LDL.LU.64 R154, [R1+0x4c8] ;  /* 0x0004c800019a7983 */ /* 0x002f280000300a00 */
[----:B--2---:R-:W2:Y:S04]  /*18470*/  LDL.LU.64 R152, [R1+0x4c0] ;  /* 0x0004c00001987983 */ /* 0x004ea80000300a00 */
[----:B------:R1:W-:Y:S01]  /*18480*/  LDGSTS.E [R136+0x23c80], desc[UR22][R144.64], P2 ;  /* 0x23c8000090887fae */ /* 0x0003e200091a1016 */
[----:B------:R-:W-:-:S05]  /*18490*/  IADD3 R196, P3, PT, R216, R134, RZ ;  /* 0x00000086d8c47210 */ /* 0x000fca0007f7e0ff */
[----:B------:R-:W-:Y:S02]  /*184a0*/  IMAD.X R197, R217, 0x1, R135, P3 ;  /* 0x00000001d9c57824 */ /* 0x000fe400018e0687 */
[----:B------:R-:W2:Y:S04]  /*184b0*/  LDL.LU.64 R216, [R1+0x4b8] ;  /* 0x0004b80001d87983 */ /* 0x000ea80000300a00 */
[----:B------:R-:W-:Y:S01]  /*184c0*/  LDGSTS.E [R137+0x20100], desc[UR22][R196.64], P2 ;  /* 0x20100000c4897fae */ /* 0x000fe200091a1016 */
[----:B-1----:R-:W-:-:S05]  /*184d0*/  IADD3 R144, P3, PT, R194, R134, RZ ;  /* 0x00000086c2907210 */ /* 0x002fca0007f7e0ff */
[----:B------:R-:W-:-:S05]  /*184e0*/  IMAD.X R145, R195, 0x1, R135, P3 ;  /* 0x00000001c3917824 */ /* 0x000fca00018e0687 */
[----:B------:R-:W-:Y:S01]  /*184f0*/  LDGSTS.E [R137+0x20500], desc[UR22][R144.64], P2 ;  /* 0x2050000090897fae */ /* 0x000fe200091a1016 */
[----:B---3--:R-:W-:-:S05]  /*18500*/  IADD3 R198, P3, PT, R148, R134, RZ ;  /* 0x0000008694c67210 */ /* 0x008fca0007f7e0ff */
[----:B------:R-:W-:Y:S02]  /*18510*/  IMAD.X R199, R149, 0x1, R135, P3 ;  /* 0x0000000195c77824 */ /* 0x000fe400018e0687 */
[----:B------:R-:W3:Y:S01]  /*18520*/  LDL.LU.64 R148, [R1+0x4b0] ;  /* 0x0004b00001947983 */ /* 0x000ee20000300a00 */
[----:B------:R-:W-:-:S03]  /*18530*/  IADD3 R194, P3, PT, R200, R134, RZ ;  /* 0x00000086c8c27210 */ /* 0x000fc60007f7e0ff */
[----:B------:R1:W-:Y:S02]  /*18540*/  STL.64 [R1+0x390], R144 ;  /* 0x0003909001007387 */ /* 0x0003e40000100a00 */
[----:B------:R-:W-:Y:S02]  /*18550*/  IMAD.X R195, R201, 0x1, R135, P3 ;  /* 0x00000001c9c37824 */ /* 0x000fe400018e0687 */
[----:B------:R-:W-:Y:S04]  /*18560*/  STL.64 [R1+0x3c0], R198 ;  /* 0x0003c0c601007387 */ /* 0x000fe80000100a00 */
[----:B------:R1:W-:Y:S04]  /*18570*/  LDGSTS.E [R137+0x20900], desc[UR22][R198.64], P2 ;  /* 0x20900000c6897fae */ /* 0x0003e800091a1016 */
[----:B-1----:R-:W3:Y:S04]  /*18580*/  LDL.LU.64 R144, [R1+0x4a8] ;  /* 0x0004a80001907983 */ /* 0x002ee80000300a00 */
[----:B------:R1:W-:Y:S04]  /*18590*/  STL.64 [R1+0x400], R194 ;  /* 0x000400c201007387 */ /* 0x0003e80000100a00 */
[----:B------:R-:W-:Y:S04]  /*185a0*/  LDGSTS.E [R137+0x20d00], desc[UR22][R194.64], P2 ;  /* 0x20d00000c2897fae */ /* 0x000fe800091a1016 */
[----:B-1----:R-:W3:Y:S01]  /*185b0*/  LDL.LU.64 R194, [R1+0x4a0] ;  /* 0x0004a00001c27983 */ /* 0x002ee20000300a00 */
[----:B------:R-:W-:-:S05]  /*185c0*/  IADD3 R200, P3, PT, R146, R134, RZ ;  /* 0x0000008692c87210 */ /* 0x000fca0007f7e0ff */
[----:B------:R-:W-:Y:S01]  /*185d0*/  IMAD.X R201, R147, 0x1, R135, P3 ;  /* 0x0000000193c97824 */ /* 0x000fe200018e0687 */
[----:B------:R-:W-:-:S04]  /*185e0*/  IADD3 R198, P3, PT, R150, R134, RZ ;  /* 0x0000008696c67210 */ /* 0x000fc80007f7e0ff */
[----:B------:R1:W-:Y:S01]  /*185f0*/  LDGSTS.E [R137+0x21100], desc[UR22][R200.64], P2 ;  /* 0x21100000c8897fae */ /* 0x0003e200091a1016 */
[----:B------:R-:W-:-:S03]  /*18600*/  IMAD.X R199, R151, 0x1, R135, P3 ;  /* 0x0000000197c77824 */ /* 0x000fc600018e0687 */
[----:B------:R-:W3:Y:S04]  /*18610*/  LDL.LU.64 R150, [R1+0x498] ;  /* 0x0004980001967983 */ /* 0x000ee80000300a00 */
[----:B------:R-:W-:Y:S04]  /*18620*/  STL.64 [R1+0x440], R200 ;  /* 0x000440c801007387 */ /* 0x000fe80000100a00 */
[----:B------:R1:W-:Y:S04]  /*18630*/  STL.64 [R1+0x4d8], R198 ;  /* 0x0004d8c601007387 */ /* 0x0003e80000100a00 */
[----:B------:R-:W-:Y:S01]  /*18640*/  LDGSTS.E [R137+0x21500], desc[UR22][R198.64], P2 ;  /* 0x21500000c6897fae */ /* 0x000fe200091a1016 */
[----:B----4-:R-:W-:-:S05]  /*18650*/  IADD3 R146, P3, PT, R208, R134, RZ ;  /* 0x00000086d0927210 */ /* 0x010fca0007f7e0ff */
[----:B------:R-:W-:Y:S02]  /*18660*/  IMAD.X R147, R209, 0x1, R135, P3 ;  /* 0x00000001d1937824 */ /* 0x000fe400018e0687 */
[----:B------:R-:W4:Y:S04]  /*18670*/  LDL.LU.64 R208, [R1+0x490] ;  /* 0x0004900001d07983 */ /* 0x000f280000300a00 */
[----:B------:R2:W-:Y:S04]  /*18680*/  STL.64 [R1+0x4d0], R146 ;  /* 0x0004d09201007387 */ /* 0x0005e80000100a00 */
[----:B-1----:R-:W4:Y:S04]  /*18690*/  LDL.LU.64 R198, [R1+0x488] ;  /* 0x0004880001c67983 */ /* 0x002f280000300a00 */
[----:B------:R1:W-:Y:S01]  /*186a0*/  LDGSTS.E [R137+0x21900], desc[UR22][R146.64], P2 ;  /* 0x2190000092897fae */ /* 0x0003e200091a1016 */
[----:B------:R-:W-:-:S05]  /*186b0*/  IADD3 R200, P3, PT, R154, R134, RZ ;  /* 0x000000869ac87210 */ /* 0x000fca0007f7e0ff */
[----:B------:R-:W-:Y:S01]  /*186c0*/  IMAD.X R201, R155, 0x1, R135, P3 ;  /* 0x000000019bc97824 */ /* 0x000fe200018e0687 */
[----:B--2---:R-:W-:-:S04]  /*186d0*/  IADD3 R154, P3, PT, R152, R134, RZ ;  /* 0x00000086989a7210 */ /* 0x004fc80007f7e0ff */
[----:B------:R-:W-:Y:S01]  /*186e0*/  LDGSTS.E [R137+0x21d00], desc[UR22][R200.64], P2 ;  /* 0x21d00000c8897fae */ /* 0x000fe200091a1016 */
[----:B------:R-:W-:-:S03]  /*186f0*/  IMAD.X R155, R153, 0x1, R135, P3 ;  /* 0x00000001999b7824 */ /* 0x000fc600018e0687 */
[----:B------:R-:W2:Y:S01]  /*18700*/  LDL.LU.64 R152, [R1+0x480] ;  /* 0x0004800001987983 */ /* 0x000ea20000300a00 */
[----:B-1----:R-:W-:-:S03]  /*18710*/  IADD3 R146, P3, PT, R216, R134, RZ ;  /* 0x00000086d8927210 */ /* 0x002fc60007f7e0ff */
[----:B------:R1:W-:Y:S01]  /*18720*/  STL.64 [R1+0x4c8], R200 ;  /* 0x0004c8c801007387 */ /* 0x0003e20000100a00 */
[----:B------:R-:W-:-:S03]  /*18730*/  IADD3.X R147, PT, PT, R217, R135, RZ, P3, !PT ;  /* 0x00000087d9937210 */ /* 0x000fc60001ffe4ff */
[----:B------:R3:W-:Y:S04]  /*18740*/  STL.64 [R1+0x4c0], R154 ;  /* 0x0004c09a01007387 */ /* 0x0007e80000100a00 */
[----:B------:R-:W2:Y:S04]  /*18750*/  LDL.LU.64 R216, [R1+0x478] ;  /* 0x0004780001d87983 */ /* 0x000ea80000300a00 */
[----:B------:R3:W-:Y:S04]  /*18760*/  LDGSTS.E [R137+0x22100], desc[UR22][R154.64], P2 ;  /* 0x221000009a897fae */ /* 0x0007e800091a1016 */
[----:B------:R3:W-:Y:S04]  /*18770*/  STL.64 [R1+0x508], R146 ;  /* 0x0005089201007387 */ /* 0x0007e80000100a00 */
[----:B-1----:R-:W2:Y:S04]  /*18780*/  LDL.LU.64 R200, [R1+0x470] ;  /* 0x0004700001c87983 */ /* 0x002ea80000300a00 */
[----:B------:R1:W-:Y:S01]  /*18790*/  LDGSTS.E [R137+0x22500], desc[UR22][R146.64], P2 ;  /* 0x2250000092897fae */ /* 0x0003e200091a1016 */
[----:B---3--:R-:W-:-:S05]  /*187a0*/  IADD3 R154, P3, PT, R148, R134, RZ ;  /* 0x00000086949a7210 */ /* 0x008fca0007f7e0ff */
[----:B------:R-:W-:Y:S02]  /*187b0*/  IMAD.X R155, R149, 0x1, R135, P3 ;  /* 0x00000001959b7824 */ /* 0x000fe400018e0687 */
[----:B------:R-:W3:Y:S01]  /*187c0*/  LDL.LU.64 R148, [R1+0x468] ;  /* 0x0004680001947983 */ /* 0x000ee20000300a00 */
[----:B-1----:R-:W-:-:S03]  /*187d0*/  IADD3 R146, P3, PT, R144, R134, RZ ;  /* 0x0000008690927210 */ /* 0x002fc60007f7e0ff */
[----:B------:R1:W-:Y:S02]  /*187e0*/  LDGSTS.E [R137+0x22900], desc[UR22][R154.64], P2 ;  /* 0x229000009a897fae */ /* 0x0003e400091a1016 */
[----:B------:R-:W-:Y:S02]  /*187f0*/  IMAD.X R147, R145, 0x1, R135, P3 ;  /* 0x0000000191937824 */ /* 0x000fe400018e0687 */
[----:B------:R-:W-:Y:S04]  /*18800*/  STL.64 [R1+0x538], R154 ;  /* 0x0005389a01007387 */ /* 0x000fe80000100a00 */
[----:B------:R1:W-:Y:S04]  /*18810*/  STL.64 [R1+0x5f8], R146 ;  /* 0x0005f89201007387 */ /* 0x0003e80000100a00 */
[----:B------:R-:W-:Y:S01]  /*18820*/  LDGSTS.E [R137+0x22d00], desc[UR22][R146.64], P2 ;  /* 0x22d0000092897fae */ /* 0x000fe200091a1016 */
[----:B------:R-:W-:-:S05]  /*18830*/  IADD3 R144, P3, PT, R194, R134, RZ ;  /* 0x00000086c2907210 */ /* 0x000fca0007f7e0ff */
[----:B------:R-:W-:Y:S02]  /*18840*/  IMAD.X R145, R195, 0x1, R135, P3 ;  /* 0x00000001c3917824 */ /* 0x000fe400018e0687 */
[----:B------:R-:W3:Y:S04]  /*18850*/  LDL.LU.64 R194, [R1+0x460] ;  /* 0x0004600001c27983 */ /* 0x000ee80000300a00 */
[----:B------:R4:W-:Y:S04]  /*18860*/  STL.64 [R1+0x638], R144 ;  /* 0x0006389001007387 */ /* 0x0009e80000100a00 */
[----:B-1----:R-:W3:Y:S04]  /*18870*/  LDL.LU.64 R146, [R1+0x458] ;  /* 0x0004580001927983 */ /* 0x002ee80000300a00 */
[----:B------:R1:W-:Y:S01]  /*18880*/  LDGSTS.E [R137+0x23100], desc[UR22][R144.64], P2 ;  /* 0x2310000090897fae */ /* 0x0003e200091a1016 */
[----:B------:R-:W-:-:S05]  /*18890*/  IADD3 R154, P3, PT, R150, R134, RZ ;  /* 0x00000086969a7210 */ /* 0x000fca0007f7e0ff */
[----:B------:R-:W-:-:S05]  /*188a0*/  IMAD.X R155, R151, 0x1, R135, P3 ;  /* 0x00000001979b7824 */ /* 0x000fca00018e0687 */
[----:B------:R-:W-:Y:S01]  /*188b0*/  LDGSTS.E [R137+0x23500], desc[UR22][R154.64], P2 ;  /* 0x235000009a897fae */ /* 0x000fe200091a1016 */
[----:B----4-:R-:W-:-:S05]  /*188c0*/  IADD3 R150, P3, PT, R208, R134, RZ ;  /* 0x00000086d0967210 */ /* 0x010fca0007f7e0ff */
[----:B------:R-:W-:Y:S02]  /*188d0*/  IMAD.X R151, R209, 0x1, R135, P3 ;  /* 0x00000001d1977824 */ /* 0x000fe400018e0687 */
[----:B------:R-:W4:Y:S01]  /*188e0*/  LDL.LU.64 R208, [R1+0x240] ;  /* 0x0002400001d07983 */ /* 0x000f220000300a00 */
[----:B-1----:R-:W-:-:S03]  /*188f0*/  IADD3 R144, P3, PT, R198, R134, RZ ;  /* 0x00000086c6907210 */ /* 0x002fc60007f7e0ff */
[----:B------:R-:W-:Y:S02]  /*18900*/  LDGSTS.E [R137+0x23900], desc[UR22][R150.64], P2 ;  /* 0x2390000096897fae */ /* 0x000fe400091a1016 */
[----:B------:R-:W-:Y:S02]  /*18910*/  IMAD.X R145, R199, 0x1, R135, P3 ;  /* 0x00000001c7917824 */ /* 0x000fe400018e0687 */
[----:B------:R1:W-:Y:S04]  /*18920*/  STL.64 [R1+0x660], R154 ;  /* 0x0006609a01007387 */ /* 0x0003e80000100a00 */
[----:B------:R1:W-:Y:S04]  /*18930*/  STL.64 [R1+0x680], R150 ;  /* 0x0006809601007387 */ /* 0x0003e80000100a00 */
[----:B------:R2:W-:Y:S04]  /*18940*/  STL.64 [R1+0x698], R144 ;  /* 0x0006989001007387 */ /* 0x0005e80000100a00 */
[----:B-1----:R-:W4:Y:S04]  /*18950*/  LDL.LU.64 R154, [R1+0x238] ;  /* 0x00023800019a7983 */ /* 0x002f280000300a00 */
[----:B------:R2:W-:Y:S04]  /*18960*/  LDGSTS.E [R137+0x23d00], desc[UR22][R144.64], P2 ;  /* 0x23d0000090897fae */ /* 0x0005e800091a1016 */
[----:B------:R-:W4:Y:S01]  /*18970*/  LDL.LU.64 R150, [R1+0x208] ;  /* 0x0002080001967983 */ /* 0x000f220000300a00 */
[----:B--2---:R-:W-:-:S05]  /*18980*/  IADD3 R144, P3, PT, R152, R134, RZ ;  /* 0x0000008698907210 */ /* 0x004fca0007f7e0ff */
[----:B------:R-:W-:-:S05]  /*18990*/  IMAD.X R145, R153, 0x1, R135, P3 ;  /* 0x0000000199917824 */ /* 0x000fca00018e0687 */
[----:B------:R1:W-:Y:S04]  /*189a0*/  STL.64 [R1+0x2d0], R144 ;  /* 0x0002d09001007387 */ /* 0x0003e80000100a00 */
[----:B------:R1:W-:Y:S02]  /*189b0*/  LDGSTS.E [R138+0x20180], desc[UR22][R144.64], P2 ;  /* 0x20180000908a7fae */ /* 0x0003e400091a1016 */
[----:B-1----:R-:W-:-:S05]  /*189c0*/  IADD3 R144, P3, PT, R216, R134, RZ ;  /* 0x00000086d8907210 */ /* 0x002fca0007f7e0ff */
[--C-:B------:R-:W-:Y:S01]  /*189d0*/  IMAD.X R145, R217, 0x1, R135.reuse, P3 ;  /* 0x00000001d9917824 */ /* 0x100fe200018e0687 */
[-C--:B------:R-:W-:Y:S01]  /*189e0*/  IADD3 R152, P3, PT, R200, R134.reuse, RZ ;  /* 0x00000086c8987210 */ /* 0x080fe20007f7e0ff */
[----:B------:R-:W2:Y:S04]  /*189f0*/  LDL.LU.64 R216, [R1+0x1f0] ;  /* 0x0001f00001d87983 */ /* 0x000ea80000300a00 */
[----:B------:R-:W-:Y:S01]  /*18a00*/  IMAD.X R153, R201, 0x1, R135, P3 ;  /* 0x00000001c9997824 */ /* 0x000fe200018e0687 */
[----:B------:R-:W-:Y:S01]  /*18a10*/  LDGSTS.E [R138+0x20580], desc[UR22][R144.64], P2 ;  /* 0x20580000908a7fae */ /* 0x000fe200091a1016 */
[----:B---3--:R-:W-:-:S03]  /*18a20*/  IADD3 R136, P3, PT, R148, R134, RZ ;  /* 0x0000008694887210 */ /* 0x008fc60007f7e0ff */
[----:B------:R1:W-:Y:S02]  /*18a30*/  STL.64 [R1+0x318], R144 ;  /* 0x0003189001007387 */ /* 0x0003e40000100a00 */
[----:B------:R-:W-:Y:S02]  /*18a40*/  IMAD.X R137, R149, 0x1, R135, P3 ;  /* 0x0000000195897824 */ /* 0x000fe400018e0687 */
[----:B------:R-:W-:Y:S04]  /*18a50*/  LDGSTS.E [R138+0x20980], desc[UR22][R152.64], P2 ;  /* 0x20980000988a7fae */ /* 0x000fe800091a1016 */
[----:B------:R-:W3:Y:S04]  /*18a60*/  LDL.LU.64 R148, [R1+0x1c8] ;  /* 0x0001c80001947983 */ /* 0x000ee80000300a00 */
[----:B------:R1:W-:Y:S04]  /*18a70*/  STL.64 [R1+0x388], R152 ;  /* 0x0003889801007387 */ /* 0x0003e80000100a00 */
[----:B-1----:R-:W3:Y:S04]  /*18a80*/  LDL.LU.64 R144, [R1+0x198] ;  /* 0x0001980001907983 */ /* 0x002ee80000300a00 */
[----:B------:R4:W-:Y:S04]  /*18a90*/  STL.64 [R1+0x3b8], R136 ;  /* 0x0003b88801007387 */ /* 0x0009e80000100a00 */
[----:B------:R-:W3:Y:S04]  /*18aa0*/  LDL.LU.64 R152, [R1+0x168] ;  /* 0x0001680001987983 */ /* 0x000ee80000300a00 */
[----:B------:R4:W-:Y:S01]  /*18ab0*/  LDGSTS.E [R138+0x20d80], desc[UR22][R136.64], P2 ;  /* 0x20d80000888a7fae */ /* 0x0009e200091a1016 */
[----:B------:R-:W-:-:S05]  /*18ac0*/  IADD3 R206, P3, PT, R194, R134, RZ ;  /* 0x00000086c2ce7210 */ /* 0x000fca0007f7e0ff */
[----:B------:R-:W-:Y:S02]  /*18ad0*/  IMAD.X R207, R195, 0x1, R135, P3 ;  /* 0x00000001c3cf7824 */ /* 0x000fe400018e0687 */
[----:B------:R-:W3:Y:S01]  /*18ae0*/  LDL.LU.64 R194, [R1+0x138] ;  /* 0x0001380001c27983 */ /* 0x000ee20000300a00 */
[----:B------:R-:W-:-:S03]  /*18af0*/  IADD3 R200, P3, PT, R146, R134, RZ ;  /* 0x0000008692c87210 */ /* 0x000fc60007f7e0ff */
[----:B------:R1:W-:Y:S04]  /*18b00*/  STL.64 [R1+0x3f8], R206 ;  /* 0x0003f8ce01007387 */ /* 0x0003e80000100a00 */
[----:B------:R-:W3:Y:S01]  /*18b10*/  LDL.LU.64 R198, [R1+0xf8] ;  /* 0x0000f80001c67983 */ /* 0x000ee20000300a00 */
[----:B------:R-:W-:-:S03]  /*18b20*/  IADD3.X R201, PT, PT, R147, R135, RZ, P3, !PT ;  /* 0x0000008793c97210 */ /* 0x000fc60001ffe4ff */
[----:B------:R-:W3:Y:S04]  /*18b30*/  LDL.LU.64 R146, [R1+0xc8] ;  /* 0x0000c80001927983 */ /* 0x000ee80000300a00 */
[----:B------:R1:W-:Y:S04]  /*18b40*/  STL.64 [R1+0x438], R200 ;  /* 0x000438c801007387 */ /* 0x0003e80000100a00 */
[----:B------:R-:W-:Y:S04]  /*18b50*/  LDGSTS.E [R138+0x21180], desc[UR22][R206.64], P2 ;  /* 0x21180000ce8a7fae */ /* 0x000fe800091a1016 */
[----:B------:R-:W-:Y:S01]  /*18b60*/  LDGSTS.E [R138+0x21580], desc[UR22][R200.64], P2 ;  /* 0x21580000c88a7fae */ /* 0x000fe200091a1016 */
[----:B----4-:R-:W-:-:S05]  /*18b70*/  IADD3 R136, P3, PT, R208, R134, RZ ;  /* 0x00000086d0887210 */ /* 0x010fca0007f7e0ff */
[----:B------:R-:W-:-:S05]  /*18b80*/  IMAD.X R137, R209, 0x1, R135, P3 ;  /* 0x00000001d1897824 */ /* 0x000fca00018e0687 */
[----:B------:R4:W-:Y:S04]  /*18b90*/  STL.64 [R1+0x478], R136 ;  /* 0x0004788801007387 */ /* 0x0009e80000100a00 */
[----:B-1----:R-:W3:Y:S04]  /*18ba0*/  LDL.LU.64 R206, [R1+0x98] ;  /* 0x0000980001ce7983 */ /* 0x002ee80000300a00 */
[----:B------:R-:W3:Y:S01]  /*18bb0*/  LDL.LU.64 R200, [R1+0x68] ;  /* 0x0000680001c87983 */ /* 0x000ee20000300a00 */
[----:B------:R-:W-:-:S03]  /*18bc0*/  IADD3 R208, P3, PT, R154, R134, RZ ;  /* 0x000000869ad07210 */ /* 0x000fc60007f7e0ff */
[----:B------:R-:W-:Y:S02]  /*18bd0*/  LDGSTS.E [R138+0x21980], desc[UR22][R136.64], P2 ;  /* 0x21980000888a7fae */ /* 0x000fe400091a1016 */
[----:B------:R-:W-:-:S05]  /*18be0*/  IMAD.X R209, R155, 0x1, R135, P3 ;  /* 0x000000019bd17824 */ /* 0x000fca00018e0687 */
[----:B------:R1:W-:Y:S04]  /*18bf0*/  STL.64 [R1+0x488], R208 ;  /* 0x000488d001007387 */ /* 0x0003e80000100a00 */
[----:B----4-:R-:W4:Y:S04]  /*18c00*/  LDL.LU.64 R136, [R1+0x30] ;  /* 0x0000300001887983 */ /* 0x010f280000300a00 */
[----:B------:R-:W4:Y:S01]  /*18c10*/  LDL.LU.64 R246, [R1+0x10] ;  /* 0x0000100001f67983 */ /* 0x000f220000300a00 */
[----:B------:R-:W-:-:S03]  /*18c20*/  IADD3 R154, P3, PT, R150, R134, RZ ;  /* 0x00000086969a7210 */ /* 0x000fc60007f7e0ff */
[----:B------:R-:W-:Y:S02]  /*18c30*/  LDGSTS.E [R138+0x21d80], desc[UR22][R208.64], P2 ;  /* 0x21d80000d08a7fae */ /* 0x000fe400091a1016 */
[----:B------:R-:W-:-:S05]  /*18c40*/  IMAD.X R155, R151, 0x1, R135, P3 ;  /* 0x00000001979b7824 */ /* 0x000fca00018e0687 */
[----:B------:R1:W-:Y:S04]  /*18c50*/  STL.64 [R1+0x490], R154 ;  /* 0x0004909a01007387 */ /* 0x0003e80000100a00 */
[----:B------:R-:W-:Y:S01]  /*18c60*/  LDGSTS.E [R138+0x22180], desc[UR22][R154.64], P2 ;  /* 0x221800009a8a7fae */ /* 0x000fe200091a1016 */
[----:B--2---:R-:W-:-:S05]  /*18c70*/  IADD3 R150, P3, PT, R216, R134, RZ ;  /* 0x00000086d8967210 */ /* 0x004fca0007f7e0ff */
[----:B------:R-:W-:Y:S02]  /*18c80*/  IMAD.X R151, R217, 0x1, R135, P3 ;  /* 0x00000001d9977824 */ /* 0x000fe400018e0687 */
[----:B------:R-:W2:Y:S04]  /*18c90*/  LDL.LU.64 R216, [R1+0xc28] ;  /* 0x000c280001d87983 */ /* 0x000ea80000300a00 */
[----:B-1----:R-:W2:Y:S04]  /*18ca0*/  LDL.LU.64 R208, [R1+0xc20] ;  /* 0x000c200001d07983 */ /* 0x002ea80000300a00 */
[----:B------:R-:W2:Y:S04]  /*18cb0*/  LDL.LU.64 R154, [R1+0xc18] ;  /* 0x000c1800019a7983 */ /* 0x000ea80000300a00 */
[----:B------:R3:W-:Y:S04]  /*18cc0*/  STL.64 [R1+0x4b8], R150 ;  /* 0x0004b89601007387 */ /* 0x0007e80000100a00 */
[----:B------:R3:W-:Y:S02]  /*18cd0*/  LDGSTS.E [R138+0x22580], desc[UR22][R150.64], P2 ;  /* 0x22580000968a7fae */ /* 0x0007e400091a1016 */
[----:B---3--:R-:W-:-:S05]  /*18ce0*/  IADD3 R150, P3, PT, R148, R134, RZ ;  /* 0x0000008694967210 */ /* 0x008fca0007f7e0ff */
[----:B------:R-:W-:Y:S01]  /*18cf0*/  IMAD.X R151, R149, 0x1, R135, P3 ;  /* 0x0000000195977824 */ /* 0x000fe200018e0687 */
[----:B------:R-:W-:-:S04]  /*18d00*/  IADD3 R148, P3, PT, R144, R134, RZ ;  /* 0x0000008690947210 */ /* 0x000fc80007f7e0ff */
[----:B------:R-:W-:Y:S01]  /*18d10*/  LDGSTS.E [R138+0x22980], desc[UR22][R150.64], P2 ;  /* 0x22980000968a7fae */ /* 0x000fe200091a1016 */
[--C-:B------:R-:W-:Y:S01]  /*18d20*/  IMAD.X R149, R145, 0x1, R135.reuse, P3 ;  /* 0x0000000191957824 */ /* 0x100fe200018e0687 */
[-C--:B------:R-:W-:Y:S02]  /*18d30*/  IADD3 R144, P3, PT, R152, R134.reuse, RZ ;  /* 0x0000008698907210 */ /* 0x080fe40007f7e0ff */
[----:B------:R1:W-:Y:S03]  /*18d40*/  STL.64 [R1+0x500], R150 ;  /* 0x0005009601007387 */ /* 0x0003e60000100a00 */
[----:B------:R-:W-:Y:S01]  /*18d50*/  IMAD.X R145, R153, 0x1, R135, P3 ;  /* 0x0000000199917824 */ /* 0x000fe200018e0687 */
[----:B------:R-:W-:Y:S04]  /*18d60*/  LDGSTS.E [R138+0x22d80], desc[UR22][R148.64], P2 ;  /* 0x22d80000948a7fae */ /* 0x000fe800091a1016 */
[----:B------:R-:W3:Y:S04]  /*18d70*/  LDL.LU.64 R152, [R1+0xc10] ;  /* 0x000c100001987983 */ /* 0x000ee80000300a00 */
[----:B-1----:R-:W2:Y:S04]  /*18d80*/  LDL.LU.64 R150, [R1+0xc08] ;  /* 0x000c080001967983 */ /* 0x002ea80000300a00 */
[----:B------:R1:W-:Y:S04]  /*18d90*/  STL.64 [R1+0x510], R148 ;  /* 0x0005109401007387 */ /* 0x0003e80000100a00 */
[----:B------:R1:W-:Y:S04]  /*18da0*/  LDGSTS.E [R138+0x23180], desc[UR22][R144.64], P2 ;  /* 0x23180000908a7fae */ /* 0x0003e800091a1016 */
[----:B-1----:R-:W2:Y:S04]  /*18db0*/  LDL.LU.64 R148, [R1+0xc00] ;  /* 0x000c000001947983 */ /* 0x002ea80000300a00 */
[----:B------:R1:W-:Y:S02]  /*18dc0*/  STL.64 [R1+0x590], R144 ;  /* 0x0005909001007387 */ /* 0x0003e40000100a00 */
[----:B-1----:R-:W-:-:S05]  /*18dd0*/  IADD3 R144, P3, PT, R194, R134, RZ ;  /* 0x00000086c2907210 */ /* 0x002fca0007f7e0ff */
        /* <DEDUP_REMOVED lines=8> */
[----:B------:R-:W2:Y:S04]  /*18e60*/  LDL.LU.64 R146, [R1+0xbf8] ;  /* 0x000bf80001927983 */ /* 0x000ea80000300a00 */
        /* <DEDUP_REMOVED lines=8> */
[----:B------:R-:W-:Y:S01]  /*18ef0*/  IADD3.X R207, PT, PT, R201, R135, RZ, P3, !PT ;  /* 0x00000087c9cf7210 */ /* 0x000fe20001ffe4ff */
[----:B------:R-:W-:Y:S01]  /*18f00*/  LDGSTS.E [R139+0x20200], desc[UR22][R198.64], P2 ;  /* 0x20200000c68b7fae */ /* 0x000fe200091a1016 */
[----:B----4-:R-:W-:-:S03]  /*18f10*/  IADD3 R200, P3, PT, R136, R134, RZ ;  /* 0x0000008688c87210 */ /* 0x010fc60007f7e0ff */
[----:B------:R1:W-:Y:S02]  /*18f20*/  STL.64 [R1+0x2c8], R206 ;  /* 0x0002c8ce01007387 */ /* 0x0003e40000100a00 */
[--C-:B------:R-:W-:Y:S01]  /*18f30*/  IMAD.X R201, R137, 0x1, R135.reuse, P3 ;  /* 0x0000000189c97824 */ /* 0x100fe200018e0687 */
[-C--:B------:R-:W-:Y:S01]  /*18f40*/  IADD3 R136, P3, PT, R246, R134.reuse, RZ ;  /* 0x00000086f6887210 */ /* 0x080fe20007f7e0ff */
[----:B------:R1:W-:Y:S04]  /*18f50*/  LDGSTS.E [R139+0x20600], desc[UR22][R206.64], P2 ;  /* 0x20600000ce8b7fae */ /* 0x0003e800091a1016 */
[----:B------:R-:W-:Y:S01]  /*18f60*/  IMAD.X R137, R247, 0x1, R135, P3 ;  /* 0x00000001f7897824 */ /* 0x000fe200018e0687 */
[----:B------:R4:W-:Y:S04]  /*18f70*/  STL.64 [R1+0x310], R200 ;  /* 0x000310c801007387 */ /* 0x0009e80000100a00 */
[----:B------:R4:W-:Y:S01]  /*18f80*/  LDGSTS.E [R139+0x20a00], desc[UR22][R200.64], P2 ;  /* 0x20a00000c88b7fae */ /* 0x0009e200091a1016 */
[----:B-1----:R-:W-:-:S03]  /*18f90*/  IADD3 R206, P3, PT, R248, R134, RZ ;  /* 0x00000086f8ce7210 */ /* 0x002fc60007f7e0ff */
[----:B------:R1:W-:Y:S02]  /*18fa0*/  STL.64 [R1+0x380], R136 ;  /* 0x0003808801007387 */ /* 0x0003e40000100a00 */
[----:B------:R-:W-:Y:S02]  /*18fb0*/  IMAD.X R207, R249, 0x1, R135, P3 ;  /* 0x00000001f9cf7824 */ /* 0x000fe400018e0687 */
[----:B------:R1:W-:Y:S01]  /*18fc0*/  LDGSTS.E [R139+0x20e00], desc[UR22][R136.64], P2 ;  /* 0x20e00000888b7fae */ /* 0x0003e200091a1016 */
[----:B----4-:R-:W-:-:S03]  /*18fd0*/  IADD3 R200, P3, PT, R238, R134, RZ ;  /* 0x00000086eec87210 */ /* 0x010fc60007f7e0ff */
[----:B------:R-:W-:Y:S02]  /*18fe0*/  STL.64 [R1+0x398], R206 ;  /* 0x000398ce01007387 */ /* 0x000fe40000100a00 */
[----:B------:R-:W-:Y:S02]  /*18ff0*/  IMAD.X R201, R239, 0x1, R135, P3 ;  /* 0x00000001efc97824 */ /* 0x000fe400018e0687 */
[----:B------:R-:W-:Y:S01]  /*19000*/  LDGSTS.E [R139+0x21200], desc[UR22][R206.64], P2 ;  /* 0x21200000ce8b7fae */ /* 0x000fe200091a1016 */
[----:B-1----:R-:W-:-:S03]  /*19010*/  IADD3 R136, P3, PT, R230, R134, RZ ;  /* 0x00000086e6887210 */ /* 0x002fc60007f7e0ff */
[----:B------:R-:W-:Y:S02]  /*19020*/  STL.64 [R1+0x3d8], R200 ;  /* 0x0003d8c801007387 */ /* 0x000fe40000100a00 */
[----:B------:R-:W-:Y:S02]  /*19030*/  IMAD.X R137, R231, 0x1, R135, P3 ;  /* 0x00000001e7897824 */ /* 0x000fe400018e0687 */
[----:B------:R-:W-:Y:S04]  /*19040*/  LDGSTS.E [R139+0x21600], desc[UR22][R200.64], P2 ;  /* 0x21600000c88b7fae */ /* 0x000fe800091a1016 */
[----:B------:R1:W-:Y:S04]  /*19050*/  STL.64 [R1+0x418], R136 ;  /* 0x0004188801007387 */ /* 0x0003e80000100a00 */
[----:B------:R-:W-:Y:S04]  /*19060*/  LDGSTS.E [R139+0x21a00], desc[UR22][R136.64], P2 ;  /* 0x21a00000888b7fae */ /* 0x000fe800091a1016 */
[----:B-1----:R-:W4:Y:S04]  /*19070*/  LDL.LU.64 R136, [R1+0x60] ;  /* 0x0000600001887983 */ /* 0x002f280000300a00 */
[----:B------:R-:W2:Y:S04]  /*19080*/  LDL.LU.64 R206, [R1+0x48] ;  /* 0x0000480001ce7983 */ /* 0x000ea80000300a00 */
[----:B------:R-:W3:Y:S04]  /*19090*/  LDL.LU.64 R246, [R1+0x28] ;  /* 0x0000280001f67983 */ /* 0x000ee80000300a00 */
[----:B------:R-:W3:Y:S01]  /*190a0*/  LDL.LU.64 R200, [R1+0x8] ;  /* 0x0000080001c87983 */ /* 0x000ee20000300a00 */
[----:B------:R-:W-:-:S05]  /*190b0*/  IADD3 R248, P3, PT, R222, R134, RZ ;  /* 0x00000086def87210 */ /* 0x000fca0007f7e0ff */
[----:B------:R-:W-:Y:S01]  /*190c0*/  IMAD.X R249, R223, 0x1, R135, P3 ;  /* 0x00000001dff97824 */ /* 0x000fe200018e0687 */
[----:B------:R-:W-:-:S04]  /*190d0*/  IADD3 R238, P3, PT, R214, R134, RZ ;  /* 0x00000086d6ee7210 */ /* 0x000fc80007f7e0ff */
[----:B------:R-:W-:Y:S01]  /*190e0*/  LDGSTS.E [R139+0x21e00], desc[UR22][R248.64], P2 ;  /* 0x21e00000f88b7fae */ /* 0x000fe200091a1016 */
        /* <DEDUP_REMOVED lines=9> */
[--C-:B------:R-:W-:Y:S01]  /*19180*/  IMAD.X R215, R191, 0x1, R135.reuse, P3 ;  /* 0x00000001bfd77824 */ /* 0x100fe200018e0687 */
[-C--:B------:R-:W-:Y:S02]  /*19190*/  IADD3 R204, P3, PT, R188, R134.reuse, RZ ;  /* 0x00000086bccc7210 */ /* 0x080fe40007f7e0ff */
[----:B------:R-:W-:Y:S03]  /*191a0*/  STL.64 [R1+0x458], R248 ;  /* 0x000458f801007387 */ /* 0x000fe60000100a00 */
[----:B------:R-:W-:Y:S01]  /*191b0*/  IMAD.X R205, R189, 0x1, R135, P3 ;  /* 0x00000001bdcd7824 */ /* 0x000fe200018e0687 */
[-C--:B------:R-:W-:Y:S01]  /*191c0*/  IADD3 R192, P3, PT, R186, R134.reuse, RZ ;  /* 0x00000086bac07210 */ /* 0x080fe20007f7e0ff */
[----:B------:R-:W-:Y:S03]  /*191d0*/  LDGSTS.E [R139+0x22e00], desc[UR22][R214.64], P2 ;  /* 0x22e00000d68b7fae */ /* 0x000fe600091a1016 */
[----:B------:R-:W-:Y:S01]  /*191e0*/  IADD3.X R193, PT, PT, R187, R135, RZ, P3, !PT ;  /* 0x00000087bbc17210 */ /* 0x000fe20001ffe4ff */
[----:B------:R-:W-:Y:S01]  /*191f0*/  LDGSTS.E [R139+0x23200], desc[UR22][R204.64], P2 ;  /* 0x23200000cc8b7fae */ /* 0x000fe200091a1016 */
[----:B------:R-:W-:-:S03]  /*19200*/  IADD3 R190, P3, PT, R184, R134, RZ ;  /* 0x00000086b8be7210 */ /* 0x000fc60007f7e0ff */
[----:B------:R-:W-:Y:S02]  /*19210*/  LDGSTS.E [R139+0x23600], desc[UR22][R192.64], P2 ;  /* 0x23600000c08b7fae */ /* 0x000fe400091a1016 */
[--C-:B------:R-:W-:Y:S01]  /*19220*/  IMAD.X R191, R185, 0x1, R135.reuse, P3 ;  /* 0x00000001b9bf7824 */ /* 0x100fe200018e0687 */
[-C--:B------:R-:W-:Y:S01]  /*19230*/  IADD3 R188, P3, PT, R182, R134.reuse, RZ ;  /* 0x00000086b6bc7210 */ /* 0x080fe20007f7e0ff */
[----:B------:R-:W-:Y:S04]  /*19240*/  STL.64 [R1+0x480], R238 ;  /* 0x000480ee01007387 */ /* 0x000fe80000100a00 */
[----:B------:R-:W-:Y:S01]  /*19250*/  IMAD.X R189, R183, 0x1, R135, P3 ;  /* 0x00000001b7bd7824 */ /* 0x000fe200018e0687 */
[----:B------:R-:W-:Y:S04]  /*19260*/  LDGSTS.E [R139+0x23a00], desc[UR22][R190.64], P2 ;  /* 0x23a00000be8b7fae */ /* 0x000fe800091a1016 */
[----:B------:R-:W-:Y:S04]  /*19270*/  STL.64 [R1+0x498], R230 ;  /* 0x000498e601007387 */ /* 0x000fe80000100a00 */
[----:B------:R1:W-:Y:S04]  /*19280*/  LDGSTS.E [R139+0x23e00], desc[UR22][R188.64], P2 ;  /* 0x23e00000bc8b7fae */ /* 0x0003e800091a1016 */
[----:B------:R-:W-:Y:S04]  /*19290*/  STL.64 [R1+0x4f8], R222 ;  /* 0x0004f8de01007387 */ /* 0x000fe80000100a00 */
[----:B------:R-:W-:Y:S04]  /*192a0*/  STL.64 [R1+0x518], R214 ;  /* 0x000518d601007387 */ /* 0x000fe80000100a00 */
[----:B------:R-:W-:Y:S04]  /*192b0*/  STL.64 [R1+0x580], R204 ;  /* 0x000580cc01007387 */ /* 0x000fe80000100a00 */
[----:B------:R-:W-:Y:S04]  /*192c0*/  STL.64 [R1+0x598], R192 ;  /* 0x000598c001007387 */ /* 0x000fe80000100a00 */
[----:B------:R-:W-:Y:S04]  /*192d0*/  STL.64 [R1+0x610], R190 ;  /* 0x000610be01007387 */ /* 0x000fe80000100a00 */
[----:B------:R-:W-:Y:S01]  /*192e0*/  STL.64 [R1+0x650], R188 ;  /* 0x000650bc01007387 */ /* 0x000fe20000100a00 */
[----:B----4-:R-:W-:-:S05]  /*192f0*/  IADD3 R182, P3, PT, R136, R134, RZ ;  /* 0x0000008688b67210 */ /* 0x010fca0007f7e0ff */
[----:B------:R-:W-:Y:S01]  /*19300*/  IMAD.X R183, R137, 0x1, R135, P3 ;  /* 0x0000000189b77824 */ /* 0x000fe200018e0687 */
[----:B--2---:R-:W-:-:S04]  /*19310*/  IADD3 R184, P3, PT, R206, R134, RZ ;  /* 0x00000086ceb87210 */ /* 0x004fc80007f7e0ff */
[----:B------:R-:W-:Y:S01]  /*19320*/  LDGSTS.E [R140+0x20280], desc[UR22][R182.64], P2 ;  /* 0x20280000b68c7fae */ /* 0x000fe200091a1016 */
[----:B------:R-:W-:Y:S01]  /*19330*/  IMAD.X R185, R207, 0x1, R135, P3 ;  /* 0x00000001cfb97824 */ /* 0x000fe200018e0687 */
[----:B---3--:R-:W-:-:S04]  /*19340*/  IADD3 R138, P3, PT, R246, R134, RZ ;  /* 0x00000086f68a7210 */ /* 0x008fc80007f7e0ff */
[----:B------:R2:W-:Y:S01]  /*19350*/  LDGSTS.E [R140+0x20680], desc[UR22][R184.64], P2 ;  /* 0x20680000b88c7fae */ /* 0x0005e200091a1016 */
[--C-:B-1----:R-:W-:Y:S01]  /*19360*/  IMAD.X R139, R247, 0x1, R135.reuse, P3 ;  /* 0x00000001f78b7824 */ /* 0x102fe200018e0687 */
[-C--:B------:R-:W-:Y:S02]  /*19370*/  IADD3 R136, P3, PT, R200, R134.reuse, RZ ;  /* 0x00000086c8887210 */ /* 0x080fe40007f7e0ff */
[----:B------:R2:W-:Y:S03]  /*19380*/  STL.64 [R1+0x2a0], R184 ;  /* 0x0002a0b801007387 */ /* 0x0005e60000100a00 */
[----:B------:R-:W-:Y:S01]  /*19390*/  IMAD.X R137, R201, 0x1, R135, P3 ;  /* 0x00000001c9897824 */ /* 0x000fe200018e0687 */
[----:B------:R1:W-:Y:S04]  /*193a0*/  STL.64 [R1+0x2e0], R138 ;  /* 0x0002e08a01007387 */ /* 0x0003e80000100a00 */
[----:B------:R1:W-:Y:S01]  /*193b0*/  LDGSTS.E [R140+0x20a80], desc[UR22][R138.64], P2 ;  /* 0x20a800008a8c7fae */ /* 0x0003e200091a1016 */
[----:B--2---:R-:W-:-:S03]  /*193c0*/  IADD3 R184, P3, PT, R244, R134, RZ ;  /* 0x00000086f4b87210 */ /* 0x004fc60007f7e0ff */
[----:B------:R2:W-:Y:S02]  /*193d0*/  STL.64 [R1+0x320], R136 ;  /* 0x0003208801007387 */ /* 0x0005e40000100a00 */
[----:B------:R-:W-:Y:S02]  /*193e0*/  IMAD.X R185, R245, 0x1, R135, P3 ;  /* 0x00000001f5b97824 */ /* 0x000fe400018e0687 */
[----:B------:R2:W-:Y:S01]  /*193f0*/  LDGSTS.E [R140+0x20e80], desc[UR22][R136.64], P2 ;  /* 0x20e80000888c7fae */ /* 0x0005e200091a1016 */
[----:B-1----:R-:W-:-:S03]  /*19400*/  IADD3 R138, P3, PT, R236, R134, RZ ;  /* 0x00000086ec8a7210 */ /* 0x002fc60007f7e0ff */
[----:B------:R-:W-:Y:S02]  /*19410*/  STL.64 [R1+0x378], R184 ;  /* 0x000378b801007387 */ /* 0x000fe40000100a00 */
[----:B------:R-:W-:Y:S02]  /*19420*/  IMAD.X R139, R237, 0x1, R135, P3 ;  /* 0x00000001ed8b7824 */ /* 0x000fe400018e0687 */
[----:B------:R1:W-:Y:S01]  /*19430*/  LDGSTS.E [R140+0x21280], desc[UR22][R184.64], P2 ;  /* 0x21280000b88c7fae */ /* 0x0003e200091a1016 */
[----:B--2---:R-:W-:-:S03]  /*19440*/  IADD3 R136, P3, PT, R228, R134, RZ ;  /* 0x00000086e4887210 */ /* 0x004fc60007f7e0ff */
[----:B------:R-:W-:Y:S02]  /*19450*/  STL.64 [R1+0x3a0], R138 ;  /* 0x0003a08a01007387 */ /* 0x000fe40000100a00 */
[----:B------:R-:W-:Y:S02]  /*19460*/  IMAD.X R137, R229, 0x1, R135, P3 ;  /* 0x00000001e5897824 */ /* 0x000fe400018e0687 */
[----:B------:R2:W-:Y:S04]  /*19470*/  LDGSTS.E [R140+0x21680], desc[UR22][R138.64], P2 ;  /* 0x216800008a8c7fae */ /* 0x0005e800091a1016 */
[----:B------:R3:W-:Y:S04]  /*19480*/  STL.64 [R1+0x3e0], R136 ;  /* 0x0003e08801007387 */ /* 0x0007e80000100a00 */
[----:B------:R-:W-:Y:S04]  /*19490*/  LDGSTS.E [R140+0x21a80], desc[UR22][R136.64], P2 ;  /* 0x21a80000888c7fae */ /* 0x000fe800091a1016 */
[----:B---3--:R-:W3:Y:S04]  /*194a0*/  LDL.LU.64 R136, [R1+0x58] ;  /* 0x0000580001887983 */ /* 0x008ee80000300a00 */
[----:B------:R-:W4:Y:S04]  /*194b0*/  LDL.LU.64 R206, [R1+0x40] ;  /* 0x0000400001ce7983 */ /* 0x000f280000300a00 */
[----:B------:R-:W4:Y:S04]  /*194c0*/  LDL.LU.64 R246, [R1+0x20] ;  /* 0x0000200001f67983 */ /* 0x000f280000300a00 */
[----:B------:R-:W4:Y:S01]  /*194d0*/  LDL.LU.64 R200, [R1] ;  /* 0x0000000001c87983 */ /* 0x000f220000300a00 */
[----:B------:R-:W-:-:S05]  /*194e0*/  IADD3 R186, P3, PT, R220, R134, RZ ;  /* 0x00000086dcba7210 */ /* 0x000fca0007f7e0ff */
[----:B------:R-:W-:Y:S01]  /*194f0*/  IMAD.X R187, R221, 0x1, R135, P3 ;  /* 0x00000001ddbb7824 */ /* 0x000fe200018e0687 */
[----:B-1----:R-:W-:-:S04]  /*19500*/  IADD3 R184, P3, PT, R212, R134, RZ ;  /* 0x00000086d4b87210 */ /* 0x002fc80007f7e0ff */
[----:B------:R1:W-:Y:S01]  /*19510*/  LDGSTS.E [R140+0x21e80], desc[UR22][R186.64], P2 ;  /* 0x21e80000ba8c7fae */ /* 0x0003e200091a1016 */
[----:B------:R-:W-:Y:S01]  /*19520*/  IMAD.X R185, R213, 0x1, R135, P3 ;  /* 0x00000001d5b97824 */ /* 0x000fe200018e0687 */
[-C--:B--2---:R-:W-:Y:S02]  /*19530*/  IADD3 R138, P3, PT, R202, R134.reuse, RZ ;  /* 0x00000086ca8a7210 */ /* 0x084fe40007f7e0ff */
[----:B------:R1:W-:Y:S02]  /*19540*/  STL.64 [R1+0x420], R186 ;  /* 0x000420ba01007387 */ /* 0x0003e40000100a00 */
[----:B------:R-:W-:Y:S02]  /*19550*/  IADD3.X R139, PT, PT, R203, R135, RZ, P3, !PT ;  /* 0x00000087cb8b7210 */ /* 0x000fe40001ffe4ff */
[----:B------:R2:W-:Y:S04]  /*19560*/  STL.64 [R1+0x460], R184 ;  /* 0x000460b801007387 */ /* 0x0005e80000100a00 */
[----:B------:R2:W-:Y:S01]  /*19570*/  LDGSTS.E [R140+0x22280], desc[UR22][R184.64], P2 ;  /* 0x22280000b88c7fae */ /* 0x0005e200091a1016 */
[----:B-1----:R-:W-:-:S03]  /*19580*/  IADD3 R186, P3, PT, R180, R134, RZ ;  /* 0x00000086b4ba7210 */ /* 0x002fc60007f7e0ff */
[----:B------:R1:W-:Y:S02]  /*19590*/  STL.64 [R1+0x4a0], R138 ;  /* 0x0004a08a01007387 */ /* 0x0003e40000100a00 */
[----:B------:R-:W-:Y:S02]  /*195a0*/  IMAD.X R187, R181, 0x1, R135, P3 ;  /* 0x00000001b5bb7824 */ /* 0x000fe400018e0687 */
[----:B------:R1:W-:Y:S01]  /*195b0*/  LDGSTS.E [R140+0x22680], desc[UR22][R138.64], P2 ;  /* 0x226800008a8c7fae */ /* 0x0003e200091a1016 */
[----:B--2---:R-:W-:-:S03]  /*195c0*/  IADD3 R184, P3, PT, R178, R134, RZ ;  /* 0x00000086b2b87210 */ /* 0x004fc60007f7e0ff */
[----:B------:R-:W-:Y:S02]  /*195d0*/  STL.64 [R1+0x4e0], R186 ;  /* 0x0004e0ba01007387 */ /* 0x000fe40000100a00 */
[----:B------:R-:W-:Y:S02]  /*195e0*/  IMAD.X R185, R179, 0x1, R135, P3 ;  /* 0x00000001b3b97824 */ /* 0x000fe400018e0687 */
[----:B------:R-:W-:Y:S01]  /*195f0*/  LDGSTS.E [R140+0x22a80], desc[UR22][R186.64], P2 ;  /* 0x22a80000ba8c7fae */ /* 0x000fe200091a1016 */
[----:B-1----:R-:W-:-:S03]  /*19600*/  IADD3 R138, P3, PT, R176, R134, RZ ;  /* 0x00000086b08a7210 */ /* 0x002fc60007f7e0ff */
[----:B------:R-:W-:Y:S02]  /*19610*/  STL.64 [R1+0x520], R184 ;  /* 0x000520b801007387 */ /* 0x000fe40000100a00 */
[--C-:B------:R-:W-:Y:S01]  /*19620*/  IMAD.X R139, R177, 0x1, R135.reuse, P3 ;  /* 0x00000001b18b7824 */ /* 0x100fe200018e0687 */
[-C--:B------:R-:W-:Y:S01]  /*19630*/  IADD3 R178, P3, PT, R174, R134.reuse, RZ ;  /* 0x00000086aeb27210 */ /* 0x080fe20007f7e0ff */
[----:B------:R-:W-:Y:S04]  /*19640*/  LDGSTS.E [R140+0x22e80], desc[UR22][R184.64], P2 ;  /* 0x22e80000b88c7fae */ /* 0x000fe800091a1016 */
[--C-:B------:R-:W-:Y:S01]  /*19650*/  IMAD.X R179, R175, 0x1, R135.reuse, P3 ;  /* 0x00000001afb37824 */ /* 0x100fe200018e0687 */
[----:B------:R-:W-:Y:S01]  /*19660*/  IADD3 R176, P3, PT, R172, R134, RZ ;  /* 0x00000086acb07210 */ /* 0x000fe20007f7e0ff */
[----:B------:R1:W-:Y:S04]  /*19670*/  STL.64 [R1+0x578], R138 ;  /* 0x0005788a01007387 */ /* 0x0003e80000100a00 */
[----:B------:R1:W-:Y:S01]  /*19680*/  LDGSTS.E [R140+0x23280], desc[UR22][R138.64], P2 ;  /* 0x232800008a8c7fae */ /* 0x0003e200091a1016 */
[----:B------:R-:W-:-:S03]  /*19690*/  IMAD.X R177, R173, 0x1, R135, P3 ;  /* 0x00000001adb17824 */ /* 0x000fc600018e0687 */
[----:B------:R-:W-:Y:S04]  /*196a0*/  STL.64 [R1+0x5d0], R178 ;  /* 0x0005d0b201007387 */ /* 0x000fe80000100a00 */
[----:B------:R-:W-:Y:S01]  /*196b0*/  LDGSTS.E [R140+0x23680], desc[UR22][R178.64], P2 ;  /* 0x23680000b28c7fae */ /* 0x000fe200091a1016 */
[----:B-1----:R-:W-:-:S03]  /*196c0*/  IADD3 R138, P3, PT, R170, R134, RZ ;  /* 0x00000086aa8a7210 */ /* 0x002fc60007f7e0ff */
[----:B------:R-:W-:Y:S02]  /*196d0*/  STL.64 [R1+0x5e0], R176 ;  /* 0x0005e0b001007387 */ /* 0x000fe40000100a00 */
[----:B------:R-:W-:Y:S02]  /*196e0*/  IMAD.X R139, R171, 0x1, R135, P3 ;  /* 0x00000001ab8b7824 */ /* 0x000fe400018e0687 */
[----:B------:R-:W-:Y:S04]  /*196f0*/  LDGSTS.E [R140+0x23a80], desc[UR22][R176.64], P2 ;  /* 0x23a80000b08c7fae */ /* 0x000fe800091a1016 */
[----:B------:R1:W-:Y:S04]  /*19700*/  STL.64 [R1+0x620], R138 ;  /* 0x0006208a01007387 */ /* 0x0003e80000100a00 */
[----:B------:R1:W-:Y:S01]  /*19710*/  LDGSTS.E [R140+0x23e80], desc[UR22][R138.64], P2 ;  /* 0x23e800008a8c7fae */ /* 0x0003e200091a1016 */
[----:B---3--:R-:W-:-:S05]  /*19720*/  IADD3 R172, P3, PT, R136, R134, RZ ;  /* 0x0000008688ac7210 */ /* 0x008fca0007f7e0ff */
[----:B------:R-:W-:Y:S01]  /*19730*/  IMAD.X R173, R137, 0x1, R135, P3 ;  /* 0x0000000189ad7824 */ /* 0x000fe200018e0687 */
[----:B----4-:R-:W-:-:S04]  /*19740*/  IADD3 R170, P3, PT, R206, R134, RZ ;  /* 0x00000086ceaa7210 */ /* 0x010fc80007f7e0ff */
[----:B------:R-:W-:Y:S01]  /*19750*/  LDGSTS.E [R141+0x20300], desc[UR22][R172.64], P2 ;  /* 0x20300000ac8d7fae */ /* 0x000fe200091a1016 */
[----:B------:R-:W-:Y:S01]  /*19760*/  IMAD.X R171, R207, 0x1, R135, P3 ;  /* 0x00000001cfab7824 */ /* 0x000fe200018e0687 */
[----:B-1----:R-:W-:-:S04]  /*19770*/  IADD3 R138, P3, PT, R246, R134, RZ ;  /* 0x00000086f68a7210 */ /* 0x002fc80007f7e0ff */
[----:B------:R1:W-:Y:S01]  /*19780*/  LDGSTS.E [R141+0x20700], desc[UR22][R170.64], P2 ;  /* 0x20700000aa8d7fae */ /* 0x0003e200091a1016 */
[--C-:B------:R-:W-:Y:S01]  /*19790*/  IMAD.X R139, R247, 0x1, R135.reuse, P3 ;  /* 0x00000001f78b7824 */ /* 0x100fe200018e0687 */
[-C--:B------:R-:W-:Y:S02]  /*197a0*/  IADD3 R136, P3, PT, R200, R134.reuse, RZ ;  /* 0x00000086c8887210 */ /* 0x080fe40007f7e0ff */
[----:B------:R1:W-:Y:S03]  /*197b0*/  STL.64 [R1+0x2a8], R170 ;  /* 0x0002a8aa01007387 */ /* 0x0003e60000100a00 */
[----:B------:R-:W-:Y:S01]  /*197c0*/  IMAD.X R137, R201, 0x1, R135, P3 ;  /* 0x00000001c9897824 */ /* 0x000fe200018e0687 */
[----:B------:R2:W-:Y:S04]  /*197d0*/  STL.64 [R1+0x2e8], R138 ;  /* 0x0002e88a01007387 */ /* 0x0005e80000100a00 */
[----:B------:R2:W-:Y:S01]  /*197e0*/  LDGSTS.E [R141+0x20b00], desc[UR22][R138.64], P2 ;  /* 0x20b000008a8d7fae */ /* 0x0005e200091a1016 */
[----:B-1----:R-:W-:-:S03]  /*197f0*/  IADD3 R170, P3, PT, R242, R134, RZ ;  /* 0x00000086f2aa7210 */ /* 0x002fc60007f7e0ff */
[----:B------:R1:W-:Y:S02]  /*19800*/  STL.64 [R1+0x328], R136 ;  /* 0x0003288801007387 */ /* 0x0003e40000100a00 */
[----:B------:R-:W-:Y:S02]  /*19810*/  IMAD.X R171, R243, 0x1, R135, P3 ;  /* 0x00000001f3ab7824 */ /* 0x000fe400018e0687 */
[----:B------:R1:W-:Y:S01]  /*19820*/  LDGSTS.E [R141+0x20f00], desc[UR22][R136.64], P2 ;  /* 0x20f00000888d7fae */ /* 0x0003e200091a1016 */
[----:B--2---:R-:W-:-:S03]  /*19830*/  IADD3 R138, P3, PT, R234, R134, RZ ;  /* 0x00000086ea8a7210 */ /* 0x004fc60007f7e0ff */
[----:B------:R2:W-:Y:S01]  /*19840*/  STL.64 [R1+0x368], R170 ;  /* 0x000368aa01007387 */ /* 0x0005e20000100a00 */
[----:B------:R-:W-:-:S03]  /*19850*/  IADD3.X R139, PT, PT, R235, R135, RZ, P3, !PT ;  /* 0x00000087eb8b7210 */ /* 0x000fc60001ffe4ff */
[----:B------:R2:W-:Y:S01]  /*19860*/  LDGSTS.E [R141+0x21300], desc[UR22][R170.64], P2 ;  /* 0x21300000aa8d7fae */ /* 0x0005e200091a1016 */
[----:B-1----:R-:W-:-:S03]  /*19870*/  IADD3 R136, P3, PT, R226, R134, RZ ;  /* 0x00000086e2887210 */ /* 0x002fc60007f7e0ff */
[----:B------:R1:W-:Y:S02]  /*19880*/  STL.64 [R1+0x3a8], R138 ;  /* 0x0003a88a01007387 */ /* 0x0003e40000100a00 */
[----:B------:R-:W-:Y:S02]  /*19890*/  IMAD.X R137, R227, 0x1, R135, P3 ;  /* 0x00000001e3897824 */ /* 0x000fe400018e0687 */
[----:B------:R-:W3:Y:S04]  /*198a0*/  LDL.LU.64 R206, [R1+0x50] ;  /* 0x0000500001ce7983 */ /* 0x000ee80000300a00 */
[----:B------:R4:W-:Y:S04]  /*198b0*/  STL.64 [R1+0x3e8], R136 ;  /* 0x0003e88801007387 */ /* 0x0009e80000100a00 */
[----:B------:R-:W3:Y:S04]  /*198c0*/  LDL.LU.64 R246, [R1+0x38] ;  /* 0x0000380001f67983 */ /* 0x000ee80000300a00 */
[----:B------:R-:W3:Y:S01]  /*198d0*/  LDL.LU.64 R200, [R1+0x18] ;  /* 0x0000180001c87983 */ /* 0x000ee20000300a00 */
[----:B--2---:R-:W-:-:S03]  /*198e0*/  IADD3 R170, P3, PT, R218, R134, RZ ;  /* 0x00000086daaa7210 */ /* 0x004fc60007f7e0ff */
[----:B------:R1:W-:Y:S02]  /*198f0*/  LDGSTS.E [R141+0x21700], desc[UR22][R138.64], P2 ;  /* 0x217000008a8d7fae */ /* 0x0003e400091a1016 */
[----:B------:R-:W-:Y:S02]  /*19900*/  IMAD.X R171, R219, 0x1, R135, P3 ;  /* 0x00000001dbab7824 */ /* 0x000fe400018e0687 */
[----:B------:R4:W-:Y:S01]  /*19910*/  LDGSTS.E [R141+0x21b00], desc[UR22][R136.64], P2 ;  /* 0x21b00000888d7fae */ /* 0x0009e200091a1016 */
[----:B-1----:R-:W-:-:S03]  /*19920*/  IADD3 R138, P3, PT, R210, R134, RZ ;  /* 0x00000086d28a7210 */ /* 0x002fc60007f7e0ff */
[----:B------:R-:W-:Y:S02]  /*19930*/  STL.64 [R1+0x428], R170 ;  /* 0x000428aa01007387 */ /* 0x000fe40000100a00 */
[--C-:B------:R-:W-:Y:S01]  /*19940*/  IMAD.X R139, R211, 0x1, R135.reuse, P3 ;  /* 0x00000001d38b7824 */ /* 0x100fe200018e0687 */
[-C--:B----4-:R-:W-:Y:S01]  /*19950*/  IADD3 R136, P3, PT, R168, R134.reuse, RZ ;  /* 0x00000086a8887210 */ /* 0x090fe20007f7e0ff */
[----:B------:R-:W-:Y:S04]  /*19960*/  LDGSTS.E [R141+0x21f00], desc[UR22][R170.64], P2 ;  /* 0x21f00000aa8d7fae */ /* 0x000fe800091a1016 */
[--C-:B------:R-:W-:Y:S01]  /*19970*/  IMAD.X R137, R169, 0x1, R135.reuse, P3 ;  /* 0x00000001a9897824 */ /* 0x100fe200018e0687 */
[----:B------:R-:W-:Y:S01]  /*19980*/  IADD3 R168, P3, PT, R166, R134, RZ ;  /* 0x00000086a6a87210 */ /* 0x000fe20007f7e0ff */
[----:B------:R1:W-:Y:S04]  /*19990*/  STL.64 [R1+0x468], R138 ;  /* 0x0004688a01007387 */ /* 0x0003e80000100a00 */
[----:B------:R1:W-:Y:S01]  /*199a0*/  LDGSTS.E [R141+0x22300], desc[UR22][R138.64], P2 ;  /* 0x223000008a8d7fae */ /* 0x0003e200091a1016 */
[----:B------:R-:W-:-:S03]  /*199b0*/  IMAD.X R169, R167, 0x1, R135, P3 ;  /* 0x00000001a7a97824 */ /* 0x000fc600018e0687 */
[----:B------:R2:W-:Y:S04]  /*199c0*/  STL.64 [R1+0x4a8], R136 ;  /* 0x0004a88801007387 */ /* 0x0005e80000100a00 */
[----:B------:R2:W-:Y:S01]  /*199d0*/  LDGSTS.E [R141+0x22700], desc[UR22][R136.64], P2 ;  /* 0x22700000888d7fae */ /* 0x0005e200091a1016 */
[----:B-1----:R-:W-:-:S03]  /*199e0*/  IADD3 R138, P3, PT, R164, R134, RZ ;  /* 0x00000086a48a7210 */ /* 0x002fc60007f7e0ff */
[----:B------:R-:W-:Y:S02]  /*199f0*/  STL.64 [R1+0x4e8], R168 ;  /* 0x0004e8a801007387 */ /* 0x000fe40000100a00 */
[----:B------:R-:W-:Y:S02]  /*19a00*/  IMAD.X R139, R165, 0x1, R135, P3 ;  /* 0x00000001a58b7824 */ /* 0x000fe400018e0687 */
[----:B------:R-:W-:Y:S01]  /*19a10*/  LDGSTS.E [R141+0x22b00], desc[UR22][R168.64], P2 ;  /* 0x22b00000a88d7fae */ /* 0x000fe200091a1016 */
[----:B--2---:R-:W-:-:S03]  /*19a20*/  IADD3 R136, P3, PT, R162, R134, RZ ;  /* 0x00000086a2887210 */ /* 0x004fc60007f7e0ff */
        /* <DEDUP_REMOVED lines=8> */
[----:B------:R-:W-:Y:S02]  /*19ab0*/  STL.64 [R1+0x5c8], R162 ;  /* 0x0005c8a201007387 */ /* 0x000fe40000100a00 */
[----:B------:R-:W-:Y:S02]  /*19ac0*/  IMAD.X R139, R159, 0x1, R135, P3 ;  /* 0x000000019f8b7824 */ /* 0x000fe400018e0687 */
[----:B------:R-:W-:Y:S01]  /*19ad0*/  LDGSTS.E [R141+0x23700], desc[UR22][R162.64], P2 ;  /* 0x23700000a28d7fae */ /* 0x000fe200091a1016 */
[----:B--2---:R-:W-:-:S03]  /*19ae0*/  IADD3 R136, P3, PT, R156, R134, RZ ;  /* 0x000000869c887210 */ /* 0x004fc60007f7e0ff */
[----:B------:R-:W-:Y:S02]  /*19af0*/  STL.64 [R1+0x5e8], R138 ;  /* 0x0005e88a01007387 */ /* 0x000fe40000100a00 */
[----:B------:R-:W-:Y:S02]  /*19b00*/  IMAD.X R137, R157, 0x1, R135, P3 ;  /* 0x000000019d897824 */ /* 0x000fe400018e0687 */
[----:B------:R-:W-:Y:S04]  /*19b10*/  LDGSTS.E [R141+0x23b00], desc[UR22][R138.64], P2 ;  /* 0x23b000008a8d7fae */ /* 0x000fe800091a1016 */
[----:B------:R3:W-:Y:S04]  /*19b20*/  STL.64 [R1+0x628], R136 ;  /* 0x0006288801007387 */ /* 0x0007e80000100a00 */
[----:B------:R3:W-:Y:S01]  /*19b30*/  LDGSTS.E [R141+0x23f00], desc[UR22][R136.64], P2 ;  /* 0x23f00000888d7fae */ /* 0x0007e200091a1016 */
[----:B------:R-:W-:Y:S01]  /*19b40*/  UMOV UR6, URZ ;  /* 0x000000ff00067c82 */ /* 0x000fe20008000000 */
[----:B---3--:R-:W-:-:S05]  /*19b50*/  IADD3 R136, P3, PT, R206, R134, RZ ;  /* 0x00000086ce887210 */ /* 0x008fca0007f7e0ff */
[----:B------:R-:W-:Y:S01]  /*19b60*/  IMAD.X R137, R207, 0x1, R135, P3 ;  /* 0x00000001cf897824 */ /* 0x000fe200018e0687 */
[----:B------:R-:W-:-:S04]  /*19b70*/  IADD3 R140, P3, PT, R246, R134, RZ ;  /* 0x00000086f68c7210 */ /* 0x000fc80007f7e0ff */
[----:B------:R1:W-:Y:S01]  /*19b80*/  LDGSTS.E [R142+0x20380], desc[UR22][R136.64], P2 ;  /* 0x20380000888e7fae */ /* 0x0003e200091a1016 */
[----:B------:R-:W-:Y:S02]  /*19b90*/  IADD3.X R141, PT, PT, R247, R135, RZ, P3, !PT ;  /* 0x00000087f78d7210 */ /* 0x000fe40001ffe4ff */
[-C--:B------:R-:W-:Y:S01]  /*19ba0*/  IADD3 R138, P3, PT, R200, R134.reuse, RZ ;  /* 0x00000086c88a7210 */ /* 0x080fe20007f7e0ff */
[----:B------:R1:W-:Y:S04]  /*19bb0*/  STL.64 [R1+0x270], R136 ;  /* 0x0002708801007387 */ /* 0x0003e80000100a00 */
        /* <DEDUP_REMOVED lines=8> */
[----:B------:R2:W-:Y:S02]  /*19c40*/  STL.64 [R1+0x330], R136 ;  /* 0x0003308801007387 */ /* 0x0005e40000100a00 */
[----:B------:R-:W-:Y:S02]  /*19c50*/  IMAD.X R141, R241, 0x1, R135, P3 ;  /* 0x00000001f18d7824 */ /* 0x000fe400018e0687 */
        /* <DEDUP_REMOVED lines=34> */
[----:B------:R1:W-:Y:S01]  /*19e80*/  STL.64 [R1+0x570], R136 ;  /* 0x0005708801007387 */ /* 0x0003e20000100a00 */
[----:B------:R-:W-:-:S03]  /*19e90*/  IADD3.X R141, PT, PT, R147, R135, RZ, P3, !PT ;  /* 0x00000087938d7210 */ /* 0x000fc60001ffe4ff */
        /* <DEDUP_REMOVED lines=8> */
[----:B------:R2:W-:Y:S04]  /*19f20*/  LDGSTS.E [R142+0x23b80], desc[UR22][R138.64], P2 ;  /* 0x23b800008a8e7fae */ /* 0x0005e800091a1016 */
[----:B------:R2:W-:Y:S04]  /*19f30*/  STL.64 [R1+0x630], R136 ;  /* 0x0006308801007387 */ /* 0x0005e80000100a00 */
[----:B------:R2:W-:Y:S01]  /*19f40*/  LDGSTS.E [R142+0x23f80], desc[UR22][R136.64], P2 ;  /* 0x23f80000888e7fae */ /* 0x0005e200091a1016 */
[----:B------:R-:W-:-:S03]  /*19f50*/  ISETP.GE.AND P2, PT, R252, 0x100, PT ;  /* 0x00000100fc00780c */ /* 0x000fc60003f46270 */
[----:B------:R-:W0:Y:S01]  /*19f60*/  LDGDEPBAR ;  /* 0x00000000000079af */ /* 0x000e220000000000 */
[----:B------:R-:W-:-:S09]  /*19f70*/  ISETP.GE.AND P3, PT, R252, 0x80, PT ;  /* 0x00000080fc00780c */ /* 0x000fd20003f66270 */
[----:B--2---:R-:W-:Y:S05]  /*19f80*/  @!P2 BRA `(.L_x_8) ;  /* 0x000000e80028a947 */ /* 0x004fea0003800000 */
[----:B------:R-:W-:Y:S01]  /*19f90*/  IMAD.MOV.U32 R143, RZ, RZ, R104 ;  /* 0x000000ffff8f7224 */ /* 0x000fe200078e0068 */
[----:B------:R-:W-:Y:S01]  /*19fa0*/  MOV R144, R105 ;  /* 0x0000006900907202 */ /* 0x000fe20000000f00 */
[----:B------:R-:W-:Y:S01]  /*19fb0*/  STL [R1], R118 ;  /* 0x0000007601007387 */ /* 0x000fe20000100800 */
[----:B------:R-:W-:Y:S01]  /*19fc0*/  IMAD.MOV.U32 R159, RZ, RZ, R84 ;  /* 0x000000ffff9f7224 */ /* 0x000fe200078e0054 */
[----:B------:R-:W-:Y:S01]  /*19fd0*/  MOV R166, R77 ;  /* 0x0000004d00a67202 */ /* 0x000fe20000000f00 */
[----:B------:R-:W-:Y:S01]  /*19fe0*/  IMAD.MOV.U32 R160, RZ, RZ, R85 ;  /* 0x000000ffffa07224 */ /* 0x000fe200078e0055 */
[----:B------:R-:W2:Y:S01]  /*19ff0*/  LDL.LU.64 R104, [R1+0x418] ;  /* 0x0004180001687983 */ /* 0x000ea20000300a00 */
[----:B------:R-:W-:Y:S01]  /*1a000*/  IMAD.MOV.U32 R165, RZ, RZ, R76 ;  /* 0x000000ffffa57224 */ /* 0x000fe200078e004c */
[----:B------:R-:W-:Y:S01]  /*1a010*/  MOV R156, R91 ;  /* 0x0000005b009c7202 */ /* 0x000fe20000000f00 */
[----:B------:R-:W-:Y:S01]  /*1a020*/  IMAD.MOV.U32 R141, RZ, RZ, R106 ;  /* 0x000000ffff8d7224 */ /* 0x000fe200078e006a */
[----:B------:R-:W3:Y:S01]  /*1a030*/  LDL.LU.64 R84, [R1+0x5a0] ;  /* 0x0005a00001547983 */ /* 0x000ee20000300a00 */
[----:B------:R-:W-:Y:S01]  /*1a040*/  IMAD.MOV.U32 R142, RZ, RZ, R107 ;  /* 0x000000ffff8e7224 */ /* 0x000fe200078e006b */
[----:B------:R-:W-:Y:S01]  /*1a050*/  MOV R184, R55 ;  /* 0x0000003700b87202 */ /* 0x000fe20000000f00 */
[----:B------:R-:W-:Y:S01]  /*1a060*/  IMAD.MOV.U32 R157, RZ, RZ, R86 ;  /* 0x000000ffff9d7224 */ /* 0x000fe200078e0056 */
[----:B------:R-:W4:Y:S01]  /*1a070*/  LDL.LU.64 R76, [R1+0x2a8] ;  /* 0x0002a800014c7983 */ /* 0x000f220000300a00 */
[----:B------:R-:W-:Y:S01]  /*1a080*/  IMAD.MOV.U32 R158, RZ, RZ, R87 ;  /* 0x000000ffff9e7224 */ /* 0x000fe200078e0057 */
[----:B------:R-:W-:Y:S01]  /*1a090*/  SHF.R.S32.HI R249, RZ, 0x1f, R252 ;  /* 0x0000001ffff97819 */ /* 0x000fe200000114fc */
[----:B------:R-:W-:Y:S01]  /*1a0a0*/  IMAD.MOV.U32 R161, RZ, RZ, R82 ;  /* 0x000000ffffa17224 */ /* 0x000fe200078e0052 */
[----:B------:R-:W5:Y:S01]  /*1a0b0*/  LDL.LU.64 R106, [R1+0x4d8] ;  /* 0x0004d800016a7983 */ /* 0x000f620000300a00 */
[----:B------:R-:W-:Y:S01]  /*1a0c0*/  IMAD.MOV.U32 R162, RZ, RZ, R83 ;  /* 0x000000ffffa27224 */ /* 0x000fe200078e0053 */
[----:B------:R-:W-:Y:S01]  /*1a0d0*/  LEA.HI R249, R249, R252, RZ, 0x7 ;  /* 0x000000fcf9f97211 */ /* 0x000fe200078f38ff */
[----:B------:R-:W-:Y:S01]  /*1a0e0*/  IMAD.MOV.U32 R155, RZ, RZ, R90 ;  /* 0x000000ffff9b7224 */ /* 0x000fe200078e005a */
[----:B------:R-:W-:Y:S01]  /*1a0f0*/  STL [R1+0x8], R120 ;  /* 0x0000087801007387 */ /* 0x000fe20000100800 */
[----:B------:R-:W-:Y:S01]  /*1a100*/  IMAD.MOV.U32 R251, RZ, RZ, R110 ;  /* 0x000000fffffb7224 */ /* 0x000fe200078e006e */
[----:B------:R-:W-:Y:S01]  /*1a110*/  MOV R208, R27 ;  /* 0x0000001b00d07202 */ /* 0x000fe20000000f00 */
[----:B------:R-:W-:Y:S01]  /*1a120*/  IMAD.MOV.U32 R140, RZ, RZ, R111 ;  /* 0x000000ffff8c7224 */ /* 0x000fe200078e006f */
[----:B------:R-:W-:Y:S01]  /*1a130*/  STL [R1+0x4], R121 ;  /* 0x0000047901007387 */ /* 0x000fe20000100800 */
[----:B------:R-:W-:Y:S01]  /*1a140*/  IMAD.MOV.U32 R138, RZ, RZ, R112 ;  /* 0x000000ffff8a7224 */ /* 0x000fe200078e0070 */
[----:B------:R-:W-:Y:S01]  /*1a150*/  MOV R220, R15 ;  /* 0x0000000f00dc7202 */ /* 0x000fe20000000f00 */
[----:B------:R-:W-:Y:S01]  /*1a160*/  IMAD.MOV.U32 R139, RZ, RZ, R113 ;  /* 0x000000ffff8b7224 */ /* 0x000fe200078e0071 */
[----:B------:R-:W2:Y:S01]  /*1a170*/  LDL.LU.64 R86, [R1+0x440] ;  /* 0x0004400001567983 */ /* 0x000ea20000300a00 */
        /* <DEDUP_REMOVED lines=8> */
[----:B------:R-:W-:-:S02]  /*1a200*/  IMAD.MOV.U32 R151, RZ, RZ, R94 ;  /* 0x000000ffff977224 */ /* 0x000fc400078e005e */
[----:B------:R-:W-:Y:S01]  /*1a210*/  IMAD.MOV.U32 R152, RZ, RZ, R95 ;  /* 0x000000ffff987224 */ /* 0x000fe200078e005f */
[----:B------:R-:W2:Y:S01]  /*1a220*/  LDL.LU.64 R110, [R1+0x3e8] ;  /* 0x0003e800016e7983 */ /* 0x000ea20000300a00 */
[----:B------:R-:W-:Y:S02]  /*1a230*/  IMAD.MOV.U32 R149, RZ, RZ, R96 ;  /* 0x000000ffff957224 */ /* 0x000fe400078e0060 */
[----:B------:R-:W-:Y:S01]  /*1a240*/  IMAD.MOV.U32 R150, RZ, RZ, R97 ;  /* 0x000000ffff967224 */ /* 0x000fe200078e0061 */
[----:B------:R-:W2:Y:S01]  /*1a250*/  LDL.LU.64 R112, [R1+0x3d8] ;  /* 0x0003d80001707983 */ /* 0x000ea20000300a00 */
[----:B------:R-:W-:Y:S02]  /*1a260*/  IMAD.MOV.U32 R147, RZ, RZ, R100 ;  /* 0x000000ffff937224 */ /* 0x000fe400078e0064 */
[----:B------:R-:W-:Y:S01]  /*1a270*/  IMAD.MOV.U32 R148, RZ, RZ, R101 ;  /* 0x000000ffff947224 */ /* 0x000fe200078e0065 */
[----:B------:R-:W2:Y:S01]  /*1a280*/  LDL.LU.64 R114, [R1+0x3a8] ;  /* 0x0003a80001727983 */ /* 0x000ea20000300a00 */
[----:B------:R-:W-:-:S02]  /*1a290*/  IMAD.MOV.U32 R169, RZ, RZ, R72 ;  /* 0x000000ffffa97224 */ /* 0x000fc400078e0048 */
[----:B------:R-:W-:Y:S01]  /*1a2a0*/  IMAD.MOV.U32 R72, RZ, RZ, R172 ;  /* 0x000000ffff487224 */ /* 0x000fe200078e00ac */
[----:B------:R-:W2:Y:S01]  /*1a2b0*/  LDL.LU.64 R92, [R1+0x398] ;  /* 0x00039800015c7983 */ /* 0x000ea20000300a00 */
[----:B------:R-:W-:Y:S01]  /*1a2c0*/  IMAD.MOV.U32 R171, RZ, RZ, R70 ;  /* 0x000000ffffab7224 */ /* 0x000fe200078e0046 */
[----:B------:R-:W-:Y:S01]  /*1a2d0*/  MOV R172, R71 ;  /* 0x0000004700ac7202 */ /* 0x000fe20000000f00 */
        /* <DEDUP_REMOVED lines=8> */
[----:B------:R-:W-:Y:S02]  /*1a360*/  IMAD.MOV.U32 R181, RZ, RZ, R56 ;  /* 0x000000ffffb57224 */ /* 0x000fe400078e0038 */
[----:B------:R-:W-:Y:S01]  /*1a370*/  IMAD.MOV.U32 R182, RZ, RZ, R57 ;  /* 0x000000ffffb67224 */ /* 0x000fe200078e0039 */
[----:B------:R-:W-:Y:S01]  /*1a380*/  STL [R1+0x10], R122 ;  /* 0x0000107a01007387 */ /* 0x000fe20000100800 */
[----:B------:R-:W-:Y:S02]  /*1a390*/  IMAD.MOV.U32 R175, RZ, RZ, R64 ;  /* 0x000000ffffaf7224 */ /* 0x000fe400078e0040 */
[----:B------:R-:W-:Y:S01]  /*1a3a0*/  IMAD.MOV.U32 R176, RZ, RZ, R65 ;  /* 0x000000ffffb07224 */ /* 0x000fe200078e0041 */
[----:B------:R-:W-:Y:S01]  /*1a3b0*/  STL [R1+0xc], R123 ;  /* 0x00000c7b01007387 */ /* 0x000fe20000100800 */
        /* <DEDUP_REMOVED lines=11> */
[----:B------:R-:W-:Y:S01]  /*1a470*/  STL [R1+0x20], R126 ;  /* 0x0000207e01007387 */ /* 0x000fe20000100800 */
[----:B------:R-:W-:Y:S02]  /*1a480*/  IMAD.MOV.U32 R180, RZ, RZ, R61 ;  /* 0x000000ffffb47224 */ /* 0x000fe400078e003d */
[----:B------:R-:W-:Y:S01]  /*1a490*/  IMAD.MOV.U32 R185, RZ, RZ, R52 ;  /* 0x000000ffffb97224 */ /* 0x000fe200078e0034 */
[----:B------:R-:W3:Y:S01]  /*1a4a0*/  LDL.LU.64 R54, [R1+0x78] ;  /* 0x0000780001367983 */ /* 0x000ee20000300a00 */
        /* <DEDUP_REMOVED lines=8> */
[----:B------:R-:W4:Y:S01]  /*1a530*/  LDL.LU.64 R56, [R1+0x80] ;  /* 0x0000800001387983 */ /* 0x000f220000300a00 */
[----:B------:R-:W-:Y:S02]  /*1a540*/  IMAD.MOV.U32 R192, RZ, RZ, R45 ;  /* 0x000000ffffc07224 */ /* 0x000fe400078e002d */
[----:B------:R-:W-:Y:S01]  /*1a550*/  IMAD.MOV.U32 R146, RZ, RZ, R103 ;  /* 0x000000ffff927224 */ /* 0x000fe200078e0067 */
[----:B------:R-:W-:Y:S01]  /*1a560*/  STL [R1+0x24], R129 ;  /* 0x0000248101007387 */ /* 0x000fe20000100800 */
[----:B------:R-:W-:-:S02]  /*1a570*/  IMAD.MOV.U32 R103, RZ, RZ, R197 ;  /* 0x000000ffff677224 */ /* 0x000fc400078e00c5 */
[----:B------:R-:W-:Y:S01]  /*1a580*/  IMAD.MOV.U32 R145, RZ, RZ, R102 ;  /* 0x000000ffff917224 */ /* 0x000fe200078e0066 */
[----:B------:R-:W5:Y:S01]  /*1a590*/  LDL.LU.64 R64, [R1+0x88] ;  /* 0x0000880001407983 */ /* 0x000f620000300a00 */
[----:B------:R-:W-:Y:S01]  /*1a5a0*/  IMAD.MOV.U32 R102, RZ, RZ, R196 ;  /* 0x000000ffff667224 */ /* 0x000fe200078e00c4 */
[----:B------:R-:W-:Y:S01]  /*1a5b0*/  MOV R196, R41 ;  /* 0x0000002900c47202 */ /* 0x000fe20000000f00 */
[----:B------:R-:W-:Y:S01]  /*1a5c0*/  IMAD.MOV.U32 R187, RZ, RZ, R50 ;  /* 0x000000ffffbb7224 */ /* 0x000fe200078e0032 */
[----:B------:R-:W-:Y:S01]  /*1a5d0*/  STL [R1+0x30], R130 ;  /* 0x0000308201007387 */ /* 0x000fe20000100800 */
[----:B------:R-:W-:Y:S02]  /*1a5e0*/  IMAD.MOV.U32 R188, RZ, RZ, R51 ;  /* 0x000000ffffbc7224 */ /* 0x000fe400078e0033 */
[----:B------:R-:W-:Y:S01]  /*1a5f0*/  IMAD.MOV.U32 R189, RZ, RZ, R46 ;  /* 0x000000ffffbd7224 */ /* 0x000fe200078e002e */
[----:B------:R-:W5:Y:S01]  /*1a600*/  LDL.LU.64 R62, [R1+0xa0] ;  /* 0x0000a000013e7983 */ /* 0x000f620000300a00 */
[----:B------:R-:W-:-:S02]  /*1a610*/  IMAD.MOV.U32 R190, RZ, RZ, R47 ;  /* 0x000000ffffbe7224 */ /* 0x000fc400078e002f */
[----:B------:R-:W-:Y:S01]  /*1a620*/  IMAD.MOV.U32 R230, RZ, RZ, R5 ;  /* 0x000000ffffe67224 */ /* 0x000fe200078e0005 */
[----:B------:R-:W-:Y:S01]  /*1a630*/  STL [R1+0x2c], R131 ;  /* 0x00002c8301007387 */ /* 0x000fe20000100800 */
[----:B------:R-:W-:Y:S02]  /*1a640*/  IMAD.MOV.U32 R227, RZ, RZ, R6 ;  /* 0x000000ffffe37224 */ /* 0x000fe400078e0006 */
[----:B------:R-:W-:Y:S01]  /*1a650*/  IMAD.MOV.U32 R193, RZ, RZ, R42 ;  /* 0x000000ffffc17224 */ /* 0x000fe200078e002a */
[----:B------:R-:W5:Y:S01]  /*1a660*/  LDL.LU.64 R66, [R1+0x90] ;  /* 0x0000900001427983 */ /* 0x000f620000300a00 */
[----:B------:R-:W-:Y:S02]  /*1a670*/  IMAD.MOV.U32 R194, RZ, RZ, R43 ;  /* 0x000000ffffc27224 */ /* 0x000fe400078e002b */
[----:B------:R-:W-:Y:S02]  /*1a680*/  IMAD.MOV.U32 R195, RZ, RZ, R40 ;  /* 0x000000ffffc37224 */ /* 0x000fe400078e0028 */
[----:B------:R-:W-:-:S02]  /*1a690*/  IMAD.MOV.U32 R197, RZ, RZ, R36 ;  /* 0x000000ffffc57224 */ /* 0x000fc400078e0024 */
[----:B------:R-:W-:Y:S02]  /*1a6a0*/  IMAD.MOV.U32 R198, RZ, RZ, R37 ;  /* 0x000000ffffc67224 */ /* 0x000fe400078e0025 */
[----:B------:R-:W-:Y:S02]  /*1a6b0*/  IMAD.MOV.U32 R199, RZ, RZ, R34 ;  /* 0x000000ffffc77224 */ /* 0x000fe400078e0022 */
[----:B------:R-:W-:Y:S02]  /*1a6c0*/  IMAD.MOV.U32 R200, RZ, RZ, R35 ;  /* 0x000000ffffc87224 */ /* 0x000fe400078e0023 */
        /* <DEDUP_REMOVED lines=41> */
[----:B--2---:R-:W-:Y:S01]  /*1a960*/  IMAD.MOV.U32 R4, RZ, RZ, R71 ;  /* 0x000000ffff047224 */ /* 0x004fe200078e0047 */
[----:B------:R1:W-:Y:S04]  /*1a970*/  STL [R1+0x38], R70 ;  /* 0x0000384601007387 */ /* 0x0003e80000100800 */
[----:B------:R2:W-:Y:S04]  /*1a980*/  STL [R1+0x34], R4 ;  /* 0x0000340401007387 */ /* 0x0005e80000100800 */
[----:B------:R-:W5:Y:S04]  /*1a990*/  LDL.LU.64 R60, [R1+0xb0] ;  /* 0x0000b000013c7983 */ /* 0x000f680000300a00 */
[----:B---3--:R-:W-:Y:S04]  /*1a9a0*/  STL [R1+0x40], R54 ;  /* 0x0000403601007387 */ /* 0x008fe80000100800 */
[----:B-1----:R-:W3:Y:S01]  /*1a9b0*/  LDL.LU.64 R70, [R1+0xa8] ;  /* 0x0000a80001467983 */ /* 0x002ee20000300a00 */
[----:B--2---:R-:W-:-:S03]  /*1a9c0*/  IMAD.MOV.U32 R4, RZ, RZ, R55 ;  /* 0x000000ffff047224 */ /* 0x004fc600078e0037 */
[----:B----4-:R-:W-:Y:S04]  /*1a9d0*/  STL [R1+0x48], R56 ;  /* 0x0000483801007387 */ /* 0x010fe80000100800 */
[----:B------:R1:W-:Y:S02]  /*1a9e0*/  STL [R1+0x3c], R4 ;  /* 0x00003c0401007387 */ /* 0x0003e40000100800 */
[----:B-1----:R-:W-:-:S05]  /*1a9f0*/  IMAD.MOV.U32 R4, RZ, RZ, R57 ;  /* 0x000000ffff047224 */ /* 0x002fca00078e0039 */
[----:B------:R1:W-:Y:S04]  /*1aa00*/  STL [R1+0x44], R4 ;  /* 0x0000440401007387 */ /* 0x0003e80000100800 */
[----:B-----5:R2:W-:Y:S01]  /*1aa10*/  STL [R1+0x50], R64 ;  /* 0x0000504001007387 */ /* 0x0205e20000100800 */
[----:B-1----:R-:W-:-:S05]  /*1aa20*/  IMAD.MOV.U32 R4, RZ, RZ, R65 ;  /* 0x000000ffff047224 */ /* 0x002fca00078e0041 */
[----:B------:R1:W-:Y:S04]  /*1aa30*/  STL [R1+0x4c], R4 ;  /* 0x00004c0401007387 */ /* 0x0003e80000100800 */
[----:B--2---:R-:W2:Y:S04]  /*1aa40*/  LDL.LU.64 R64, [R1+0xb8] ;  /* 0x0000b80001407983 */ /* 0x004ea80000300a00 */
[----:B------:R-:W4:Y:S01]  /*1aa50*/  LDL.LU.64 R54, [R1+0xc0] ;  /* 0x0000c00001367983 */ /* 0x000f220000300a00 */
[----:B-1----:R-:W-:-:S03]  /*1aa60*/  IMAD.MOV.U32 R4, RZ, RZ, R67 ;  /* 0x000000ffff047224 */ /* 0x002fc600078e0043 */
[----:B------:R1:W-:Y:S04]  /*1aa70*/  STL [R1+0x58], R66 ;  /* 0x0000584201007387 */ /* 0x0003e80000100800 */
[----:B------:R5:W-:Y:S04]  /*1aa80*/  STL [R1+0x54], R4 ;  /* 0x0000540401007387 */ /* 0x000be80000100800 */
[----:B------:R3:W-:Y:S04]  /*1aa90*/  STL [R1+0x60], R62 ;  /* 0x0000603e01007387 */ /* 0x0007e80000100800 */
[----:B-1----:R-:W4:Y:S01]  /*1aaa0*/  LDL.LU.64 R66, [R1+0xd8] ;  /* 0x0000d80001427983 */ /* 0x002f220000300a00 */
[----:B-----5:R-:W-:-:S03]  /*1aab0*/  IMAD.MOV.U32 R4, RZ, RZ, R63 ;  /* 0x000000ffff047224 */ /* 0x020fc600078e003f */
[----:B---3--:R-:W-:Y:S04]  /*1aac0*/  STL [R1+0x68], R70 ;  /* 0x0000684601007387 */ /* 0x008fe80000100800 */
[----:B------:R1:W-:Y:S04]  /*1aad0*/  STL [R1+0x5c], R4 ;  /* 0x00005c0401007387 */ /* 0x0003e80000100800 */
[----:B------:R-:W3:Y:S01]  /*1aae0*/  LDL.LU.64 R62, [R1+0xd0] ;  /* 0x0000d000013e7983 */ /* 0x000ee20000300a00 */
[----:B-1----:R-:W-:-:S03]  /*1aaf0*/  MOV R4, R71 ;  /* 0x0000004700047202 */ /* 0x002fc60000000f00 */
[----:B------:R-:W-:Y:S04]  /*1ab00*/  STL [R1+0x70], R60 ;  /* 0x0000703c01007387 */ /* 0x000fe80000100800 */
[----:B------:R1:W-:Y:S04]  /*1ab10*/  STL [R1+0x64], R4 ;  /* 0x0000640401007387 */ /* 0x0003e80000100800 */
[----:B------:R-:W5:Y:S01]  /*1ab20*/  LDL.LU.64 R70, [R1+0x108] ;  /* 0x0001080001467983 */ /* 0x000f620000300a00 */
[----:B-1----:R-:W-:-:S05]  /*1ab30*/  IMAD.MOV.U32 R4, RZ, RZ, R61 ;  /* 0x000000ffff047224 */ /* 0x002fca00078e003d */
[----:B------:R1:W-:Y:S04]  /*1ab40*/  STL [R1+0x6c], R4 ;  /* 0x00006c0401007387 */ /* 0x0003e80000100800 */
[----:B------:R-:W5:Y:S04]  /*1ab50*/  LDL.LU.64 R56, [R1+0xe8] ;  /* 0x0000e80001387983 */ /* 0x000f680000300a00 */
[----:B--2---:R2:W-:Y:S01]  /*1ab60*/  STL [R1+0x78], R64 ;  /* 0x0000784001007387 */ /* 0x0045e20000100800 */
[----:B-1----:R-:W-:-:S03]  /*1ab70*/  IMAD.MOV.U32 R4, RZ, RZ, R65 ;  /* 0x000000ffff047224 */ /* 0x002fc600078e0041 */
[----:B------:R-:W5:Y:S04]  /*1ab80*/  LDL.LU.64 R60, [R1+0xe0] ;  /* 0x0000e000013c7983 */ /* 0x000f680000300a00 */
[----:B------:R1:W-:Y:S04]  /*1ab90*/  STL [R1+0x74], R4 ;  /* 0x0000740401007387 */ /* 0x0003e80000100800 */
[----:B----4-:R-:W-:Y:S04]  /*1aba0*/  STL [R1+0x80], R54 ;  /* 0x0000803601007387 */ /* 0x010fe80000100800 */
[----:B--2---:R-:W2:Y:S01]  /*1abb0*/  LDL.LU.64 R64, [R1+0x100] ;  /* 0x0001000001407983 */ /* 0x004ea20000300a00 */
[----:B-1----:R-:W-:-:S03]  /*1abc0*/  IMAD.MOV.U32 R4, RZ, RZ, R55 ;  /* 0x000000ffff047224 */ /* 0x002fc600078e0037 */
[----:B------:R-:W4:Y:S04]  /*1abd0*/  LDL.LU.64 R52, [R1+0xf0] ;  /* 0x0000f00001347983 */ /* 0x000f280000300a00 */
[----:B------:R3:W-:Y:S02]  /*1abe0*/  STL [R1+0x7c], R4 ;  /* 0x00007c0401007387 */ /* 0x0007e40000100800 */
[----:B---3--:R-:W-:Y:S02]  /*1abf0*/  IMAD.MOV.U32 R4, RZ, RZ, R63 ;  /* 0x000000ffff047224 */ /* 0x008fe400078e003f */
[----:B------:R1:W-:Y:S04]  /*1ac00*/  STL [R1+0x88], R62 ;  /* 0x0000883e01007387 */ /* 0x0003e80000100800 */
[----:B------:R-:W-:Y:S04]  /*1ac10*/  STL [R1+0x90], R66 ;  /* 0x0000904201007387 */ /* 0x000fe80000100800 */
[----:B------:R3:W-:Y:S04]  /*1ac20*/  STL [R1+0x84], R4 ;  /* 0x0000840401007387 */ /* 0x0007e80000100800 */
[----:B-1----:R-:W2:Y:S01]  /*1ac30*/  LDL.LU.64 R62, [R1+0x130] ;  /* 0x00013000013e7983 */ /* 0x002ea20000300a00 */
[----:B---3--:R-:W-:-:S05]  /*1ac40*/  IMAD.MOV.U32 R4, RZ, RZ, R67 ;  /* 0x000000ffff047224 */ /* 0x008fca00078e0043 */
[----:B------:R5:W-:Y:S04]  /*1ac50*/  STL [R1+0x8c], R4 ;  /* 0x00008c0401007387 */ /* 0x000be80000100800 */
[----:B------:R-:W3:Y:S04]  /*1ac60*/  LDL.LU.64 R66, [R1+0x110] ;  /* 0x0001100001427983 */ /* 0x000ee80000300a00 */
[----:B------:R-:W3:Y:S01]  /*1ac70*/  LDL.LU.64 R54, [R1+0x118] ;  /* 0x0001180001367983 */ /* 0x000ee20000300a00 */
[----:B-----5:R-:W-:-:S03]  /*1ac80*/  IMAD.MOV.U32 R4, RZ, RZ, R61 ;  /* 0x000000ffff047224 */ /* 0x020fc600078e003d */
[----:B------:R1:W-:Y:S04]  /*1ac90*/  STL [R1+0x98], R60 ;  /* 0x0000983c01007387 */ /* 0x0003e80000100800 */
[----:B------:R5:W-:Y:S04]  /*1aca0*/  STL [R1+0x94], R4 ;  /* 0x0000940401007387 */ /* 0x000be80000100800 */
[----:B------:R4:W-:Y:S04]  /*1acb0*/  STL [R1+0xa0], R56 ;  /* 0x0000a03801007387 */ /* 0x0009e80000100800 */
[----:B-1----:R-:W3:Y:S01]  /*1acc0*/  LDL.LU.64 R60, [R1+0x128] ;  /* 0x00012800013c7983 */ /* 0x002ee20000300a00 */
[----:B-----5:R-:W-:-:S03]  /*1acd0*/  IMAD.MOV.U32 R4, RZ, RZ, R57 ;  /* 0x000000ffff047224 */ /* 0x020fc600078e0039 */
[----:B----4-:R-:W-:Y:S04]  /*1ace0*/  STL [R1+0xa8], R52 ;  /* 0x0000a83401007387 */ /* 0x010fe80000100800 */
[----:B------:R1:W-:Y:S04]  /*1acf0*/  STL [R1+0x9c], R4 ;  /* 0x00009c0401007387 */ /* 0x0003e80000100800 */
[----:B------:R-:W4:Y:S01]  /*1ad00*/  LDL.LU.64 R56, [R1+0x120] ;  /* 0x0001200001387983 */ /* 0x000f220000300a00 */
[----:B-1----:R-:W-:-:S03]  /*1ad10*/  IMAD.MOV.U32 R4, RZ, RZ, R53 ;  /* 0x000000ffff047224 */ /* 0x002fc600078e0035 */
[----:B--2---:R-:W-:Y:S04]  /*1ad20*/  STL [R1+0xb0], R64 ;  /* 0x0000b04001007387 */ /* 0x004fe80000100800 */
[----:B------:R1:W-:Y:S04]  /*1ad30*/  STL [R1+0xa4], R4 ;  /* 0x0000a40401007387 */ /* 0x0003e80000100800 */
[----:B------:R-:W-:Y:S01]  /*1ad40*/  STL [R1+0xb8], R70 ;  /* 0x0000b84601007387 */ /* 0x000fe20000100800 */
[----:B-1----:R-:W-:-:S05]  /*1ad50*/  IMAD.MOV.U32 R4, RZ, RZ, R65 ;  /* 0x000000ffff047224 */ /* 0x002fca00078e0041 */
[----:B------:R1:W-:Y:S02]  /*1ad60*/  STL [R1+0xac], R4 ;  /* 0x0000ac0401007387 */ /* 0x0003e40000100800 */
[----:B-1----:R-:W-:Y:S02]  /*1ad70*/  IMAD.MOV.U32 R4, RZ, RZ, R71 ;  /* 0x000000ffff047224 */ /* 0x002fe400078e0047 */
[----:B---3--:R-:W-:Y:S04]  /*1ad80*/  STL [R1+0xc0], R66 ;  /* 0x0000c04201007387 */ /* 0x008fe80000100800 */
[----:B------:R1:W-:Y:S04]  /*1ad90*/  STL [R1+0xb4], R4 ;  /* 0x0000b40401007387 */ /* 0x0003e80000100800 */
[----:B------:R-:W2:Y:S01]  /*1ada0*/  LDL.LU.64 R70, [R1+0x140] ;  /* 0x0001400001467983 */ /* 0x000ea20000300a00 */
[----:B-1----:R-:W-:-:S05]  /*1adb0*/  IMAD.MOV.U32 R4, RZ, RZ, R67 ;  /* 0x000000ffff047224 */ /* 0x002fca00078e0043 */
[----:B------:R1:W-:Y:S04]  /*1adc0*/  STL [R1+0xbc], R4 ;  /* 0x0000bc0401007387 */ /* 0x0003e80000100800 */
[----:B------:R-:W-:Y:S04]  /*1add0*/  STL [R1+0xc8], R54 ;  /* 0x0000c83601007387 */ /* 0x000fe80000100800 */
[----:B------:R-:W3:Y:S04]  /*1ade0*/  LDL.LU.64 R64, [R1+0x148] ;  /* 0x0001480001407983 */ /* 0x000ee80000300a00 */
[----:B------:R-:W5:Y:S01]  /*1adf0*/  LDL.LU.64 R66, [R1+0x150] ;  /* 0x0001500001427983 */ /* 0x000f620000300a00 */
[----:B-1----:R-:W-:-:S03]  /*1ae00*/  MOV R4, R55 ;  /* 0x0000003700047202 */ /* 0x002fc60000000f00 */
[----:B----4-:R-:W-:Y:S04]  /*1ae10*/  STL [R1+0xd0], R56 ;  /* 0x0000d03801007387 */ /* 0x010fe80000100800 */
[----:B------:R1:W-:Y:S04]  /*1ae20*/  STL [R1+0xc4], R4 ;  /* 0x0000c40401007387 */ /* 0x0003e80000100800 */
[----:B------:R-:W-:Y:S01]  /*1ae30*/  STL [R1+0xd8], R60 ;  /* 0x0000d83c01007387 */ /* 0x000fe20000100800 */
[----:B-1----:R-:W-:-:S05]  /*1ae40*/  IMAD.MOV.U32 R4, RZ, RZ, R57 ;  /* 0x000000ffff047224 */ /* 0x002fca00078e0039 */
[----:B------:R1:W-:Y:S04]  /*1ae50*/  STL [R1+0xcc], R4 ;  /* 0x0000cc0401007387 */ /* 0x0003e80000100800 */
[----:B------:R-:W-:Y:S01]  /*1ae60*/  STL [R1+0xe0], R62 ;  /* 0x0000e03e01007387 */ /* 0x000fe20000100800 */
[----:B-1----:R-:W-:-:S05]  /*1ae70*/  IMAD.MOV.U32 R4, RZ, RZ, R61 ;  /* 0x000000ffff047224 */ /* 0x002fca00078e003d */
[----:B------:R1:W-:Y:S04]  /*1ae80*/  STL [R1+0xd4], R4 ;  /* 0x0000d40401007387 */ /* 0x0003e80000100800 */
[----:B------:R-:W4:Y:S01]  /*1ae90*/  LDL.LU.64 R54, [R1+0x158] ;  /* 0x0001580001367983 */ /* 0x000f220000300a00 */
[----:B-1----:R-:W-:-:S03]  /*1aea0*/  IMAD.MOV.U32 R4, RZ, RZ, R63 ;  /* 0x000000ffff047224 */ /* 0x002fc600078e003f */
[----:B------:R-:W4:Y:S04]  /*1aeb0*/  LDL.LU.64 R62, [R1+0x160] ;  /* 0x00016000013e7983 */ /* 0x000f280000300a00 */
[----:B------:R2:W-:Y:S02]  /*1aec0*/  STL [R1+0xdc], R4 ;  /* 0x0000dc0401007387 */ /* 0x0005e40000100800 */
[----:B--2---:R-:W-:Y:S02]  /*1aed0*/  IMAD.MOV.U32 R4, RZ, RZ, R71 ;  /* 0x000000ffff047224 */ /* 0x004fe400078e0047 */
[----:B------:R1:W-:Y:S04]  /*1aee0*/  STL [R1+0xe8], R70 ;  /* 0x0000e84601007387 */ /* 0x0003e80000100800 */
[----:B------:R2:W-:Y:S04]  /*1aef0*/  STL [R1+0xe4], R4 ;  /* 0x0000e40401007387 */ /* 0x0005e80000100800 */
[----:B-1----:R-:W4:Y:S04]  /*1af00*/  LDL.LU.64 R70, [R1+0x170] ;  /* 0x0001700001467983 */ /* 0x002f280000300a00 */
[----:B---3--:R1:W-:Y:S01]  /*1af10*/  STL [R1+0xf0], R64 ;  /* 0x0000f04001007387 */ /* 0x0083e20000100800 */
[----:B--2---:R-:W-:-:S03]  /*1af20*/  IMAD.MOV.U32 R4, RZ, RZ, R65 ;  /* 0x000000ffff047224 */ /* 0x004fc600078e0041 */
[----:B------:R-:W2:Y:S04]  /*1af30*/  LDL.LU.64 R56, [R1+0x178] ;  /* 0x0001780001387983 */ /* 0x000ea80000300a00 */
[----:B-1----:R-:W3:Y:S04]  /*1af40*/  LDL.LU.64 R64, [R1+0x180] ;  /* 0x0001800001407983 */ /* 0x002ee80000300a00 */
[----:B------:R1:W-:Y:S04]  /*1af50*/  STL [R1+0xec], R4 ;  /* 0x0000ec0401007387 */ /* 0x0003e80000100800 */
[----:B-----5:R5:W-:Y:S04]  /*1af60*/  STL [R1+0xf8], R66 ;  /* 0x0000f84201007387 */ /* 0x020be80000100800 */
[----:B------:R-:W3:Y:S01]  /*1af70*/  LDL.LU.64 R60, [R1+0x190] ;  /* 0x00019000013c7983 */ /* 0x000ee20000300a00 */
[----:B-1----:R-:W-:-:S05]  /*1af80*/  IMAD.MOV.U32 R4, RZ, RZ, R67 ;  /* 0x000000ffff047224 */ /* 0x002fca00078e0043 */
[----:B------:R4:W-:Y:S04]  /*1af90*/  STL [R1+0xf4], R4 ;  /* 0x0000f40401007387 */ /* 0x0009e80000100800 */
[----:B-----5:R-:W5:Y:S01]  /*1afa0*/  LDL.LU.64 R66, [R1+0x188] ;  /* 0x0001880001427983 */ /* 0x020f620000300a00 */
[----:B----4-:R-:W-:-:S03]  /*1afb0*/  IMAD.MOV.U32 R4, RZ, RZ, R55 ;  /* 0x000000ffff047224 */ /* 0x010fc600078e0037 */
[----:B------:R-:W-:Y:S04]  /*1afc0*/  STL [R1+0x100], R54 ;  /* 0x0001003601007387 */ /* 0x000fe80000100800 */
[----:B------:R-:W-:Y:S04]  /*1afd0*/  STL [R1+0x108], R62 ;  /* 0x0001083e01007387 */ /* 0x000fe80000100800 */
[----:B------:R1:W-:Y:S02]  /*1afe0*/  STL [R1+0xfc], R4 ;  /* 0x0000fc0401007387 */ /* 0x0003e40000100800 */
[----:B-1----:R-:W-:-:S05]  /*1aff0*/  IMAD.MOV.U32 R4, RZ, RZ, R63 ;  /* 0x000000ffff047224 */ /* 0x002fca00078e003f */
[----:B------:R1:W-:Y:S02]  /*1b000*/  STL [R1+0x104], R4 ;  /* 0x0001040401007387 */ /* 0x0003e40000100800 */
[----:B-1----:R-:W-:Y:S02]  /*1b010*/  IMAD.MOV.U32 R4, RZ, RZ, R71 ;  /* 0x000000ffff047224 */ /* 0x002fe400078e0047 */
[----:B------:R1:W-:Y:S04]  /*1b020*/  STL [R1+0x110], R70 ;  /* 0x0001104601007387 */ /* 0x0003e80000100800 */
[----:B--2---:R-:W-:Y:S04]  /*1b030*/  STL [R1+0x118], R56 ;  /* 0x0001183801007387 */ /* 0x004fe80000100800 */
[----:B------:R2:W-:Y:S04]  /*1b040*/  STL [R1+0x10c], R4 ;  /* 0x00010c0401007387 */ /* 0x0005e80000100800 */
[----:B------:R-:W4:Y:S04]  /*1b050*/  LDL.LU.64 R62, [R1+0x1a0] ;  /* 0x0001a000013e7983 */ /* 0x000f280000300a00 */
[----:B-1----:R-:W4:Y:S01]  /*1b060*/  LDL.LU.64 R70, [R1+0x1a8] ;  /* 0x0001a80001467983 */ /* 0x002f220000300a00 */
[----:B--2---:R-:W-:-:S05]  /*1b070*/  IMAD.MOV.U32 R4, RZ, RZ, R57 ;  /* 0x000000ffff047224 */ /* 0x004fca00078e0039 */
[----:B------:R1:W-:Y:S04]  /*1b080*/  STL [R1+0x114], R4 ;  /* 0x0001140401007387 */ /* 0x0003e80000100800 */
[----:B---3--:R-:W-:Y:S01]  /*1b090*/  STL [R1+0x120], R64 ;  /* 0x0001204001007387 */ /* 0x008fe20000100800 */
[----:B-1----:R-:W-:-:S05]  /*1b0a0*/  IMAD.MOV.U32 R4, RZ, RZ, R65 ;  /* 0x000000ffff047224 */ /* 0x002fca00078e0041 */
[----:B------:R1:W-:Y:S04]  /*1b0b0*/  STL [R1+0x11c], R4 ;  /* 0x00011c0401007387 */ /* 0x0003e80000100800 */
[----:B-----5:R2:W-:Y:S04]  /*1b0c0*/  STL [R1+0x128], R66 ;  /* 0x0001284201007387 */ /* 0x0205e80000100800 */
[----:B------:R-:W3:Y:S01]  /*1b0d0*/  LDL.LU.64 R54, [R1+0x1b0] ;  /* 0x0001b00001367983 */ /* 0x000ee20000300a00 */
[----:B-1----:R-:W-:-:S03]  /*1b0e0*/  MOV R4, R67 ;  /* 0x0000004300047202 */ /* 0x002fc60000000f00 */
[----:B------:R-:W-:Y:S04]  /*1b0f0*/  STL [R1+0x130], R60 ;  /* 0x0001303c01007387 */ /* 0x000fe80000100800 */
[----:B------:R1:W-:Y:S04]  /*1b100*/  STL [R1+0x124], R4 ;  /* 0x0001240401007387 */ /* 0x0003e80000100800 */
[----:B--2---:R-:W2:Y:S04]  /*1b110*/  LDL.LU.64 R66, [R1+0x1b8] ;  /* 0x0001b80001427983 */ /* 0x004ea80000300a00 */
[----:B------:R-:W5:Y:S04]  /*1b120*/  LDL.LU.64 R64, [R1+0x1d8] ;  /* 0x0001d80001407983 */ /* 0x000f680000300a00 */
[----:B------:R-:W5:Y:S01]  /*1b130*/  LDL.LU.64 R56, [R1+0x1c0] ;  /* 0x0001c00001387983 */ /* 0x000f620000300a00 */
[----:B-1----:R-:W-:-:S03]  /*1b140*/  IMAD.MOV.U32 R4, RZ, RZ, R61 ;  /* 0x000000ffff047224 */ /* 0x002fc600078e003d */
[----:B------:R-:W5:Y:S04]  /*1b150*/  LDL.LU.64 R60, [R1+0x1d0] ;  /* 0x0001d000013c7983 */ /* 0x000f680000300a00 */
[----:B------:R4:W-:Y:S02]  /*1b160*/  STL [R1+0x12c], R4 ;  /* 0x00012c0401007387 */ /* 0x0009e40000100800 */
[----:B----4-:R-:W-:Y:S02]  /*1b170*/  IMAD.MOV.U32 R4, RZ, RZ, R63 ;  /* 0x000000ffff047224 */ /* 0x010fe400078e003f */
[----:B------:R-:W-:Y:S04]  /*1b180*/  STL [R1+0x138], R62 ;  /* 0x0001383e01007387 */ /* 0x000fe80000100800 */
[----:B------:R1:W-:Y:S04]  /*1b190*/  STL [R1+0x134], R4 ;  /* 0x0001340401007387 */ /* 0x0003e80000100800 */
[----:B------:R-:W-:Y:S01]  /*1b1a0*/  STL [R1+0x140], R70 ;  /* 0x0001404601007387 */ /* 0x000fe20000100800 */
[----:B-1----:R-:W-:-:S05]  /*1b1b0*/  IMAD.MOV.U32 R4, RZ, RZ, R71 ;  /* 0x000000ffff047224 */ /* 0x002fca00078e0047 */
[----:B------:R1:W-:Y:S04]  /*1b1c0*/  STL [R1+0x13c], R4 ;  /* 0x00013c0401007387 */ /* 0x0003e80000100800 */
[----:B------:R-:W4:Y:S04]  /*1b1d0*/  LDL.LU.64 R62, [R1+0x1e8] ;  /* 0x0001e800013e7983 */ /* 0x000f280000300a00 */
[----:B---3--:R-:W-:Y:S01]  /*1b1e0*/  STL [R1+0x148], R54 ;  /* 0x0001483601007387 */ /* 0x008fe20000100800 */
[----:B-1----:R-:W-:-:S03]  /*1b1f0*/  IMAD.MOV.U32 R4, RZ, RZ, R55 ;  /* 0x000000ffff047224 */ /* 0x002fc600078e0037 */
[----:B------:R-:W3:Y:S04]  /*1b200*/  LDL.LU.64 R70, [R1+0x1e0] ;  /* 0x0001e00001467983 */ /* 0x000ee80000300a00 */
[----:B------:R1:W-:Y:S04]  /*1b210*/  STL [R1+0x144], R4 ;  /* 0x0001440401007387 */ /* 0x0003e80000100800 */
[----:B--2---:R2:W-:Y:S01]  /*1b220*/  STL [R1+0x150], R66 ;  /* 0x0001504201007387 */ /* 0x0045e20000100800 */
[----:B-1----:R-:W-:-:S05]  /*1b230*/  IMAD.MOV.U32 R4, RZ, RZ, R67 ;  /* 0x000000ffff047224 */ /* 0x002fca00078e0043 */
[----:B------:R1:W-:Y:S04]  /*1b240*/  STL [R1+0x14c], R4 ;  /* 0x00014c0401007387 */ /* 0x0003e80000100800 */
[----:B--2---:R-:W2:Y:S04]  /*1b250*/  LDL.LU.64 R66, [R1+0x200] ;  /* 0x0002000001427983 */ /* 0x004ea80000300a00 */
[----:B-----5:R-:W-:Y:S01]  /*1b260*/  STL [R1+0x158], R56 ;  /* 0x0001583801007387 */ /* 0x020fe20000100800 */
[----:B-1----:R-:W-:-:S03]  /*1b270*/  IMAD.MOV.U32 R4, RZ, RZ, R57 ;  /* 0x000000ffff047224 */ /* 0x002fc600078e0039 */
[----:B------:R-:W5:Y:S04]  /*1b280*/  LDL.LU.64 R54, [R1+0x1f8] ;  /* 0x0001f80001367983 */ /* 0x000f680000300a00 */
[----:B------:R-:W-:Y:S04]  /*1b290*/  STL [R1+0x160], R60 ;  /* 0x0001603c01007387 */ /* 0x000fe80000100800 */
[----:B------:R1:W-:Y:S02]  /*1b2a0*/  STL [R1+0x154], R4 ;  /* 0x0001540401007387 */ /* 0x0003e40000100800 */
[----:B-1----:R-:W-:-:S05]  /*1b2b0*/  IMAD.MOV.U32 R4, RZ, RZ, R61 ;  /* 0x000000ffff047224 */ /* 0x002fca00078e003d */
[----:B------:R1:W-:Y:S04]  /*1b2c0*/  STL [R1+0x15c], R4 ;  /* 0x00015c0401007387 */ /* 0x0003e80000100800 */
[----:B------:R-:W-:Y:S01]  /*1b2d0*/  STL [R1+0x168], R64 ;  /* 0x0001684001007387 */ /* 0x000fe20000100800 */
[----:B-1----:R-:W-:-:S05]  /*1b2e0*/  IMAD.MOV.U32 R4, RZ, RZ, R65 ;  /* 0x000000ffff047224 */ /* 0x002fca00078e0041 */
[----:B------:R3:W-:Y:S04]  /*1b2f0*/  STL [R1+0x164], R4 ;  /* 0x0001640401007387 */ /* 0x0007e80000100800 */
[----:B------:R-:W2:Y:S01]  /*1b300*/  LDL.LU.64 R56, [R1+0x210] ;  /* 0x0002100001387983 */ /* 0x000ea20000300a00 */
[----:B---3--:R-:W-:-:S03]  /*1b310*/  IMAD.MOV.U32 R4, RZ, RZ, R71 ;  /* 0x000000ffff047224 */ /* 0x008fc600078e0047 */
[----:B------:R1:W-:Y:S04]  /*1b320*/  STL [R1+0x170], R70 ;  /* 0x0001704601007387 */ /* 0x0003e80000100800 */
[----:B------:R3:W-:Y:S04]  /*1b330*/  STL [R1+0x16c], R4 ;  /* 0x00016c0401007387 */ /* 0x0007e80000100800 */
[----:B----4-:R4:W-:Y:S04]  /*1b340*/  STL [R1+0x178], R62 ;  /* 0x0001783e01007387 */ /* 0x0109e80000100800 */
[----:B-1----:R-:W2:Y:S01]  /*1b350*/  LDL.LU.64 R70, [R1+0x218] ;  /* 0x0002180001467983 */ /* 0x002ea20000300a00 */
[----:B---3--:R-:W-:-:S03]  /*1b360*/  IMAD.MOV.U32 R4, RZ, RZ, R63 ;  /* 0x000000ffff047224 */ /* 0x008fc600078e003f */
[----:B------:R-:W3:Y:S04]  /*1b370*/  LDL.LU.64 R64, [R1+0x230] ;  /* 0x0002300001407983 */ /* 0x000ee80000300a00 */
[----:B------:R-:W3:Y:S04]  /*1b380*/  LDL.LU.64 R60, [R1+0x220] ;  /* 0x00022000013c7983 */ /* 0x000ee80000300a00 */
[----:B----4-:R-:W4:Y:S04]  /*1b390*/  LDL.LU.64 R62, [R1+0x228] ;  /* 0x00022800013e7983 */ /* 0x010f280000300a00 */
[----:B------:R1:W-:Y:S04]  /*1b3a0*/  STL [R1+0x174], R4 ;  /* 0x0001740401007387 */ /* 0x0003e80000100800 */
[----:B-----5:R-:W-:Y:S01]  /*1b3b0*/  STL [R1+0x180], R54 ;  /* 0x0001803601007387 */ /* 0x020fe20000100800 */
[----:B-1----:R-:W-:-:S05]  /*1b3c0*/  IMAD.MOV.U32 R4, RZ, RZ, R55 ;  /* 0x000000ffff047224 */ /* 0x002fca00078e0037 */
[----:B------:R1:W-:Y:S04]  /*1b3d0*/  STL [R1+0x17c], R4 ;  /* 0x00017c0401007387 */ /* 0x0003e80000100800 */
[----:B--2---:R2:W-:Y:S01]  /*1b3e0*/  STL [R1+0x188], R66 ;  /* 0x0001884201007387 */ /* 0x0045e20000100800 */
[----:B-1----:R-:W-:-:S05]  /*1b3f0*/  MOV R4, R67 ;  /* 0x0000004300047202 */ /* 0x002fca0000000f00 */
[----:B------:R1:W-:Y:S04]  /*1b400*/  STL [R1+0x184], R4 ;  /* 0x0001840401007387 */ /* 0x0003e80000100800 */
[----:B------:R-:W-:Y:S04]  /*1b410*/  STL [R1+0x190], R56 ;  /* 0x0001903801007387 */ /* 0x000fe80000100800 */
[----:B--2---:R-:W2:Y:S04]  /*1b420*/  LDL.LU.64 R66, [R1+0x248] ;  /* 0x0002480001427983 */ /* 0x004ea80000300a00 */
[----:B------:R-:W5:Y:S01]  /*1b430*/  LDL.LU.64 R52, [R1+0x250] ;  /* 0x0002500001347983 */ /* 0x000f620000300a00 */
[----:B-1----:R-:W-:-:S05]  /*1b440*/  IMAD.MOV.U32 R4, RZ, RZ, R57 ;  /* 0x000000ffff047224 */ /* 0x002fca00078e0039 */
[----:B------:R1:W-:Y:S02]  /*1b450*/  STL [R1+0x18c], R4 ;  /* 0x00018c0401007387 */ /* 0x0003e40000100800 */
[----:B-1----:R-:W-:Y:S02]  /*1b460*/  IMAD.MOV.U32 R4, RZ, RZ, R71 ;  /* 0x000000ffff047224 */ /* 0x002fe400078e0047 */
[----:B------:R1:W-:Y:S04]  /*1b470*/  STL [R1+0x198], R70 ;  /* 0x0001984601007387 */ /* 0x0003e80000100800 */
[----:B------:R3:W-:Y:S04]  /*1b480*/  STL [R1+0x194], R4 ;  /* 0x0001940401007387 */ /* 0x0007e80000100800 */
[----:B-1----:R-:W5:Y:S01]  /*1b490*/  LDL.LU.64 R70, [R1+0x278] ;  /* 0x0002780001467983 */ /* 0x002f620000300a00 */
[----:B---3--:R-:W-:-:S03]  /*1b4a0*/  IMAD.MOV.U32 R4, RZ, RZ, R61 ;  /* 0x000000ffff047224 */ /* 0x008fc600078e003d */
[----:B------:R-:W-:Y:S04]  /*1b4b0*/  STL [R1+0x1a0], R60 ;  /* 0x0001a03c01007387 */ /* 0x000fe80000100800 */
[----:B------:R-:W3:Y:S04]  /*1b4c0*/  LDL.LU.64 R54, [R1+0x258] ;  /* 0x0002580001367983 */ /* 0x000ee80000300a00 */
[----:B------:R1:W-:Y:S04]  /*1b4d0*/  STL [R1+0x19c], R4 ;  /* 0x00019c0401007387 */ /* 0x0003e80000100800 */
[----:B----4-:R-:W-:Y:S01]  /*1b4e0*/  STL [R1+0x1a8], R62 ;  /* 0x0001a83e01007387 */ /* 0x010fe20000100800 */
[----:B-1----:R-:W-:-:S05]  /*1b4f0*/  IMAD.MOV.U32 R4, RZ, RZ, R63 ;  /* 0x000000ffff047224 */ /* 0x002fca00078e003f */
[----:B------:R1:W-:Y:S04]  /*1b500*/  STL [R1+0x1a4], R4 ;  /* 0x0001a40401007387 */ /* 0x0003e80000100800 */
[----:B------:R-:W-:Y:S01]  /*1b510*/  STL [R1+0x1b0], R64 ;  /* 0x0001b04001007387 */ /* 0x000fe20000100800 */
[----:B-1----:R-:W-:-:S03]  /*1b520*/  IMAD.MOV.U32 R4, RZ, RZ, R65 ;  /* 0x000000ffff047224 */ /* 0x002fc600078e0041 */
[----:B--2---:R-:W-:Y:S04]  /*1b530*/  STL [R1+0x1b8], R66 ;  /* 0x0001b84201007387 */ /* 0x004fe80000100800 */
[----:B------:R1:W-:Y:S04]  /*1b540*/  STL [R1+0x1ac], R4 ;  /* 0x0001ac0401007387 */ /* 0x0003e80000100800 */
[----:B------:R-:W2:Y:S04]  /*1b550*/  LDL.LU.64 R56, [R1+0x280] ;  /* 0x0002800001387983 */ /* 0x000ea80000300a00 */
[----:B------:R-:W4:Y:S01]  /*1b560*/  LDL.LU.64 R60, [R1+0x290] ;  /* 0x00029000013c7983 */ /* 0x000f220000300a00 */
[----:B-1----:R-:W-:-:S05]  /*1b570*/  IMAD.MOV.U32 R4, RZ, RZ, R67 ;  /* 0x000000ffff047224 */ /* 0x002fca00078e0043 */
[----:B------:R1:W-:Y:S04]  /*1b580*/  STL [R1+0x1b4], R4 ;  /* 0x0001b40401007387 */ /* 0x0003e80000100800 */
[----:B------:R-:W4:Y:S04]  /*1b590*/  LDL.LU.64 R66, [R1+0x2c0] ;  /* 0x0002c00001427983 */ /* 0x000f280000300a00 */
[----:B-----5:R-:W-:Y:S04]  /*1b5a0*/  STL [R1+0x1c0], R52 ;  /* 0x0001c03401007387 */ /* 0x020fe80000100800 */
[----:B------:R-:W5:Y:S04]  /*1b5b0*/  LDL.LU.64 R62, [R1+0x298] ;  /* 0x00029800013e7983 */ /* 0x000f680000300a00 */
[----:B------:R-:W5:Y:S01]  /*1b5c0*/  LDL.LU.64 R64, [R1+0x2b8] ;  /* 0x0002b80001407983 */ /* 0x000f620000300a00 */
[----:B-1----:R-:W-:-:S05]  /*1b5d0*/  IMAD.MOV.U32 R4, RZ, RZ, R53 ;  /* 0x000000ffff047224 */ /* 0x002fca00078e0035 */
[----:B------:R3:W-:Y:S02]  /*1b5e0*/  STL [R1+0x1bc], R4 ;  /* 0x0001bc0401007387 */ /* 0x0007e40000100800 */
[----:B---3--:R-:W-:Y:S02]  /*1b5f0*/  IMAD.MOV.U32 R4, RZ, RZ, R55 ;  /* 0x000000ffff047224 */ /* 0x008fe400078e0037 */
[----:B------:R-:W-:Y:S04]  /*1b600*/  STL [R1+0x1c8], R54 ;  /* 0x0001c83601007387 */ /* 0x000fe80000100800 */
[----:B------:R1:W-:Y:S04]  /*1b610*/  STL [R1+0x1c4], R4 ;  /* 0x0001c40401007387 */ /* 0x0003e80000100800 */
[----:B------:R3:W-:Y:S01]  /*1b620*/  STL [R1+0x1d0], R70 ;  /* 0x0001d04601007387 */ /* 0x0007e20000100800 */
[----:B-1----:R-:W-:-:S03]  /*1b630*/  IMAD.MOV.U32 R4, RZ, RZ, R71 ;  /* 0x000000ffff047224 */ /* 0x002fc600078e0047 */
[----:B---3--:R-:W3:Y:S04]  /*1b640*/  LDL.LU.64 R70, [R1+0x2d8] ;  /* 0x0002d80001467983 */ /* 0x008ee80000300a00 */
[----:B------:R2:W-:Y:S02]  /*1b650*/  STL [R1+0x1cc], R4 ;  /* 0x0001cc0401007387 */ /* 0x0005e40000100800 */
[----:B--2---:R-:W-:Y:S02]  /*1b660*/  IMAD.MOV.U32 R4, RZ, RZ, R57 ;  /* 0x000000ffff047224 */ /* 0x004fe400078e0039 */
[----:B------:R-:W-:Y:S04]  /*1b670*/  STL [R1+0x1d8], R56 ;  /* 0x0001d83801007387 */ /* 0x000fe80000100800 */
[----:B------:R1:W-:Y:S04]  /*1b680*/  STL [R1+0x1d4], R4 ;  /* 0x0001d40401007387 */ /* 0x0003e80000100800 */
[----:B----4-:R-:W-:Y:S04]  /*1b690*/  STL [R1+0x1e0], R60 ;  /* 0x0001e03c01007387 */ /* 0x010fe80000100800 */
[----:B------:R-:W2:Y:S01]  /*1b6a0*/  LDL.LU.64 R54, [R1+0x300] ;  /* 0x0003000001367983 */ /* 0x000ea20000300a00 */
[----:B-1----:R-:W-:-:S05]  /*1b6b0*/  IMAD.MOV.U32 R4, RZ, RZ, R61 ;  /* 0x000000ffff047224 */ /* 0x002fca00078e003d */
[----:B------:R5:W-:Y:S04]  /*1b6c0*/  STL [R1+0x1dc], R4 ;  /* 0x0001dc0401007387 */ /* 0x000be80000100800 */
[----:B------:R-:W4:Y:S01]  /*1b6d0*/  LDL.LU.64 R52, [R1+0x2f8] ;  /* 0x0002f80001347983 */ /* 0x000f220000300a00 */
[----:B-----5:R-:W-:-:S03]  /*1b6e0*/  MOV R4, R63 ;  /* 0x0000003f00047202 */ /* 0x020fc60000000f00 */
[----:B------:R-:W-:Y:S04]  /*1b6f0*/  STL [R1+0x1e8], R62 ;  /* 0x0001e83e01007387 */ /* 0x000fe80000100800 */
[----:B------:R1:W-:Y:S04]  /*1b700*/  STL [R1+0x1e4], R4 ;  /* 0x0001e40401007387 */ /* 0x0003e80000100800 */
[----:B------:R-:W-:Y:S01]  /*1b710*/  STL [R1+0x1f0], R64 ;  /* 0x0001f04001007387 */ /* 0x000fe20000100800 */
[----:B-1----:R-:W-:-:S05]  /*1b720*/  IMAD.MOV.U32 R4, RZ, RZ, R65 ;  /* 0x000000ffff047224 */ /* 0x002fca00078e0041 */
[----:B------:R1:W-:Y:S04]  /*1b730*/  STL [R1+0x1ec], R4 ;  /* 0x0001ec0401007387 */ /* 0x0003e80000100800 */
[----:B------:R-:W-:Y:S04]  /*1b740*/  STL [R1+0x1f8], R66 ;  /* 0x0001f84201007387 */ /* 0x000fe80000100800 */
[----:B------:R-:W5:Y:S01]  /*1b750*/  LDL.LU.64 R56, [R1+0x308] ;  /* 0x0003080001387983 */ /* 0x000f620000300a00 */
[----:B-1----:R-:W-:Y:S02]  /*1b760*/  IMAD.MOV.U32 R4, RZ, RZ, R67 ;  /* 0x000000ffff047224 */ /* 0x002fe400078e0043 */
[----:B------:R-:W-:-:S02]  /*1b770*/  IMAD.MOV.U32 R64, RZ, RZ, R72 ;  /* 0x000000ffff407224 */ /* 0x000fc400078e0048 */
[----:B------:R-:W-:Y:S02]  /*1b780*/  IMAD.MOV.U32 R65, RZ, RZ, R73 ;  /* 0x000000ffff417224 */ /* 0x000fe400078e0049 */
[----:B------:R-:W-:Y:S02]  /*1b790*/  IMAD.MOV.U32 R72, RZ, RZ, R74 ;  /* 0x000000ffff487224 */ /* 0x000fe400078e004a */
[----:B------:R-:W-:Y:S01]  /*1b7a0*/  IMAD.MOV.U32 R73, RZ, RZ, R75 ;  /* 0x000000ffff497224 */ /* 0x000fe200078e004b */
[----:B---3--:R-:W-:Y:S04]  /*1b7b0*/  STL [R1+0x200], R70 ;  /* 0x0002004601007387 */ /* 0x008fe80000100800 */
[----:B------:R1:W-:Y:S04]  /*1b7c0*/  STL [R1+0x1f4], R4 ;  /* 0x0001f40401007387 */ /* 0x0003e80000100800 */
[----:B------:R-:W3:Y:S04]  /*1b7d0*/  LDL.LU.64 R60, [R1+0x340] ;  /* 0x00034000013c7983 */ /* 0x000ee80000300a00 */
[----:B------:R-:W3:Y:S01]  /*1b7e0*/  LDL.LU.64 R62, [R1+0x348] ;  /* 0x00034800013e7983 */ /* 0x000ee20000300a00 */
[----:B-1----:R-:W-:-:S03]  /*1b7f0*/  IMAD.MOV.U32 R4, RZ, RZ, R71 ;  /* 0x000000ffff047224 */ /* 0x002fc600078e0047 */
[----:B------:R-:W3:Y:S04]  /*1b800*/  LDL.LU.64 R66, [R1+0x358] ;  /* 0x0003580001427983 */ /* 0x000ee80000300a00 */
[----:B------:R4:W-:Y:S04]  /*1b810*/  STL [R1+0x1fc], R4 ;  /* 0x0001fc0401007387 */ /* 0x0009e80000100800 */
[----:B------:R-:W3:Y:S01]  /*1b820*/  LDL.LU.64 R74, [R1+0x350] ;  /* 0x00035000014a7983 */ /* 0x000ee20000300a00 */
[----:B------:R-:W-:Y:S02]  /*1b830*/  IMAD.MOV.U32 R70, RZ, RZ, R80 ;  /* 0x000000ffff467224 */ /* 0x000fe400078e0050 */
[----:B------:R-:W-:-:S02]  /*1b840*/  IMAD.MOV.U32 R71, RZ, RZ, R81 ;  /* 0x000000ffff477224 */ /* 0x000fc400078e0051 */
[----:B------:R-:W3:Y:S01]  /*1b850*/  LDL.LU.64 R80, [R1+0x360] ;  /* 0x0003600001507983 */ /* 0x000ee20000300a00 */
[----:B----4-:R-:W-:-:S03]  /*1b860*/  IMAD.MOV.U32 R4, RZ, RZ, R53 ;  /* 0x000000ffff047224 */ /* 0x010fc600078e0035 */
[----:B------:R-:W-:Y:S04]  /*1b870*/  STL [R1+0x208], R52 ;  /* 0x0002083401007387 */ /* 0x000fe80000100800 */
[----:B------:R1:W-:Y:S04]  /*1b880*/  STL [R1+0x204], R4 ;  /* 0x0002040401007387 */ /* 0x0003e80000100800 */
[----:B--2---:R-:W-:Y:S01]  /*1b890*/  STL [R1+0x210], R54 ;  /* 0x0002103601007387 */ /* 0x004fe20000100800 */
[----:B-1----:R-:W-:-:S05]  /*1b8a0*/  IMAD.MOV.U32 R4, RZ, RZ, R55 ;  /* 0x000000ffff047224 */ /* 0x002fca00078e0037 */
[----:B------:R1:W-:Y:S04]  /*1b8b0*/  STL [R1+0x20c], R4 ;  /* 0x00020c0401007387 */ /* 0x0003e80000100800 */
[----:B-----5:R-:W-:Y:S04]  /*1b8c0*/  STL [R1+0x218], R56 ;  /* 0x0002183801007387 */ /* 0x020fe80000100800 */
[----:B------:R-:W2:Y:S01]  /*1b8d0*/  LDL.LU.64 R44, [R1+0x2d0] ;  /* 0x0002d000012c7983 */ /* 0x000ea20000300a00 */
[----:B-1----:R-:W-:Y:S01]  /*1b8e0*/  MOV R4, R57 ;  /* 0x0000003900047202 */ /* 0x002fe20000000f00 */
[----:B------:R-:W-:-:S02]  /*1b8f0*/  IMAD.MOV.U32 R50, RZ, RZ, R70 ;  /* 0x000000ffff327224 */ /* 0x000fc400078e0046 */
[----:B------:R-:W-:Y:S01]  /*1b900*/  IMAD.MOV.U32 R51, RZ, RZ, R71 ;  /* 0x000000ffff337224 */ /* 0x000fe200078e0047 */
[----:B------:R-:W-:Y:S01]  /*1b910*/  MOV R55, R77 ;  /* 0x0000004d00377202 */ /* 0x000fe20000000f00 */
        /* <DEDUP_REMOVED lines=8> */
[----:B------:R-:W-:Y:S01]  /*1b9a0*/  IMAD.MOV.U32 R91, RZ, RZ, R93 ;  /* 0x000000ffff5b7224 */ /* 0x000fe200078e005d */
[----:B---3--:R-:W-:Y:S04]  /*1b9b0*/  STL [R1+0x220], R60 ;  /* 0x0002203c01007387 */ /* 0x008fe80000100800 */
[----:B------:R1:W-:Y:S04]  /*1b9c0*/  STL [R1+0x214], R4 ;  /* 0x0002140401007387 */ /* 0x0003e80000100800 */
[----:B------:R-:W-:Y:S01]  /*1b9d0*/  STL [R1+0x228], R62 ;  /* 0x0002283e01007387 */ /* 0x000fe20000100800 */
[----:B-1----:R-:W-:-:S05]  /*1b9e0*/  IMAD.MOV.U32 R4, RZ, RZ, R61 ;  /* 0x000000ffff047224 */ /* 0x002fca00078e003d */
[----:B------:R1:W-:Y:S04]  /*1b9f0*/  STL [R1+0x21c], R4 ;  /* 0x00021c0401007387 */ /* 0x0003e80000100800 */
[----:B------:R-:W-:Y:S01]  /*1ba00*/  STL [R1+0x230], R66 ;  /* 0x0002304201007387 */ /* 0x000fe20000100800 */
[----:B-1----:R-:W-:-:S05]  /*1ba10*/  IMAD.MOV.U32 R4, RZ, RZ, R63 ;  /* 0x000000ffff047224 */ /* 0x002fca00078e003f */
[----:B------:R1:W-:Y:S02]  /*1ba20*/  STL [R1+0x224], R4 ;  /* 0x0002240401007387 */ /* 0x0003e40000100800 */
[----:B-1----:R-:W-:-:S05]  /*1ba30*/  IMAD.MOV.U32 R4, RZ, RZ, R67 ;  /* 0x000000ffff047224 */ /* 0x002fca00078e0043 */
[----:B------:R1:W-:Y:S04]  /*1ba40*/  STL [R1+0x22c], R4 ;  /* 0x00022c0401007387 */ /* 0x0003e80000100800 */
[----:B------:R-:W-:Y:S01]  /*1ba50*/  STL [R1+0x238], R74 ;  /* 0x0002384a01007387 */ /* 0x000fe20000100800 */
[----:B-1----:R-:W-:-:S05]  /*1ba60*/  IMAD.MOV.U32 R4, RZ, RZ, R75 ;  /* 0x000000ffff047224 */ /* 0x002fca00078e004b */
[----:B------:R1:W-:Y:S04]  /*1ba70*/  STL [R1+0x234], R4 ;  /* 0x0002340401007387 */ /* 0x0003e80000100800 */
[----:B------:R-:W-:Y:S01]  /*1ba80*/  STL [R1+0x240], R80 ;  /* 0x0002405001007387 */ /* 0x000fe20000100800 */
[----:B-1----:R-:W-:-:S05]  /*1ba90*/  IMAD.MOV.U32 R4, RZ, RZ, R81 ;  /* 0x000000ffff047224 */ /* 0x002fca00078e0051 */
[----:B------:R1:W-:Y:S04]  /*1baa0*/  STL [R1+0x23c], R4 ;  /* 0x00023c0401007387 */ /* 0x0003e80000100800 */
[----:B------:R3:W-:Y:S01]  /*1bab0*/  STL [R1+0x248], R102 ;  /* 0x0002486601007387 */ /* 0x0007e20000100800 */
[----:B-1----:R-:W-:-:S03]  /*1bac0*/  IMAD.MOV.U32 R4, RZ, RZ, R103 ;  /* 0x000000ffff047224 */ /* 0x002fc600078e0067 */
[----:B--2---:R-:W-:Y:S04]  /*1bad0*/  STL [R1+0x250], R44 ;  /* 0x0002502c01007387 */ /* 0x004fe80000100800 */
[----:B------:R1:W-:Y:S04]  /*1bae0*/  STL [R1+0x244], R4 ;  /* 0x0002440401007387 */ /* 0x0003e80000100800 */
[----:B------:R-:W2:Y:S01]  /*1baf0*/  LDL.LU.64 R60, [R1+0x270] ;  /* 0x00027000013c7983 */ /* 0x000ea20000300a00 */
[----:B------:R-:W-:Y:S01]  /*1bb00*/  IMAD.MOV.U32 R62, RZ, RZ, R96 ;  /* 0x000000ffff3e7224 */ /* 0x000fe200078e0060 */
[----:B------:R-:W-:Y:S01]  /*1bb10*/  MOV R96, R100 ;  /* 0x0000006400607202 */ /* 0x000fe20000000f00 */
[----:B------:R-:W-:Y:S01]  /*1bb20*/  IMAD.MOV.U32 R63, RZ, RZ, R97 ;  /* 0x000000ffff3f7224 */ /* 0x000fe200078e0061 */
[----:B------:R-:W4:Y:S01]  /*1bb30*/  LDL.LU.64 R70, [R1+0x2b0] ;  /* 0x0002b00001467983 */ /* 0x000f220000300a00 */
[----:B------:R-:W-:-:S03]  /*1bb40*/  IMAD.MOV.U32 R97, RZ, RZ, R101 ;  /* 0x000000ffff617224 */ /* 0x000fc600078e0065 */
[----:B------:R-:W5:Y:S01]  /*1bb50*/  LDL.LU.64 R66, [R1+0x310] ;  /* 0x0003100001427983 */ /* 0x000f620000300a00 */
[----:B------:R-:W-:Y:S02]  /*1bb60*/  IMAD.MOV.U32 R74, RZ, RZ, R82 ;  /* 0x000000ffff4a7224 */ /* 0x000fe400078e0052 */
[----:B------:R-:W-:Y:S01]  /*1bb70*/  IMAD.MOV.U32 R75, RZ, RZ, R83 ;  /* 0x000000ffff4b7224 */ /* 0x000fe200078e0053 */
[----:B------:R-:W4:Y:S01]  /*1bb80*/  LDL.LU.64 R100, [R1+0x5b0] ;  /* 0x0005b00001647983 */ /* 0x000f220000300a00 */
[----:B------:R-:W-:-:S03]  /*1bb90*/  IMAD.MOV.U32 R80, RZ, RZ, R94 ;  /* 0x000000ffff507224 */ /* 0x000fc600078e005e */
[----:B---3--:R-:W3:Y:S01]  /*1bba0*/  LDL.LU.64 R102, [R1+0x368] ;  /* 0x0003680001667983 */ /* 0x008ee20000300a00 */
[----:B------:R-:W-:-:S03]  /*1bbb0*/  IMAD.MOV.U32 R81, RZ, RZ, R95 ;  /* 0x000000ffff517224 */ /* 0x000fc600078e005f */
[----:B------:R-:W3:Y:S04]  /*1bbc0*/  LDL.LU.64 R82, [R1+0x328] ;  /* 0x0003280001527983 */ /* 0x000ee80000300a00 */
[----:B------:R-:W3:Y:S04]  /*1bbd0*/  LDL.LU.64 R64, [R1+0x2c8] ;  /* 0x0002c80001407983 */ /* 0x000ee80000300a00 */
[----:B------:R-:W3:Y:S04]  /*1bbe0*/  LDL.LU.64 R72, [R1+0x3c0] ;  /* 0x0003c00001487983 */ /* 0x000ee80000300a00 */
[----:B------:R-:W3:Y:S04]  /*1bbf0*/  LDL.LU.64 R94, [R1+0x5a8] ;  /* 0x0005a800015e7983 */ /* 0x000ee80000300a00 */
[----:B------:R-:W3:Y:S04]  /*1bc00*/  LDL.LU.64 R92, [R1+0x4d0] ;  /* 0x0004d000015c7983 */ /* 0x000ee80000300a00 */
[----:B------:R-:W3:Y:S01]  /*1bc10*/  LDL.LU.64 R56, [R1+0x3d0] ;  /* 0x0003d00001387983 */ /* 0x000ee20000300a00 */
[----:B-1----:R-:W-:-:S05]  /*1bc20*/  IMAD.MOV.U32 R4, RZ, RZ, R45 ;  /* 0x000000ffff047224 */ /* 0x002fca00078e002d */
[----:B------:R1:W-:Y:S04]  /*1bc30*/  STL [R1+0x24c], R4 ;  /* 0x00024c0401007387 */ /* 0x0003e80000100800 */
[----:B------:R1:W-:Y:S02]  /*1bc40*/  STL [R1+0x258], R46 ;  /* 0x0002582e01007387 */ /* 0x0003e40000100800 */
[----:B-1----:R-:W-:-:S05]  /*1bc50*/  IMAD.MOV.U32 R4, RZ, RZ, R47 ;  /* 0x000000ffff047224 */ /* 0x002fca00078e002f */
[----:B------:R1:W-:Y:S04]  /*1bc60*/  STL [R1+0x254], R4 ;  /* 0x0002540401007387 */ /* 0x0003e80000100800 */
[----:B------:R1:W-:Y:S04]  /*1bc70*/  STL [R1+0x260], R50 ;  /* 0x0002603201007387 */ /* 0x0003e80000100800 */
[----:B------:R-:W4:Y:S01]  /*1bc80*/  LDL.LU.64 R46, [R1+0x3c8] ;  /* 0x0003c800012e7983 */ /* 0x000f220000300a00 */
[----:B-1----:R-:W-:-:S03]  /*1bc90*/  IMAD.MOV.U32 R4, RZ, RZ, R51 ;  /* 0x000000ffff047224 */ /* 0x002fc600078e0033 */
[----:B------:R-:W-:Y:S04]  /*1bca0*/  STL [R1+0x268], R52 ;  /* 0x0002683401007387 */ /* 0x000fe80000100800 */
[----:B------:R1:W-:Y:S04]  /*1bcb0*/  STL [R1+0x25c], R4 ;  /* 0x00025c0401007387 */ /* 0x0003e80000100800 */
[----:B------:R-:W5:Y:S01]  /*1bcc0*/  LDL.LU.64 R50, [R1+0x390] ;  /* 0x0003900001327983 */ /* 0x000f620000300a00 */
[----:B-1----:R-:W-:-:S05]  /*1bcd0*/  IMAD.MOV.U32 R4, RZ, RZ, R53 ;  /* 0x000000ffff047224 */ /* 0x002fca00078e0035 */
[----:B------:R2:W-:Y:S02]  /*1bce0*/  STL [R1+0x264], R4 ;  /* 0x0002640401007387 */ /* 0x0005e40000100800 */
[----:B--2---:R-:W-:Y:S02]  /*1bcf0*/  IMAD.MOV.U32 R4, RZ, RZ, R61 ;  /* 0x000000ffff047224 */ /* 0x004fe400078e003d */
[----:B------:R1:W-:Y:S04]  /*1bd00*/  STL [R1+0x270], R60 ;  /* 0x0002703c01007387 */ /* 0x0003e80000100800 */
[----:B------:R2:W-:Y:S04]  /*1bd10*/  STL [R1+0x26c], R4 ;  /* 0x00026c0401007387 */ /* 0x0005e80000100800 */
[----:B-1----:R-:W5:Y:S04]  /*1bd20*/  LDL.LU.64 R60, [R1+0x318] ;  /* 0x00031800013c7983 */ /* 0x002f680000300a00 */
[----:B---3--:R1:W-:Y:S04]  /*1bd30*/  STL [R1+0x278], R56 ;  /* 0x0002783801007387 */ /* 0x0083e80000100800 */
[----:B------:R-:W3:Y:S01]  /*1bd40*/  LDL.LU.64 R52, [R1+0x2a0] ;  /* 0x0002a00001347983 */ /* 0x000ee20000300a00 */
[----:B--2---:R-:W-:-:S05]  /*1bd50*/  IMAD.MOV.U32 R4, RZ, RZ, R57 ;  /* 0x000000ffff047224 */ /* 0x004fca00078e0039 */
[----:B------:R2:W-:Y:S04]  /*1bd60*/  STL [R1+0x274], R4 ;  /* 0x0002740401007387 */ /* 0x0005e80000100800 */
[----:B----4-:R-:W-:Y:S04]  /*1bd70*/  STL [R1+0x280], R46 ;  /* 0x0002802e01007387 */ /* 0x010fe80000100800 */
[----:B-1----:R-:W4:Y:S01]  /*1bd80*/  LDL.LU.64 R56, [R1+0x410] ;  /* 0x0004100001387983 */ /* 0x002f220000300a00 */
[----:B--2---:R-:W-:-:S05]  /*1bd90*/  IMAD.MOV.U32 R4, RZ, RZ, R47 ;  /* 0x000000ffff047224 */ /* 0x004fca00078e002f */
[----:B------:R1:W-:Y:S04]  /*1bda0*/  STL [R1+0x27c], R4 ;  /* 0x00027c0401007387 */ /* 0x0003e80000100800 */
[----:B-----5:R-:W-:Y:S01]  /*1bdb0*/  STL [R1+0x288], R50 ;  /* 0x0002883201007387 */ /* 0x020fe20000100800 */
[----:B-1----:R-:W-:-:S05]  /*1bdc0*/  IMAD.MOV.U32 R4, RZ, RZ, R51 ;  /* 0x000000ffff047224 */ /* 0x002fca00078e0033 */
[----:B------:R1:W-:Y:S02]  /*1bdd0*/  STL [R1+0x284], R4 ;  /* 0x0002840401007387 */ /* 0x0003e40000100800 */
[----:B-1----:R-:W-:Y:S02]  /*1bde0*/  IMAD.MOV.U32 R4, RZ, RZ, R61 ;  /* 0x000000ffff047224 */ /* 0x002fe400078e003d */
[----:B------:R-:W-:Y:S04]  /*1bdf0*/  STL [R1+0x290], R60 ;  /* 0x0002903c01007387 */ /* 0x000fe80000100800 */
[----:B------:R-:W-:Y:S04]  /*1be00*/  STL [R1+0x298], R64 ;  /* 0x0002984001007387 */ /* 0x000fe80000100800 */
[----:B------:R1:W-:Y:S02]  /*1be10*/  STL [R1+0x28c], R4 ;  /* 0x00028c0401007387 */ /* 0x0003e40000100800 */
[----:B-1----:R-:W-:-:S02]  /*1be20*/  MOV R4, R65 ;  /* 0x0000004100047202 */ /* 0x002fc40000000f00 */
[----:B------:R-:W2:Y:S01]  /*1be30*/  LDL.LU.64 R64, [R1+0x408] ;  /* 0x0004080001407983 */ /* 0x000ea20000300a00 */
[----:B------:R-:W-:Y:S02]  /*1be40*/  IMAD.MOV.U32 R60, RZ, RZ, R66 ;  /* 0x000000ffff3c7224 */ /* 0x000fe400078e0042 */
[----:B------:R-:W-:Y:S01]  /*1be50*/  IMAD.MOV.U32 R61, RZ, RZ, R67 ;  /* 0x000000ffff3d7224 */ /* 0x000fe200078e0043 */
[----:B------:R1:W-:Y:S04]  /*1be60*/  STL [R1+0x294], R4 ;  /* 0x0002940401007387 */ /* 0x0003e80000100800 */
[----:B---3--:R-:W-:Y:S04]  /*1be70*/  STL [R1+0x2a0], R52 ;  /* 0x0002a03401007387 */ /* 0x008fe80000100800 */
[----:B------:R-:W3:Y:S01]  /*1be80*/  LDL.LU.64 R66, [R1+0x388] ;  /* 0x0003880001427983 */ /* 0x000ee20000300a00 */
[----:B-1----:R-:W-:-:S05]  /*1be90*/  IMAD.MOV.U32 R4, RZ, RZ, R53 ;  /* 0x000000ffff047224 */ /* 0x002fca00078e0035 */
[----:B------:R1:W-:Y:S04]  /*1bea0*/  STL [R1+0x29c], R4 ;  /* 0x00029c0401007387 */ /* 0x0003e80000100800 */
[----:B------:R-:W-:Y:S01]  /*1beb0*/  STL [R1+0x2a8], R54 ;  /* 0x0002a83601007387 */ /* 0x000fe20000100800 */
[----:B-1----:R-:W-:-:S05]  /*1bec0*/  IMAD.MOV.U32 R4, RZ, RZ, R55 ;  /* 0x000000ffff047224 */ /* 0x002fca00078e0037 */
[----:B------:R1:W-:Y:S04]  /*1bed0*/  STL [R1+0x2a4], R4 ;  /* 0x0002a40401007387 */ /* 0x0003e80000100800 */
[----:B------:R5:W-:Y:S01]  /*1bee0*/  STL [R1+0x2b0], R70 ;  /* 0x0002b04601007387 */ /* 0x000be20000100800 */
[----:B-1----:R-:W-:-:S03]  /*1bef0*/  IMAD.MOV.U32 R4, RZ, RZ, R71 ;  /* 0x000000ffff047224 */ /* 0x002fc600078e0047 */
[----:B----4-:R-:W-:Y:S04]  /*1bf00*/  STL [R1+0x2b8], R56 ;  /* 0x0002b83801007387 */ /* 0x010fe80000100800 */
[----:B------:R1:W-:Y:S04]  /*1bf10*/  STL [R1+0x2ac], R4 ;  /* 0x0002ac0401007387 */ /* 0x0003e80000100800 */
[----:B-----5:R-:W4:Y:S01]  /*1bf20*/  LDL.LU.64 R70, [R1+0x2e0] ;  /* 0x0002e00001467983 */ /* 0x020f220000300a00 */
[----:B-1----:R-:W-:-:S03]  /*1bf30*/  IMAD.MOV.U32 R4, RZ, RZ, R57 ;  /* 0x000000ffff047224 */ /* 0x002fc600078e0039 */
[----:B--2---:R-:W-:Y:S04]  /*1bf40*/  STL [R1+0x2c0], R64 ;  /* 0x0002c04001007387 */ /* 0x004fe80000100800 */
[----:B------:R1:W-:Y:S02]  /*1bf50*/  STL [R1+0x2b4], R4 ;  /* 0x0002b40401007387 */ /* 0x0003e40000100800 */
[----:B-1----:R-:W-:-:S05]  /*1bf60*/  IMAD.MOV.U32 R4, RZ, RZ, R65 ;  /* 0x000000ffff047224 */ /* 0x002fca00078e0041 */
[----:B------:R1:W-:Y:S04]  /*1bf70*/  STL [R1+0x2bc], R4 ;  /* 0x0002bc0401007387 */ /* 0x0003e80000100800 */
[----:B------:R-:W2:Y:S01]  /*1bf80*/  LDL.LU.64 R64, [R1+0x450] ;  /* 0x0004500001407983 */ /* 0x000ea20000300a00 */
[----:B-1----:R-:W-:-:S03]  /*1bf90*/  IMAD.MOV.U32 R4, RZ, RZ, R73 ;  /* 0x000000ffff047224 */ /* 0x002fc600078e0049 */
[----:B------:R1:W-:Y:S04]  /*1bfa0*/  STL [R1+0x2c8], R72 ;  /* 0x0002c84801007387 */ /* 0x0003e80000100800 */
[----:B------:R5:W-:Y:S04]  /*1bfb0*/  STL [R1+0x2c4], R4 ;  /* 0x0002c40401007387 */ /* 0x000be80000100800 */
[----:B---3--:R3:W-:Y:S01]  /*1bfc0*/  STL [R1+0x2d0], R66 ;  /* 0x0002d04201007387 */ /* 0x0087e20000100800 */
[----:B-1----:R-:W-:Y:S02]  /*1bfd0*/  IMAD.MOV.U32 R72, RZ, RZ, R84 ;  /* 0x000000ffff487224 */ /* 0x002fe400078e0054 */
[----:B------:R-:W-:-:S02]  /*1bfe0*/  IMAD.MOV.U32 R73, RZ, RZ, R85 ;  /* 0x000000ffff497224 */ /* 0x000fc400078e0055 */
[----:B------:R-:W2:Y:S01]  /*1bff0*/  LDL.LU.64 R84, [R1+0x448] ;  /* 0x0004480001547983 */ /* 0x000ea20000300a00 */
[----:B-----5:R-:W-:-:S05]  /*1c000*/  IMAD.MOV.U32 R4, RZ, RZ, R67 ;  /* 0x000000ffff047224 */ /* 0x020fca00078e0043 */
[----:B------:R1:W-:Y:S04]  /*1c010*/  STL [R1+0x2cc], R4 ;  /* 0x0002cc0401007387 */ /* 0x0003e80000100800 */
[----:B------:R-:W-:Y:S04]  /*1c020*/  STL [R1+0x2d8], R60 ;  /* 0x0002d83c01007387 */ /* 0x000fe80000100800 */
[----:B---3--:R-:W3:Y:S01]  /*1c030*/  LDL.LU.64 R66, [R1+0x3b8] ;  /* 0x0003b80001427983 */ /* 0x008ee20000300a00 */
[----:B-1----:R-:W-:-:S03]  /*1c040*/  MOV R4, R61 ;  /* 0x0000003d00047202 */ /* 0x002fc60000000f00 */
[----:B----4-:R-:W-:Y:S04]  /*1c050*/  STL [R1+0x2e0], R70 ;  /* 0x0002e04601007387 */ /* 0x010fe80000100800 */
[----:B------:R1:W-:Y:S02]  /*1c060*/  STL [R1+0x2d4], R4 ;  /* 0x0002d40401007387 */ /* 0x0003e40000100800 */
[----:B-1----:R-:W-:-:S05]  /*1c070*/  IMAD.MOV.U32 R4, RZ, RZ, R71 ;  /* 0x000000ffff047224 */ /* 0x002fca00078e0047 */
[----:B------:R1:W-:Y:S04]  /*1c080*/  STL [R1+0x2dc], R4 ;  /* 0x0002dc0401007387 */ /* 0x0003e80000100800 */
[----:B------:R4:W-:Y:S04]  /*1c090*/  STL [R1+0x2e8], R80 ;  /* 0x0002e85001007387 */ /* 0x0009e80000100800 */
[----:B------:R-:W5:Y:S01]  /*1c0a0*/  LDL.LU.64 R70, [R1+0x320] ;  /* 0x0003200001467983 */ /* 0x000f620000300a00 */
[----:B-1----:R-:W-:-:S03]  /*1c0b0*/  IMAD.MOV.U32 R4, RZ, RZ, R81 ;  /* 0x000000ffff047224 */ /* 0x002fc600078e0051 */
[----:B------:R-:W-:Y:S04]  /*1c0c0*/  STL [R1+0x2f0], R62 ;  /* 0x0002f03e01007387 */ /* 0x000fe80000100800 */
[----:B------:R1:W-:Y:S01]  /*1c0d0*/  STL [R1+0x2e4], R4 ;  /* 0x0002e40401007387 */ /* 0x0003e20000100800 */
[----:B----4-:R-:W-:Y:S02]  /*1c0e0*/  IMAD.MOV.U32 R80, RZ, RZ, R82 ;  /* 0x000000ffff507224 */ /* 0x010fe400078e0052 */
[----:B------:R-:W-:Y:S02]  /*1c0f0*/  IMAD.MOV.U32 R81, RZ, RZ, R83 ;  /* 0x000000ffff517224 */ /* 0x000fe400078e0053 */
[----:B------:R-:W4:Y:S01]  /*1c100*/  LDL.LU.64 R82, [R1+0x330] ;  /* 0x0003300001527983 */ /* 0x000f220000300a00 */
[----:B-1----:R-:W-:-:S03]  /*1c110*/  IMAD.MOV.U32 R4, RZ, RZ, R63 ;  /* 0x000000ffff047224 */ /* 0x002fc600078e003f */
[----:B--2---:R-:W-:Y:S04]  /*1c120*/  STL [R1+0x2f8], R64 ;  /* 0x0002f84001007387 */ /* 0x004fe80000100800 */
[----:B------:R1:W-:Y:S02]  /*1c130*/  STL [R1+0x2ec], R4 ;  /* 0x0002ec0401007387 */ /* 0x0003e40000100800 */
[----:B-1----:R-:W-:-:S05]  /*1c140*/  IMAD.MOV.U32 R4, RZ, RZ, R65 ;  /* 0x000000ffff047224 */ /* 0x002fca00078e0041 */
[----:B------:R1:W-:Y:S04]  /*1c150*/  STL [R1+0x2f4], R4 ;  /* 0x0002f40401007387 */ /* 0x0003e80000100800 */
[----:B------:R2:W-:Y:S01]  /*1c160*/  STL [R1+0x300], R84 ;  /* 0x0003005401007387 */ /* 0x0005e20000100800 */
[----:B-1----:R-:W-:-:S05]  /*1c170*/  IMAD.MOV.U32 R4, RZ, RZ, R85 ;  /* 0x000000ffff047224 */ /* 0x002fca00078e0055 */
[----:B------:R1:W-:Y:S04]  /*1c180*/  STL [R1+0x2fc], R4 ;  /* 0x0002fc0401007387 */ /* 0x0003e80000100800 */
[----:B--2---:R-:W2:Y:S01]  /*1c190*/  LDL.LU.64 R84, [R1+0x560] ;  /* 0x0005600001547983 */ /* 0x004ea20000300a00 */
[----:B-1----:R-:W-:-:S03]  /*1c1a0*/  IMAD.MOV.U32 R4, RZ, RZ, R75 ;  /* 0x000000ffff047224 */ /* 0x002fc600078e004b */
[----:B------:R1:W-:Y:S04]  /*1c1b0*/  STL [R1+0x308], R74 ;  /* 0x0003084a01007387 */ /* 0x0003e80000100800 */
[----:B------:R1:W-:Y:S04]  /*1c1c0*/  STL [R1+0x304], R4 ;  /* 0x0003040401007387 */ /* 0x0003e80000100800 */
[----:B---3--:R-:W-:Y:S04]  /*1c1d0*/  STL [R1+0x310], R66 ;  /* 0x0003104201007387 */ /* 0x008fe80000100800 */
[----:B-1----:R-:W3:Y:S01]  /*1c1e0*/  LDL.LU.64 R74, [R1+0x3f8] ;  /* 0x0003f800014a7983 */ /* 0x002ee20000300a00 */
[----:B------:R-:W-:-:S03]  /*1c1f0*/  IMAD.MOV.U32 R4, RZ, RZ, R67 ;  /* 0x000000ffff047224 */ /* 0x000fc600078e0043 */
[----:B------:R-:W-:Y:S04]  /*1c200*/  STL [R1+0x318], R76 ;  /* 0x0003184c01007387 */ /* 0x000fe80000100800 */
[----:B------:R1:W-:Y:S04]  /*1c210*/  STL [R1+0x30c], R4 ;  /* 0x00030c0401007387 */ /* 0x0003e80000100800 */
[----:B-----5:R-:W-:Y:S01]  /*1c220*/  STL [R1+0x320], R70 ;  /* 0x0003204601007387 */ /* 0x020fe20000100800 */
[----:B-1----:R-:W-:-:S05]  /*1c230*/  IMAD.MOV.U32 R4, RZ, RZ, R77 ;  /* 0x000000ffff047224 */ /* 0x002fca00078e004d */
[----:B------:R1:W-:Y:S04]  /*1c240*/  STL [R1+0x314], R4 ;  /* 0x0003140401007387 */ /* 0x0003e80000100800 */
[----:B------:R-:W5:Y:S01]  /*1c250*/  LDL.LU.64 R76, [R1+0x378] ;  /* 0x00037800014c7983 */ /* 0x000f620000300a00 */
[----:B-1----:R-:W-:-:S05]  /*1c260*/  IMAD.MOV.U32 R4, RZ, RZ, R71 ;  /* 0x000000ffff047224 */ /* 0x002fca00078e0047 */
[----:B------:R1:W-:Y:S04]  /*1c270*/  STL [R1+0x31c], R4 ;  /* 0x00031c0401007387 */ /* 0x0003e80000100800 */
[----:B------:R4:W-:Y:S01]  /*1c280*/  STL [R1+0x328], R80 ;  /* 0x0003285001007387 */ /* 0x0009e20000100800 */
[----:B-1----:R-:W-:-:S03]  /*1c290*/  MOV R4, R81 ;  /* 0x0000005100047202 */ /* 0x002fc60000000f00 */
[----:B----4-:R-:W4:Y:S04]  /*1c2a0*/  LDL.LU.64 R80, [R1+0x370] ;  /* 0x0003700001507983 */ /* 0x010f280000300a00 */
[----:B------:R1:W-:Y:S04]  /*1c2b0*/  STL [R1+0x324], R4 ;  /* 0x0003240401007387 */ /* 0x0003e80000100800 */
[----:B------:R1:W-:Y:S02]  /*1c2c0*/  STL [R1+0x330], R82 ;  /* 0x0003305201007387 */ /* 0x0003e40000100800 */
[----:B-1----:R-:W-:-:S02]  /*1c2d0*/  IMAD.MOV.U32 R4, RZ, RZ, R83 ;  /* 0x000000ffff047224 */ /* 0x002fc400078e0053 */
[----:B------:R-:W-:Y:S04]  /*1c2e0*/  STL [R1+0x338], R72 ;  /* 0x0003384801007387 */ /* 0x000fe80000100800 */
[----:B------:R1:W-:Y:S04]  /*1c2f0*/  STL [R1+0x32c], R4 ;  /* 0x00032c0401007387 */ /* 0x0003e80000100800 */
[----:B------:R-:W4:Y:S01]  /*1c300*/  LDL.LU.64 R82, [R1+0x558] ;  /* 0x0005580001527983 */ /* 0x000f220000300a00 */
[----:B-1----:R-:W-:-:S05]  /*1c310*/  IMAD.MOV.U32 R4, RZ, RZ, R73 ;  /* 0x000000ffff047224 */ /* 0x002fca00078e0049 */
[----:B------:R1:W-:Y:S04]  /*1c320*/  STL [R1+0x334], R4 ;  /* 0x0003340401007387 */ /* 0x0003e80000100800 */
[----:B--2---:R2:W-:Y:S01]  /*1c330*/  STL [R1+0x340], R84 ;  /* 0x0003405401007387 */ /* 0x0045e20000100800 */
[----:B-1----:R-:W-:-:S03]  /*1c340*/  IMAD.MOV.U32 R4, RZ, RZ, R85 ;  /* 0x000000ffff047224 */ /* 0x002fc600078e0055 */
[----:B--2---:R-:W2:Y:S04]  /*1c350*/  LDL.LU.64 R84, [R1+0x438] ;  /* 0x0004380001547983 */ /* 0x004ea80000300a00 */
[----:B------:R1:W-:Y:S04]  /*1c360*/  STL [R1+0x33c], R4 ;  /* 0x00033c0401007387 */ /* 0x0003e80000100800 */
[----:B------:R3:W-:Y:S01]  /*1c370*/  STL [R1+0x348], R86 ;  /* 0x0003485601007387 */ /* 0x0007e20000100800 */
[----:B-1----:R-:W-:-:S03]  /*1c380*/  IMAD.MOV.U32 R4, RZ, RZ, R87 ;  /* 0x000000ffff047224 */ /* 0x002fc600078e0057 */
[----:B---3--:R-:W-:Y:S04]  /*1c390*/  STL [R1+0x350], R74 ;  /* 0x0003504a01007387 */ /* 0x008fe80000100800 */
[----:B------:R1:W-:Y:S04]  /*1c3a0*/  STL [R1+0x344], R4 ;  /* 0x0003440401007387 */ /* 0x0003e80000100800 */
[----:B------:R-:W3:Y:S01]  /*1c3b0*/  LDL.LU.64 R86, [R1+0x3a0] ;  /* 0x0003a00001567983 */ /* 0x000ee20000300a00 */
[----:B-1----:R-:W-:-:S05]  /*1c3c0*/  IMAD.MOV.U32 R4, RZ, RZ, R75 ;  /* 0x000000ffff047224 */ /* 0x002fca00078e004b */
[----:B------:R1:W-:Y:S04]  /*1c3d0*/  STL [R1+0x34c], R4 ;  /* 0x00034c0401007387 */ /* 0x0003e80000100800 */
[----:B------:R5:W-:Y:S01]  /*1c3e0*/  STL [R1+0x358], R90 ;  /* 0x0003585a01007387 */ /* 0x000be20000100800 */
[----:B-1----:R-:W-:-:S03]  /*1c3f0*/  IMAD.MOV.U32 R4, RZ, RZ, R91 ;  /* 0x000000ffff047224 */ /* 0x002fc600078e005b */
[----:B-----5:R-:W5:Y:S04]  /*1c400*/  LDL.LU.64 R90, [R1+0x3b0] ;  /* 0x0003b000015a7983 */ /* 0x020f680000300a00 */
[----:B------:R1:W-:Y:S04]  /*1c410*/  STL [R1+0x354], R4 ;  /* 0x0003540401007387 */ /* 0x0003e80000100800 */
[----:B------:R-:W-:Y:S01]  /*1c420*/  STL [R1+0x360], R76 ;  /* 0x0003604c01007387 */ /* 0x000fe20000100800 */
[----:B-1----:R-:W-:-:S05]  /*1c430*/  IMAD.MOV.U32 R4, RZ, RZ, R77 ;  /* 0x000000ffff047224 */ /* 0x002fca00078e004d */
[----:B------:R1:W-:Y:S04]  /*1c440*/  STL [R1+0x35c], R4 ;  /* 0x00035c0401007387 */ /* 0x0003e80000100800 */
[----:B------:R1:W-:Y:S02]  /*1c450*/  STL [R1+0x368], R102 ;  /* 0x0003686601007387 */ /* 0x0003e40000100800 */
[----:B-1----:R-:W-:Y:S02]  /*1c460*/  IMAD.MOV.U32 R4, RZ, RZ, R103 ;  /* 0x000000ffff047224 */ /* 0x002fe400078e0067 */
[----:B------:R-:W5:Y:S04]  /*1c470*/  LDL.LU.64 R102, [R1+0x550] ;  /* 0x0005500001667983 */ /* 0x000f680000300a00 */
[----:B------:R1:W-:Y:S04]  /*1c480*/  STL [R1+0x364], R4 ;  /* 0x0003640401007387 */ /* 0x0003e80000100800 */
[----:B----4-:R-:W-:Y:S01]  /*1c490*/  STL [R1+0x370], R80 ;  /* 0x0003705001007387 */ /* 0x010fe20000100800 */
[----:B-1----:R-:W-:-:S05]  /*1c4a0*/  IMAD.MOV.U32 R4, RZ, RZ, R81 ;  /* 0x000000ffff047224 */ /* 0x002fca00078e0051 */
[----:B------:R1:W-:Y:S04]  /*1c4b0*/  STL [R1+0x36c], R4 ;  /* 0x00036c0401007387 */ /* 0x0003e80000100800 */
[----:B------:R4:W-:Y:S01]  /*1c4c0*/  STL [R1+0x378], R94 ;  /* 0x0003785e01007387 */ /* 0x0009e20000100800 */
[----:B-1----:R-:W-:-:S03]  /*1c4d0*/  IMAD.MOV.U32 R4, RZ, RZ, R95 ;  /* 0x000000ffff047224 */ /* 0x002fc600078e005f */
[----:B----4-:R-:W4:Y:S04]  /*1c4e0*/  LDL.LU.64 R94, [R1+0x478] ;  /* 0x00047800015e7983 */ /* 0x010f280000300a00 */
[----:B------:R1:W-:Y:S04]  /*1c4f0*/  STL [R1+0x374], R4 ;  /* 0x0003740401007387 */ /* 0x0003e80000100800 */
[----:B------:R-:W-:Y:S01]  /*1c500*/  STL [R1+0x380], R82 ;  /* 0x0003805201007387 */ /* 0x000fe20000100800 */
[----:B-1----:R-:W-:-:S05]  /*1c510*/  IMAD.MOV.U32 R4, RZ, RZ, R83 ;  /* 0x000000ffff047224 */ /* 0x002fca00078e0053 */
[----:B------:R1:W-:Y:S04]  /*1c520*/  STL [R1+0x37c], R4 ;  /* 0x00037c0401007387 */ /* 0x0003e80000100800 */
[----:B------:R1:W-:Y:S02]  /*1c530*/  STL [R1+0x388], R106 ;  /* 0x0003886a01007387 */ /* 0x0003e40000100800 */
[----:B-1----:R-:W-:Y:S02]  /*1c540*/  MOV R4, R107 ;  /* 0x0000006b00047202 */ /* 0x002fe40000000f00 */
[----:B------:R-:W4:Y:S04]  /*1c550*/  LDL.LU.64 R106, [R1+0x3e0] ;  /* 0x0003e000016a7983 */ /* 0x000f280000300a00 */
[----:B------:R2:W-:Y:S02]  /*1c560*/  STL [R1+0x384], R4 ;  /* 0x0003840401007387 */ /* 0x0005e40000100800 */
[----:B--2---:R-:W-:-:S02]  /*1c570*/  IMAD.MOV.U32 R4, RZ, RZ, R85 ;  /* 0x000000ffff047224 */ /* 0x004fc400078e0055 */
[----:B------:R-:W-:Y:S04]  /*1c580*/  STL [R1+0x390], R84 ;  /* 0x0003905401007387 */ /* 0x000fe80000100800 */
[----:B------:R1:W-:Y:S04]  /*1c590*/  STL [R1+0x38c], R4 ;  /* 0x00038c0401007387 */ /* 0x0003e80000100800 */
[----:B------:R2:W-:Y:S01]  /*1c5a0*/  STL [R1+0x398], R112 ;  /* 0x0003987001007387 */ /* 0x0005e20000100800 */
[----:B-1----:R-:W-:-:S03]  /*1c5b0*/  IMAD.MOV.U32 R4, RZ, RZ, R113 ;  /* 0x000000ffff047224 */ /* 0x002fc600078e0071 */
[----:B--2---:R-:W2:Y:S04]  /*1c5c0*/  LDL.LU.64 R112, [R1+0x3f0] ;  /* 0x0003f00001707983 */ /* 0x004ea80000300a00 */
[----:B------:R1:W-:Y:S04]  /*1c5d0*/  STL [R1+0x394], R4 ;  /* 0x0003940401007387 */ /* 0x0003e80000100800 */
[----:B---3--:R-:W-:Y:S01]  /*1c5e0*/  STL [R1+0x3a0], R86 ;  /* 0x0003a05601007387 */ /* 0x008fe20000100800 */
[----:B-1----:R-:W-:-:S05]  /*1c5f0*/  IMAD.MOV.U32 R4, RZ, RZ, R87 ;  /* 0x000000ffff047224 */ /* 0x002fca00078e0057 */
[----:B------:R1:W-:Y:S04]  /*1c600*/  STL [R1+0x39c], R4 ;  /* 0x00039c0401007387 */ /* 0x0003e80000100800 */
[----:B------:R3:W-:Y:S01]  /*1c610*/  STL [R1+0x3a8], R114 ;  /* 0x0003a87201007387 */ /* 0x0007e20000100800 */
[----:B-1----:R-:W-:-:S03]  /*1c620*/  IMAD.MOV.U32 R4, RZ, RZ, R115 ;  /* 0x000000ffff047224 */ /* 0x002fc600078e0073 */
[----:B---3--:R-:W3:Y:S04]  /*1c630*/  LDL.LU.64 R114, [R1+0x548] ;  /* 0x0005480001727983 */ /* 0x008ee80000300a00 */
[----:B------:R1:W-:Y:S04]  /*1c640*/  STL [R1+0x3a4], R4 ;  /* 0x0003a40401007387 */ /* 0x0003e80000100800 */
[----:B-----5:R5:W-:Y:S01]  /*1c650*/  STL [R1+0x3b0], R90 ;  /* 0x0003b05a01007387 */ /* 0x020be20000100800 */
[----:B-1----:R-:W-:-:S03]  /*1c660*/  IMAD.MOV.U32 R4, RZ, RZ, R91 ;  /* 0x000000ffff047224 */ /* 0x002fc600078e005b */
[----:B-----5:R-:W5:Y:S04]  /*1c670*/  LDL.LU.64 R90, [R1+0x4c8] ;  /* 0x0004c800015a7983 */ /* 0x020f680000300a00 */
[----:B------:R1:W-:Y:S04]  /*1c680*/  STL [R1+0x3ac], R4 ;  /* 0x0003ac0401007387 */ /* 0x0003e80000100800 */
[----:B------:R1:W-:Y:S02]  /*1c690*/  STL [R1+0x3b8], R100 ;  /* 0x0003b86401007387 */ /* 0x0003e40000100800 */
[----:B-1----:R-:W-:-:S02]  /*1c6a0*/  IMAD.MOV.U32 R4, RZ, RZ, R101 ;  /* 0x000000ffff047224 */ /* 0x002fc400078e0065 */
[----:B------:R-:W5:Y:S04]  /*1c6b0*/  LDL.LU.64 R100, [R1+0x488] ;  /* 0x0004880001647983 */ /* 0x000f680000300a00 */
        /* <DEDUP_REMOVED lines=9> */
[----:B----4-:R4:W-:Y:S01]  /*1c750*/  STL [R1+0x3d0], R94 ;  /* 0x0003d05e01007387 */ /* 0x0109e20000100800 */
[----:B-1----:R-:W-:-:S03]  /*1c760*/  IMAD.MOV.U32 R4, RZ, RZ, R95 ;  /* 0x000000ffff047224 */ /* 0x002fc600078e005f */
[----:B----4-:R-:W4:Y:S04]  /*1c770*/  LDL.LU.64 R94, [R1+0x428] ;  /* 0x00042800015e7983 */ /* 0x010f280000300a00 */
[----:B------:R1:W-:Y:S04]  /*1c780*/  STL [R1+0x3cc], R4 ;  /* 0x0003cc0401007387 */ /* 0x0003e80000100800 */
[----:B------:R1:W-:Y:S02]  /*1c790*/  STL [R1+0x3d8], R104 ;  /* 0x0003d86801007387 */ /* 0x0003e40000100800 */
[----:B-1----:R-:W-:-:S02]  /*1c7a0*/  IMAD.MOV.U32 R4, RZ, RZ, R105 ;  /* 0x000000ffff047224 */ /* 0x002fc400078e0069 */
[----:B------:R-:W4:Y:S04]  /*1c7b0*/  LDL.LU.64 R104, [R1+0x430] ;  /* 0x0004300001687983 */ /* 0x000f280000300a00 */
[----:B------:R1:W-:Y:S04]  /*1c7c0*/  STL [R1+0x3d4], R4 ;  /* 0x0003d40401007387 */ /* 0x0003e80000100800 */
[----:B------:R1:W-:Y:S02]  /*1c7d0*/  STL [R1+0x3e0], R106 ;  /* 0x0003e06a01007387 */ /* 0x0003e40000100800 */
[----:B-1----:R-:W-:-:S02]  /*1c7e0*/  IMAD.MOV.U32 R4, RZ, RZ, R107 ;  /* 0x000000ffff047224 */ /* 0x002fc400078e006b */
[----:B------:R-:W4:Y:S04]  /*1c7f0*/  LDL.LU.64 R106, [R1+0x5d8] ;  /* 0x0005d800016a7983 */ /* 0x000f280000300a00 */
[----:B------:R1:W-:Y:S04]  /*1c800*/  STL [R1+0x3dc], R4 ;  /* 0x0003dc0401007387 */ /* 0x0003e80000100800 */
[----:B------:R1:W-:Y:S02]  /*1c810*/  STL [R1+0x3e8], R110 ;  /* 0x0003e86e01007387 */ /* 0x0003e40000100800 */
[----:B-1----:R-:W-:-:S02]  /*1c820*/  MOV R4, R111 ;  /* 0x0000006f00047202 */ /* 0x002fc40000000f00 */
[----:B------:R-:W4:Y:S04]  /*1c830*/  LDL.LU.64 R110, [R1+0x540] ;  /* 0x00054000016e7983 */ /* 0x000f280000300a00 */
[----:B------:R1:W-:Y:S04]  /*1c840*/  STL [R1+0x3e4], R4 ;  /* 0x0003e40401007387 */ /* 0x0003e80000100800 */
[----:B--2---:R2:W-:Y:S01]  /*1c850*/  STL [R1+0x3f0], R112 ;  /* 0x0003f07001007387 */ /* 0x0045e20000100800 */
[----:B-1----:R-:W-:-:S03]  /*1c860*/  IMAD.MOV.U32 R4, RZ, RZ, R113 ;  /* 0x000000ffff047224 */ /* 0x002fc600078e0071 */
[----:B--2---:R-:W2:Y:S04]  /*1c870*/  LDL.LU.64 R112, [R1+0x4c0] ;  /* 0x0004c00001707983 */ /* 0x004ea80000300a00 */
[----:B------:R1:W-:Y:S04]  /*1c880*/  STL [R1+0x3ec], R4 ;  /* 0x0003ec0401007387 */ /* 0x0003e80000100800 */
[----:B------:R1:W-:Y:S02]  /*1c890*/  STL [R1+0x3f8], R96 ;  /* 0x0003f86001007387 */ /* 0x0003e40000100800 */
[----:B-1----:R-:W-:-:S02]  /*1c8a0*/  IMAD.MOV.U32 R4, RZ, RZ, R97 ;  /* 0x000000ffff047224 */ /* 0x002fc400078e0061 */
[----:B------:R-:W2:Y:S04]  /*1c8b0*/  LDL.LU.64 R96, [R1+0x490] ;  /* 0x0004900001607983 */ /* 0x000ea80000300a00 */
[----:B------:R1:W-:Y:S04]  /*1c8c0*/  STL [R1+0x3f4], R4 ;  /* 0x0003f40401007387 */ /* 0x0003e80000100800 */
[----:B---3--:R3:W-:Y:S01]  /*1c8d0*/  STL [R1+0x400], R114 ;  /* 0x0004007201007387 */ /* 0x0087e20000100800 */
        /* <DEDUP_REMOVED lines=19> */
[----:B----4-:R-:W-:Y:S04]  /*1ca10*/  STL [R1+0x428], R94 ;  /* 0x0004285e01007387 */ /* 0x010fe80000100800 */
[----:B------:R-:W4:Y:S01]  /*1ca20*/  LDL.LU.64 R86, [R1+0x588] ;  /* 0x0005880001567983 */ /* 0x000f220000300a00 */
[----:B-1----:R-:W-:-:S05]  /*1ca30*/  IMAD.MOV.U32 R4, RZ, RZ, R95 ;  /* 0x000000ffff047224 */ /* 0x002fca00078e005f */
[----:B------:R1:W-:Y:S04]  /*1ca40*/  STL [R1+0x424], R4 ;  /* 0x0004240401007387 */ /* 0x0003e80000100800 */
[----:B------:R1:W-:Y:S02]  /*1ca50*/  STL [R1+0x430], R104 ;  /* 0x0004306801007387 */ /* 0x0003e40000100800 */
[----:B-1----:R-:W-:Y:S02]  /*1ca60*/  IMAD.MOV.U32 R4, RZ, RZ, R105 ;  /* 0x000000ffff047224 */ /* 0x002fe400078e0069 */
[----:B------:R-:W4:Y:S04]  /*1ca70*/  LDL.LU.64 R104, [R1+0x508] ;  /* 0x0005080001687983 */ /* 0x000f280000300a00 */
        /* <DEDUP_REMOVED lines=9> */
[----:B--2---:R2:W-:Y:S01]  /*1cb10*/  STL [R1+0x448], R112 ;  /* 0x0004487001007387 */ /* 0x0045e20000100800 */
[----:B-1----:R-:W-:-:S03]  /*1cb20*/  MOV R4, R113 ;  /* 0x0000007100047202 */ /* 0x002fc60000000f00 */
[----:B--2---:R-:W2:Y:S04]  /*1cb30*/  LDL.LU.64 R112, [R1+0x4a0] ;  /* 0x0004a00001707983 */ /* 0x004ea80000300a00 */
[----:B------:R1:W-:Y:S04]  /*1cb40*/  STL [R1+0x444], R4 ;  /* 0x0004440401007387 */ /* 0x0003e80000100800 */
[----:B------:R-:W-:Y:S04]  /*1cb50*/  STL [R1+0x450], R96 ;  /* 0x0004506001007387 */ /* 0x000fe80000100800 */
[----:B------:R-:W2:Y:S01]  /*1cb60*/  LDL.LU.64 R94, [R1+0x4a8] ;  /* 0x0004a800015e7983 */ /* 0x000ea20000300a00 */
[----:B-1----:R-:W-:-:S05]  /*1cb70*/  IMAD.MOV.U32 R4, RZ, RZ, R97 ;  /* 0x000000ffff047224 */ /* 0x002fca00078e0061 */
[----:B------:R3:W-:Y:S02]  /*1cb80*/  STL [R1+0x44c], R4 ;  /* 0x00044c0401007387 */ /* 0x0007e40000100800 */
[----:B---3--:R-:W-:Y:S02]  /*1cb90*/  IMAD.MOV.U32 R4, RZ, RZ, R115 ;  /* 0x000000ffff047224 */ /* 0x008fe400078e0073 */
[----:B------:R1:W-:Y:S04]  /*1cba0*/  STL [R1+0x458], R114 ;  /* 0x0004587201007387 */ /* 0x0003e80000100800 */
[----:B-1----:R-:W3:Y:S04]  /*1cbb0*/  LDL.LU.64 R114, [R1+0x4b0] ;  /* 0x0004b00001727983 */ /* 0x002ee80000300a00 */
[----:B------:R1:W-:Y:S04]  /*1cbc0*/  STL [R1+0x454], R4 ;  /* 0x0004540401007387 */ /* 0x0003e80000100800 */
[----:B-----5:R5:W-:Y:S04]  /*1cbd0*/  STL [R1+0x460], R90 ;  /* 0x0004605a01007387 */ /* 0x020be80000100800 */
[----:B------:R-:W3:Y:S01]  /*1cbe0*/  LDL.LU.64 R96, [R1+0x648] ;  /* 0x0006480001607983 */ /* 0x000ee20000300a00 */
[----:B-1----:R-:W-:-:S03]  /*1cbf0*/  IMAD.MOV.U32 R4, RZ, RZ, R91 ;  /* 0x000000ffff047224 */ /* 0x002fc600078e005b */
[----:B------:R-:W-:Y:S04]  /*1cc00*/  STL [R1+0x468], R100 ;  /* 0x0004686401007387 */ /* 0x000fe80000100800 */
[----:B------:R1:W-:Y:S04]  /*1cc10*/  STL [R1+0x45c], R4 ;  /* 0x00045c0401007387 */ /* 0x0003e80000100800 */
[----:B-----5:R-:W5:Y:S01]  /*1cc20*/  LDL.LU.64 R90, [R1+0x600] ;  /* 0x00060000015a7983 */ /* 0x020f620000300a00 */
[----:B-1----:R-:W-:-:S03]  /*1cc30*/  IMAD.MOV.U32 R4, RZ, RZ, R101 ;  /* 0x000000ffff047224 */ /* 0x002fc600078e0065 */
[----:B------:R-:W-:Y:S04]  /*1cc40*/  STL [R1+0x470], R102 ;  /* 0x0004706601007387 */ /* 0x000fe80000100800 */
[----:B------:R1:W-:Y:S04]  /*1cc50*/  STL [R1+0x464], R4 ;  /* 0x0004640401007387 */ /* 0x0003e80000100800 */
[----:B------:R-:W5:Y:S01]  /*1cc60*/  LDL.LU.64 R100, [R1+0x538] ;  /* 0x0005380001647983 */ /* 0x000f620000300a00 */
[----:B-1----:R-:W-:-:S03]  /*1cc70*/  IMAD.MOV.U32 R4, RZ, RZ, R103 ;  /* 0x000000ffff047224 */ /* 0x002fc600078e0067 */
[----:B------:R-:W-:Y:S04]  /*1cc80*/  STL [R1+0x478], R92 ;  /* 0x0004785c01007387 */ /* 0x000fe80000100800 */
[----:B------:R1:W-:Y:S04]  /*1cc90*/  STL [R1+0x46c], R4 ;  /* 0x00046c0401007387 */ /* 0x0003e80000100800 */
[----:B------:R-:W5:Y:S01]  /*1cca0*/  LDL.LU.64 R102, [R1+0x500] ;  /* 0x0005000001667983 */ /* 0x000f620000300a00 */
[----:B-1----:R-:W-:-:S03]  /*1ccb0*/  IMAD.MOV.U32 R4, RZ, RZ, R93 ;  /* 0x000000ffff047224 */ /* 0x002fc600078e005d */
[----:B----4-:R-:W-:Y:S04]  /*1ccc0*/  STL [R1+0x480], R86 ;  /* 0x0004805601007387 */ /* 0x010fe80000100800 */
[----:B------:R1:W-:Y:S04]  /*1ccd0*/  STL [R1+0x474], R4 ;  /* 0x0004740401007387 */ /* 0x0003e80000100800 */
[----:B------:R-:W4:Y:S01]  /*1cce0*/  LDL.LU.64 R92, [R1+0x4f8] ;  /* 0x0004f800015c7983 */ /* 0x000f220000300a00 */
[----:B-1----:R-:W-:-:S03]  /*1ccf0*/  IMAD.MOV.U32 R4, RZ, RZ, R87 ;  /* 0x000000ffff047224 */ /* 0x002fc600078e0057 */
[----:B------:R-:W-:Y:S04]  /*1cd00*/  STL [R1+0x488], R104 ;  /* 0x0004886801007387 */ /* 0x000fe80000100800 */
        /* <DEDUP_REMOVED lines=13> */
[----:B-1----:R-:W-:-:S03]  /*1cde0*/  IMAD.MOV.U32 R4, RZ, RZ, R113 ;  /* 0x000000ffff047224 */ /* 0x002fc600078e0071 */
[----:B--2---:R-:W2:Y:S04]  /*1cdf0*/  LDL.LU.64 R112, [R1+0x670] ;  /* 0x0006700001707983 */ /* 0x004ea80000300a00 */
[----:B------:R1:W-:Y:S04]  /*1ce00*/  STL [R1+0x49c], R4 ;  /* 0x00049c0401007387 */ /* 0x0003e80000100800 */
[----:B------:R1:W-:Y:S02]  /*1ce10*/  STL [R1+0x4a8], R94 ;  /* 0x0004a85e01007387 */ /* 0x0003e40000100800 */
[----:B-1----:R-:W-:-:S02]  /*1ce20*/  MOV R4, R95 ;  /* 0x0000005f00047202 */ /* 0x002fc40000000f00 */
[----:B------:R-:W2:Y:S04]  /*1ce30*/  LDL.LU.64 R94, [R1+0x640] ;  /* 0x00064000015e7983 */ /* 0x000ea80000300a00 */
[----:B------:R1:W-:Y:S04]  /*1ce40*/  STL [R1+0x4a4], R4 ;  /* 0x0004a40401007387 */ /* 0x0003e80000100800 */
[----:B---3--:R3:W-:Y:S01]  /*1ce50*/  STL [R1+0x4b0], R114 ;  /* 0x0004b07201007387 */ /* 0x0087e20000100800 */
[----:B-1----:R-:W-:-:S03]  /*1ce60*/  IMAD.MOV.U32 R4, RZ, RZ, R115 ;  /* 0x000000ffff047224 */ /* 0x002fc600078e0073 */
[----:B------:R-:W-:Y:S04]  /*1ce70*/  STL [R1+0x4b8], R96 ;  /* 0x0004b86001007387 */ /* 0x000fe80000100800 */
[----:B------:R1:W-:Y:S04]  /*1ce80*/  STL [R1+0x4ac], R4 ;  /* 0x0004ac0401007387 */ /* 0x0003e80000100800 */
[----:B---3--:R-:W3:Y:S01]  /*1ce90*/  LDL.LU.64 R114, [R1+0x5f8] ;  /* 0x0005f80001727983 */ /* 0x008ee20000300a00 */
[----:B-1----:R-:W-:-:S03]  /*1cea0*/  IMAD.MOV.U32 R4, RZ, RZ, R97 ;  /* 0x000000ffff047224 */ /* 0x002fc600078e0061 */
[----:B-----5:R-:W-:Y:S04]  /*1ceb0*/  STL [R1+0x4c0], R90 ;  /* 0x0004c05a01007387 */ /* 0x020fe80000100800 */
[----:B------:R1:W-:Y:S04]  /*1cec0*/  STL [R1+0x4b4], R4 ;  /* 0x0004b40401007387 */ /* 0x0003e80000100800 */
[----:B------:R-:W5:Y:S01]  /*1ced0*/  LDL.LU.64 R96, [R1+0x510] ;  /* 0x0005100001607983 */ /* 0x000f620000300a00 */
        /* <DEDUP_REMOVED lines=11> */
[----:B------:R-:W4:Y:S04]  /*1cf90*/  LDL.LU.64 R102, [R1+0x528] ;  /* 0x0005280001667983 */ /* 0x000f280000300a00 */
        /* <DEDUP_REMOVED lines=11> */
[----:B------:R2:W-:Y:S04]  /*1d050*/  STL [R1+0x4f0], R110 ;  /* 0x0004f06e01007387 */ /* 0x0005e80000100800 */
[----:B------:R-:W4:Y:S01]  /*1d060*/  LDL.LU.64 R90, [R1+0x638] ;  /* 0x00063800015a7983 */ /* 0x000f220000300a00 */
[----:B-1----:R-:W-:-:S03]  /*1d070*/  IMAD.MOV.U32 R4, RZ, RZ, R111 ;  /* 0x000000ffff047224 */ /* 0x002fc600078e006f */
[----:B--2---:R-:W-:Y:S04]  /*1d080*/  STL [R1+0x4f8], R112 ;  /* 0x0004f87001007387 */ /* 0x004fe80000100800 */
[----:B------:R1:W-:Y:S04]  /*1d090*/  STL [R1+0x4ec], R4 ;  /* 0x0004ec0401007387 */ /* 0x0003e80000100800 */
[----:B------:R-:W2:Y:S01]  /*1d0a0*/  LDL.LU.64 R110, [R1+0x590] ;  /* 0x00059000016e7983 */ /* 0x000ea20000300a00 */
[----:B-1----:R-:W-:-:S03]  /*1d0b0*/  IMAD.MOV.U32 R4, RZ, RZ, R113 ;  /* 0x000000ffff047224 */ /* 0x002fc600078e0071 */
[----:B------:R-:W-:Y:S04]  /*1d0c0*/  STL [R1+0x500], R94 ;  /* 0x0005005e01007387 */ /* 0x000fe80000100800 */
[----:B------:R1:W-:Y:S04]  /*1d0d0*/  STL [R1+0x4f4], R4 ;  /* 0x0004f40401007387 */ /* 0x0003e80000100800 */
[----:B------:R-:W2:Y:S04]  /*1d0e0*/  LDL.LU.64 R112, [R1+0x580] ;  /* 0x0005800001707983 */ /* 0x000ea80000300a00 */
[----:B------:R-:W2:Y:S01]  /*1d0f0*/  LDL.LU.64 R92, [R1+0x578] ;  /* 0x00057800015c7983 */ /* 0x000ea20000300a00 */
[----:B-1----:R-:W-:-:S05]  /*1d100*/  IMAD.MOV.U32 R4, RZ, RZ, R95 ;  /* 0x000000ffff047224 */ /* 0x002fca00078e005f */
[----:B------:R1:W-:Y:S04]  /*1d110*/  STL [R1+0x4fc], R4 ;  /* 0x0004fc0401007387 */ /* 0x0003e80000100800 */
[----:B---3--:R3:W-:Y:S01]  /*1d120*/  STL [R1+0x508], R114 ;  /* 0x0005087201007387 */ /* 0x0087e20000100800 */
[----:B-1----:R-:W-:-:S03]  /*1d130*/  MOV R4, R115 ;  /* 0x0000007300047202 */ /* 0x002fc60000000f00 */
[----:B---3--:R-:W3:Y:S04]  /*1d140*/  LDL.LU.64 R114, [R1+0x568] ;  /* 0x0005680001727983 */ /* 0x008ee80000300a00 */
[----:B------:R1:W-:Y:S04]  /*1d150*/  STL [R1+0x504], R4 ;  /* 0x0005040401007387 */ /* 0x0003e80000100800 */
[----:B-----5:R5:W-:Y:S01]  /*1d160*/  STL [R1+0x510], R96 ;  /* 0x0005106001007387 */ /* 0x020be20000100800 */
[----:B-1----:R-:W-:-:S03]  /*1d170*/  IMAD.MOV.U32 R4, RZ, RZ, R97 ;  /* 0x000000ffff047224 */ /* 0x002fc600078e0061 */
[----:B------:R-:W3:Y:S04]  /*1d180*/  LDL.LU.64 R94, [R1+0x570] ;  /* 0x00057000015e7983 */ /* 0x000ee80000300a00 */
[----:B------:R1:W-:Y:S04]  /*1d190*/  STL [R1+0x50c], R4 ;  /* 0x00050c0401007387 */ /* 0x0003e80000100800 */
[----:B------:R-:W-:Y:S04]  /*1d1a0*/  STL [R1+0x518], R84 ;  /* 0x0005185401007387 */ /* 0x000fe80000100800 */
[----:B-----5:R-:W5:Y:S01]  /*1d1b0*/  LDL.LU.64 R96, [R1+0x6a8] ;  /* 0x0006a80001607983 */ /* 0x020f620000300a00 */
[----:B-1----:R-:W-:-:S03]  /*1d1c0*/  IMAD.MOV.U32 R4, RZ, RZ, R85 ;  /* 0x000000ffff047224 */ /* 0x002fc600078e0055 */
[----:B------:R-:W-:Y:S04]  /*1d1d0*/  STL [R1+0x520], R100 ;  /* 0x0005206401007387 */ /* 0x000fe80000100800 */
[----:B------:R1:W-:Y:S02]  /*1d1e0*/  STL [R1+0x514], R4 ;  /* 0x0005140401007387 */ /* 0x0003e40000100800 */
[----:B-1----:R-:W-:Y:S02]  /*1d1f0*/  IMAD.MOV.U32 R4, RZ, RZ, R101 ;  /* 0x000000ffff047224 */ /* 0x002fe400078e0065 */
[----:B------:R-:W5:Y:S04]  /*1d200*/  LDL.LU.64 R100, [R1+0x688] ;  /* 0x0006880001647983 */ /* 0x000f680000300a00 */
[----:B------:R1:W-:Y:S04]  /*1d210*/  STL [R1+0x51c], R4 ;  /* 0x00051c0401007387 */ /* 0x0003e80000100800 */
[----:B----4-:R4:W-:Y:S01]  /*1d220*/  STL [R1+0x528], R102 ;  /* 0x0005286601007387 */ /* 0x0109e20000100800 */
[----:B-1----:R-:W-:-:S03]  /*1d230*/  IMAD.MOV.U32 R4, RZ, RZ, R103 ;  /* 0x000000ffff047224 */ /* 0x002fc600078e0067 */
[----:B------:R-:W-:Y:S04]  /*1d240*/  STL [R1+0x530], R86 ;  /* 0x0005305601007387 */ /* 0x000fe80000100800 */
[----:B------:R1:W-:Y:S04]  /*1d250*/  STL [R1+0x524], R4 ;  /* 0x0005240401007387 */ /* 0x0003e80000100800 */
[----:B----4-:R-:W4:Y:S01]  /*1d260*/  LDL.LU.64 R102, [R1+0x660] ;  /* 0x0006600001667983 */ /* 0x010f220000300a00 */
        /* <DEDUP_REMOVED lines=8> */
[----:B------:R-:W-:Y:S04]  /*1d2f0*/  STL [R1+0x548], R90 ;  /* 0x0005485a01007387 */ /* 0x000fe80000100800 */
[----:B------:R1:W-:Y:S04]  /*1d300*/  STL [R1+0x53c], R4 ;  /* 0x00053c0401007387 */ /* 0x0003e80000100800 */
[----:B------:R-:W4:Y:S01]  /*1d310*/  LDL.LU.64 R106, [R1+0x598] ;  /* 0x00059800016a7983 */ /* 0x000f220000300a00 */
[----:B-1----:R-:W-:-:S03]  /*1d320*/  IMAD.MOV.U32 R4, RZ, RZ, R91 ;  /* 0x000000ffff047224 */ /* 0x002fc600078e005b */
[----:B--2---:R-:W-:Y:S04]  /*1d330*/  STL [R1+0x550], R110 ;  /* 0x0005506e01007387 */ /* 0x004fe80000100800 */
[----:B------:R1:W-:Y:S02]  /*1d340*/  STL [R1+0x544], R4 ;  /* 0x0005440401007387 */ /* 0x0003e40000100800 */
[----:B-1----:R-:W-:Y:S02]  /*1d350*/  IMAD.MOV.U32 R4, RZ, RZ, R111 ;  /* 0x000000ffff047224 */ /* 0x002fe400078e006f */
[----:B------:R-:W2:Y:S04]  /*1d360*/  LDL.LU.64 R110, [R1+0x5d0] ;  /* 0x0005d000016e7983 */ /* 0x000ea80000300a00 */
[----:B------:R1:W-:Y:S04]  /*1d370*/  STL [R1+0x54c], R4 ;  /* 0x00054c0401007387 */ /* 0x0003e80000100800 */
[----:B------:R1:W-:Y:S02]  /*1d380*/  STL [R1+0x558], R112 ;  /* 0x0005587001007387 */ /* 0x0003e40000100800 */
[----:B-1----:R-:W-:-:S02]  /*1d390*/  IMAD.MOV.U32 R4, RZ, RZ, R113 ;  /* 0x000000ffff047224 */ /* 0x002fc400078e0071 */
[----:B------:R-:W-:Y:S04]  /*1d3a0*/  STL [R1+0x560], R92 ;  /* 0x0005605c01007387 */ /* 0x000fe80000100800 */
[----:B------:R1:W-:Y:S04]  /*1d3b0*/  STL [R1+0x554], R4 ;  /* 0x0005540401007387 */ /* 0x0003e80000100800 */
[----:B------:R-:W2:Y:S01]  /*1d3c0*/  LDL.LU.64 R112, [R1+0x5c8] ;  /* 0x0005c80001707983 */ /* 0x000ea20000300a00 */
[----:B-1----:R-:W-:-:S03]  /*1d3d0*/  IMAD.MOV.U32 R4, RZ, RZ, R93 ;  /* 0x000000ffff047224 */ /* 0x002fc600078e005d */
[----:B---3--:R-:W-:Y:S04]  /*1d3e0*/  STL [R1+0x568], R114 ;  /* 0x0005687201007387 */ /* 0x008fe80000100800 */
[----:B------:R1:W-:Y:S02]  /*1d3f0*/  STL [R1+0x55c], R4 ;  /* 0x00055c0401007387 */ /* 0x0003e40000100800 */
[----:B-1----:R-:W-:Y:S02]  /*1d400*/  MOV R4, R115 ;  /* 0x0000007300047202 */ /* 0x002fe40000000f00 */
[----:B------:R-:W3:Y:S04]  /*1d410*/  LDL.LU.64 R114, [R1+0x5b8] ;  /* 0x0005b80001727983 */ /* 0x000ee80000300a00 */
[----:B------:R1:W-:Y:S04]  /*1d420*/  STL [R1+0x564], R4 ;  /* 0x0005640401007387 */ /* 0x0003e80000100800 */
[----:B------:R-:W-:Y:S01]  /*1d430*/  STL [R1+0x570], R94 ;  /* 0x0005705e01007387 */ /* 0x000fe20000100800 */
[----:B-1----:R-:W-:-:S03]  /*1d440*/  IMAD.MOV.U32 R4, RZ, RZ, R95 ;  /* 0x000000ffff047224 */ /* 0x002fc600078e005f */
[----:B-----5:R-:W-:Y:S04]  /*1d450*/  STL [R1+0x578], R96 ;  /* 0x0005786001007387 */ /* 0x020fe80000100800 */
[----:B------:R1:W-:Y:S04]  /*1d460*/  STL [R1+0x56c], R4 ;  /* 0x00056c0401007387 */ /* 0x0003e80000100800 */
[----:B------:R-:W5:Y:S04]  /*1d470*/  LDL.LU.64 R76, [R1+0x6b8] ;  /* 0x0006b800014c7983 */ /* 0x000f680000300a00 */
[----:B------:R-:W5:Y:S01]  /*1d480*/  LDL.LU.64 R80, [R1+0x6a0] ;  /* 0x0006a00001507983 */ /* 0x000f620000300a00 */
[----:B-1----:R-:W-:-:S05]  /*1d490*/  IMAD.MOV.U32 R4, RZ, RZ, R97 ;  /* 0x000000ffff047224 */ /* 0x002fca00078e0061 */
[----:B------:R1:W-:Y:S04]  /*1d4a0*/  STL [R1+0x574], R4 ;  /* 0x0005740401007387 */ /* 0x0003e80000100800 */
[----:B------:R-:W-:Y:S04]  /*1d4b0*/  STL [R1+0x580], R100 ;  /* 0x0005806401007387 */ /* 0x000fe80000100800 */
[----:B------:R-:W5:Y:S01]  /*1d4c0*/  LDL.LU.64 R82, [R1+0x680] ;  /* 0x0006800001527983 */ /* 0x000f620000300a00 */
[----:B-1----:R-:W-:-:S03]  /*1d4d0*/  IMAD.MOV.U32 R4, RZ, RZ, R101 ;  /* 0x000000ffff047224 */ /* 0x002fc600078e0065 */
[----:B------:R-:W5:Y:S04]  /*1d4e0*/  LDL.LU.64 R84, [R1+0x658] ;  /* 0x0006580001547983 */ /* 0x000f680000300a00 */
[----:B------:R1:W-:Y:S04]  /*1d4f0*/  STL [R1+0x57c], R4 ;  /* 0x00057c0401007387 */ /* 0x0003e80000100800 */
[----:B----4-:R-:W-:Y:S04]  /*1d500*/  STL [R1+0x588], R102 ;  /* 0x0005886601007387 */ /* 0x010fe80000100800 */
[----:B------:R-:W4:Y:S01]  /*1d510*/  LDL.LU.64 R86, [R1+0x610] ;  /* 0x0006100001567983 */ /* 0x000f220000300a00 */
[----:B-1----:R-:W-:-:S03]  /*1d520*/  IMAD.MOV.U32 R4, RZ, RZ, R103 ;  /* 0x000000ffff047224 */ /* 0x002fc600078e0067 */
[----:B------:R-:W4:Y:S04]  /*1d530*/  LDL.LU.64 R90, [R1+0x5e0] ;  /* 0x0005e000015a7983 */ /* 0x000f280000300a00 */
[----:B------:R1:W-:Y:S04]  /*1d540*/  STL [R1+0x584], R4 ;  /* 0x0005840401007387 */ /* 0x0003e80000100800 */
[----:B------:R-:W-:Y:S04]  /*1d550*/  STL [R1+0x590], R104 ;  /* 0x0005906801007387 */ /* 0x000fe80000100800 */
        /* <DEDUP_REMOVED lines=9> */
[----:B--2---:R-:W-:Y:S04]  /*1d5f0*/  STL [R1+0x5a0], R110 ;  /* 0x0005a06e01007387 */ /* 0x004fe80000100800 */
[----:B------:R-:W2:Y:S01]  /*1d600*/  LDL.LU.64 R102, [R1+0x698] ;  /* 0x0006980001667983 */ /* 0x000ea20000300a00 */
[----:B-1----:R-:W-:-:S03]  /*1d610*/  IMAD.MOV.U32 R4, RZ, RZ, R111 ;  /* 0x000000ffff047224 */ /* 0x002fc600078e006f */
[----:B------:R-:W2:Y:S04]  /*1d620*/  LDL.LU.64 R104, [R1+0x678] ;  /* 0x0006780001687983 */ /* 0x000ea80000300a00 */
[----:B------:R1:W-:Y:S04]  /*1d630*/  STL [R1+0x59c], R4 ;  /* 0x00059c0401007387 */ /* 0x0003e80000100800 */
[----:B------:R3:W-:Y:S04]  /*1d640*/  STL [R1+0x5a8], R112 ;  /* 0x0005a87001007387 */ /* 0x0007e80000100800 */
[----:B------:R-:W2:Y:S01]  /*1d650*/  LDL.LU.64 R106, [R1+0x650] ;  /* 0x00065000016a7983 */ /* 0x000ea20000300a00 */
[----:B-1----:R-:W-:-:S03]  /*1d660*/  IMAD.MOV.U32 R4, RZ, RZ, R113 ;  /* 0x000000ffff047224 */ /* 0x002fc600078e0071 */
[----:B------:R-:W2:Y:S04]  /*1d670*/  LDL.LU.64 R110, [R1+0x620] ;  /* 0x00062000016e7983 */ /* 0x000ea80000300a00 */
[----:B------:R1:W-:Y:S04]  /*1d680*/  STL [R1+0x5a4], R4 ;  /* 0x0005a40401007387 */ /* 0x0003e80000100800 */
[----:B---3--:R3:W-:Y:S04]  /*1d690*/  STL [R1+0x5b0], R114 ;  /* 0x0005b07201007387 */ /* 0x0087e80000100800 */
[----:B------:R-:W2:Y:S01]  /*1d6a0*/  LDL.LU.64 R112, [R1+0x628] ;  /* 0x0006280001707983 */ /* 0x000ea20000300a00 */
[----:B-1----:R-:W-:-:S03]  /*1d6b0*/  IMAD.MOV.U32 R4, RZ, RZ, R115 ;  /* 0x000000ffff047224 */ /* 0x002fc600078e0073 */
[----:B---3--:R-:W3:Y:S04]  /*1d6c0*/  LDL.LU.64 R114, [R1+0x630] ;  /* 0x0006300001727983 */ /* 0x008ee80000300a00 */
[----:B------:R5:W-:Y:S02]  /*1d6d0*/  STL [R1+0x5ac], R4 ;  /* 0x0005ac0401007387 */ /* 0x000be40000100800 */
[----:B-----5:R-:W-:Y:S02]  /*1d6e0*/  IMAD.MOV.U32 R4, RZ, RZ, R77 ;  /* 0x000000ffff047224 */ /* 0x020fe400078e004d */
[----:B------:R-:W-:Y:S04]  /*1d6f0*/  STL [R1+0x5b8], R76 ;  /* 0x0005b84c01007387 */ /* 0x000fe80000100800 */
[----:B------:R-:W-:Y:S04]  /*1d700*/  STL [R1+0x5c0], R80 ;  /* 0x0005c05001007387 */ /* 0x000fe80000100800 */
[----:B------:R1:W-:Y:S02]  /*1d710*/  STL [R1+0x5b4], R4 ;  /* 0x0005b40401007387 */ /* 0x0003e40000100800 */
[----:B-1----:R-:W-:-:S02]  /*1d720*/  IMAD.MOV.U32 R4, RZ, RZ, R81 ;  /* 0x000000ffff047224 */ /* 0x002fc400078e0051 */
[----:B------:R-:W-:Y:S04]  /*1d730*/  STL [R1+0x5c8], R82 ;  /* 0x0005c85201007387 */ /* 0x000fe80000100800 */
[----:B------:R1:W-:Y:S04]  /*1d740*/  STL [R1+0x5bc], R4 ;  /* 0x0005bc0401007387 */ /* 0x0003e80000100800 */
[----:B------:R-:W-:Y:S01]  /*1d750*/  STL [R1+0x5d0], R84 ;  /* 0x0005d05401007387 */ /* 0x000fe20000100800 */
[----:B-1----:R-:W-:-:S05]  /*1d760*/  MOV R4, R83 ;  /* 0x0000005300047202 */ /* 0x002fca0000000f00 */
[----:B------:R1:W-:Y:S04]  /*1d770*/  STL [R1+0x5c4], R4 ;  /* 0x0005c40401007387 */ /* 0x0003e80000100800 */
[----:B----4-:R-:W-:Y:S01]  /*1d780*/  STL [R1+0x5d8], R86 ;  /* 0x0005d85601007387 */ /* 0x010fe20000100800 */
        /* <DEDUP_REMOVED lines=16> */
[----:B------:R1:W-:Y:S02]  /*1d890*/  STL [R1+0x5f4], R4 ;  /* 0x0005f40401007387 */ /* 0x0003e40000100800 */
[----:B-1----:R-:W-:Y:S02]  /*1d8a0*/  IMAD.MOV.U32 R4, RZ, RZ, R101 ;  /* 0x000000ffff047224 */ /* 0x002fe400078e0065 */
[----:B------:R-:W-:Y:S02]  /*1d8b0*/  IMAD.MOV.U32 R252, RZ, RZ, R119 ;  /* 0x000000fffffc7224 */ /* 0x000fe400078e0077 */
[----:B------:R-:W-:Y:S01]  /*1d8c0*/  IMAD.MOV.U32 R250, RZ, RZ, RZ ;  /* 0x000000fffffa7224 */ /* 0x000fe200078e00ff */
[----:B------:R-:W-:Y:S01]  /*1d8d0*/  UMOV UR13, 0x1 ;  /* 0x00000001000d7882 */ /* 0x000fe20000000000 */
[----:B------:R-:W-:Y:S01]  /*1d8e0*/  UMOV UR14, 0x2 ;  /* 0x00000002000e7882 */ /* 0x000fe20000000000 */
[----:B------:R-:W-:Y:S01]  /*1d8f0*/  UMOV UR7, URZ ;  /* 0x000000ff00077c82 */ /* 0x000fe20008000000 */
[----:B------:R-:W-:Y:S01]  /*1d900*/  UMOV UR8, URZ ;  /* 0x000000ff00087c82 */ /* 0x000fe20008000000 */
[----:B--2---:R-:W-:Y:S04]  /*1d910*/  STL [R1+0x608], R102 ;  /* 0x0006086601007387 */ /* 0x004fe80000100800 */
        /* <DEDUP_REMOVED lines=12> */
[----:B------:R1:W-:Y:S01]  /*1d9e0*/  STL [R1+0x61c], R4 ;  /* 0x00061c0401007387 */ /* 0x0003e20000100800 */
[----:B---3--:R-:W-:-:S03]  /*1d9f0*/  IMAD.MOV.U32 R5, RZ, RZ, R115 ;  /* 0x000000ffff057224 */ /* 0x008fc600078e0073 */
[----:B------:R-:W-:Y:S01]  /*1da00*/  STL [R1+0x630], R114 ;  /* 0x0006307201007387 */ /* 0x000fe20000100800 */
[----:B-1----:R-:W-:-:S05]  /*1da10*/  MOV R4, R113 ;  /* 0x0000007100047202 */ /* 0x002fca0000000f00 */
[----:B------:R1:W-:Y:S04]  /*1da20*/  STL [R1+0x624], R4 ;  /* 0x0006240401007387 */ /* 0x0003e80000100800 */
[----:B------:R2:W-:Y:S01]  /*1da30*/  STL [R1+0x62c], R5 ;  /* 0x00062c0501007387 */ /* 0x0005e20000100800 */
[----:B-1----:R-:W-:-:S04]  /*1da40*/  SHF.R.S32.HI R4, RZ, 0x7, R249 ;  /* 0x00000007ff047819 */ /* 0x002fc800000114f9 */
[C---:B--2---:R-:W-:Y:S01]  /*1da50*/  VIMNMX R5, PT, PT, R4.reuse, 0x2, !PT ;  /* 0x0000000204057848 */ /* 0x044fe20007fe0100 */
[----:B------:R-:W-:-:S04]  /*1da60*/  VIADD R6, R4, 0xfffffffd ;  /* 0xfffffffd04067836 */ /* 0x000fc80000000000 */
[----:B------:R-:W-:Y:S01]  /*1da70*/  VIADD R5, R5, 0xfffffffe ;  /* 0xfffffffe05057836 */ /* 0x000fe20000000000 */
[----:B------:R1:W-:Y:S04]  /*1da80*/  STL [R1+0x638], R6 ;  /* 0x0006380601007387 */ /* 0x0003e80000100800 */
[----:B------:R1:W-:Y:S01]  /*1da90*/  STL [R1+0x634], R5 ;  /* 0x0006340501007387 */ /* 0x0003e20000100800 */
[----:B------:R-:W-:Y:S01]  /*1daa0*/  IMAD.MOV.U32 R4, RZ, RZ, RZ ;  /* 0x000000ffff047224 */ /* 0x000fe200078e00ff */
[----:B------:R-:W-:-:S06]  /*1dab0*/  UMOV UR5, URZ ;  /* 0x000000ff00057c82 */ /* 0x000fcc0008000000 */
.L_x_11:
[----:B------:R-:W-:Y:S01]  /*1dac0*/  IMAD.U32 R4, R4, -0x80000000, RZ ;  /* 0x8000000004047824 */ /* 0x000fe200078e00ff */
[----:B------:R-:W-:-:S03]  /*1dad0*/  UIADD3 UR8, UPT, UPT, UR8, 0x1, URZ ;  /* 0x0000000108087890 */ /* 0x000fc6000fffe0ff */
[----:B------:R-:W2:Y:S01]  /*1dae0*/  SYNCS.PHASECHK.TRANS64.TRYWAIT P2, [UR4], R4 ;  /* 0x00000004ff0075a7 */ /* 0x000ea20008041104 */
[----:B------:R-:W-:-:S04]  /*1daf0*/  UISETP.GT.AND UP1, UPT, UR8, 0x1, UPT ;  /* 0x000000010800788c */ /* 0x000fc8000bf24270 */
[----:B------:R-:W-:-:S04]  /*1db00*/  USEL UR8, UR8, URZ, !UP1 ;  /* 0x000000ff08087287 */ /* 0x000fc8000c800000 */
[----:B------:R-:W-:Y:S01]  /*1db10*/  ULEA UR6, UR8, UR9, 0x10 ;  /* 0x0000000908067291 */ /* 0x000fe2000f8e80ff */
[----:B--2---:R-:W-:Y:S11]  /*1db20*/  @!P2 BRA `(.L_x_9) ;  /* 0x000000e80004a947 */ /* 0x004ff60003800000 */
.L_x_17:
[----:B------:R-:W-:-:S04]  /*1db30*/  DEPBAR.LE SB0, 0x2 ;  /* 0x000080800000791a */ /* 0x000fc80000000000 */
[----:B------:R-:W-:Y:S01]  /*1db40*/  LEA R249, R133, UR6, 0x9 ;  /* 0x0000000685f97c11 */ /* 0x000fe2000f8e48ff */
[----:B------:R-:W-:Y:S01]  /*1db50*/  BAR.SYNC.DEFER_BLOCKING 0x0 ;  /* 0x0000000000007b1d */ /* 0x000fe20000010000 */
[----:B------:R-:W-:Y:S02]  /*1db60*/  UIADD3 UR7, UPT, UPT, UR7, 0x1, URZ ;  /* 0x0000000107077890 */ /* 0x000fe4000fffe0ff */
[----:B------:R-:W-:Y:S02]  /*1db70*/  ULEA UR4, UR13, UR9, 0x3 ;  /* 0x000000090d047291 */ /* 0x000fe4000f8e18ff */
[----:B------:R-:W-:Y:S02]  /*1db80*/  UISETP.GT.AND UP1, UPT, UR7, 0x2, UPT ;  /* 0x000000020700788c */ /* 0x000fe4000bf24270 */
[----:B------:R-:W-:Y:S02]  /*1db90*/  UIADD3 UR4, UPT, UPT, UR4, 0x50000, URZ ;  /* 0x0005000004047890 */ /* 0x000fe4000fffe0ff */
[----:B------:R-:W-:Y:S01]  /*1dba0*/  USEL UR7, UR7, URZ, !UP1 ;  /* 0x000000ff07077287 */ /* 0x000fe2000c800000 */
[----:B------:R-:W-:Y:S01]  /*1dbb0*/  UMOV UR6, UR5 ;  /* 0x0000000500067c82 */ /* 0x000fe20008000000 */
[----:B-1----:R-:W-:Y:S04]  /*1dbc0*/  LDS.128 R4, [R249+0x30000] ;  /* 0x03000000f9047984 */ /* 0x002fe80000000c00 */
        /* <DEDUP_REMOVED lines=31> */
[----:B-1----:R1:W-:Y:S01]  /*1ddc0*/  STTM.x128 tmem[UR11+0x80], R4 ;  /* 0x00008004000079ed */ /* 0x0023e200083c000b */
[----:B------:R-:W2:Y:S02]  /*1ddd0*/  FENCE.VIEW.ASYNC.T ;  /* 0x00000000000073c6 */ /* 0x000ea40000000200 */
[----:B--2---:R-:W-:Y:S06]  /*1dde0*/  BAR.SYNC.DEFER_BLOCKING 0x0 ;  /* 0x0000000000007b1d */ /* 0x004fec0000010000 */
[----:B------:R-:W-:Y:S05]  /*1ddf0*/  @P0 BRA `(.L_x_10) ;  /* 0x0000000400700947 */ /* 0x000fea0003800000 */
[----:B------:R-:W-:Y:S01]  /*1de00*/  ULEA UR24, UR7, UR9, 0x10 ;  /* 0x0000000907187291 */ /* 0x000fe2000f8e80ff */
[----:B------:R-:W-:Y:S01]  /*1de10*/  UMOV UR28, URZ ;  /* 0x000000ff001c7c82 */ /* 0x000fe20008000000 */
[----:B------:R-:W-:Y:S02]  /*1de20*/  UIADD3 UR47, UPT, UPT, UR10, 0x88, URZ ;  /* 0x000000880a2f7890 */ /* 0x000fe4000fffe0ff */
[----:B------:R-:W-:Y:S02]  /*1de30*/  USHF.R.U32.HI UR24, URZ, 0x4, UR24 ;  /* 0x00000004ff187899 */ /* 0x000fe40008011618 */
[----:B------:R-:W-:Y:S02]  /*1de40*/  UIADD3 UR73, UPT, UPT, UR10, 0x90, URZ ;  /* 0x000000900a497890 */ /* 0x000fe4000fffe0ff */
[----:B------:R-:W-:Y:S02]  /*1de50*/  USGXT.U32 UR52, UR24, 0xe ;  /* 0x0000000e1834789a */ /* 0x000fe40008000000 */
[----:B------:R-:W-:-:S02]  /*1de60*/  UIADD3 UR5, UPT, UPT, UR10, 0x98, URZ ;  /* 0x000000980a057890 */ /* 0x000fc4000fffe0ff */
[----:B------:R-:W-:Y:S02]  /*1de70*/  UIADD3 UR56, UP1, UPT, UR52, 0x2, URZ ;  /* 0x0000000234387890 */ /* 0x000fe4000ff3e0ff */
[----:B------:R-:W-:Y:S02]  /*1de80*/  UIADD3 UR15, UPT, UPT, UR10, 0xa0, URZ ;  /* 0x000000a00a0f7890 */ /* 0x000fe4000fffe0ff */
[----:B------:R-:W-:Y:S02]  /*1de90*/  UIADD3.X UR57, UPT, UPT, UR28, 0x40004040, URZ, UP1, !UPT ;  /* 0x400040401c397890 */ /* 0x000fe40008ffe4ff */
[----:B------:R-:W-:Y:S02]  /*1dea0*/  UIADD3 UR62, UP3, UPT, UR56, 0x2, URZ ;  /* 0x00000002383e7890 */ /* 0x000fe4000ff7e0ff */
[----:B------:R-:W-:Y:S02]  /*1deb0*/  UIADD3 UR58, UP4, UPT, UR56, 0x4, URZ ;  /* 0x00000004383a7890 */ /* 0x000fe4000ff9e0ff */
[----:B------:R-:W-:-:S02]  /*1dec0*/  UIADD3 UR32, UP5, UPT, UR56, 0x3fe, URZ ;  /* 0x000003fe38207890 */ /* 0x000fc4000ffbe0ff */
[----:B------:R-:W-:Y:S02]  /*1ded0*/  UIADD3 UR34, UP6, UPT, UR56, 0x400, URZ ;  /* 0x0000040038227890 */ /* 0x000fe4000ffde0ff */
[----:B------:R-:W-:Y:S02]  /*1dee0*/  UIADD3 UR36, UP1, UPT, UR56, 0x402, URZ ;  /* 0x0000040238247890 */ /* 0x000fe4000ff3e0ff */
[----:B------:R-:W-:Y:S02]  /*1def0*/  UIADD3.X UR63, UPT, UPT, UR57, URZ, URZ, UP3, !UPT ;  /* 0x000000ff393f7290 */ /* 0x000fe40009ffe4ff */
[----:B------:R-:W-:Y:S02]  /*1df00*/  UIADD3 UR38, UP2, UPT, UR56, 0x404, URZ ;  /* 0x0000040438267890 */ /* 0x000fe4000ff5e0ff */
[----:B------:R-:W-:Y:S02]  /*1df10*/  UIADD3.X UR59, UPT, UPT, UR57, URZ, URZ, UP4, !UPT ;  /* 0x000000ff393b7290 */ /* 0x000fe4000a7fe4ff */
[----:B------:R-:W-:-:S02]  /*1df20*/  UIADD3 UR40, UP3, UPT, UR56, 0x7fe, URZ ;  /* 0x000007fe38287890 */ /* 0x000fc4000ff7e0ff */
[----:B------:R-:W-:Y:S02]  /*1df30*/  UIADD3.X UR33, UPT, UPT, UR57, URZ, URZ, UP5, !UPT ;  /* 0x000000ff39217290 */ /* 0x000fe4000affe4ff */
[----:B------:R-:W-:Y:S02]  /*1df40*/  UIADD3 UR16, UPT, UPT, UR10, 0xa8, URZ ;  /* 0x000000a80a107890 */ /* 0x000fe4000fffe0ff */
[----:B------:R-:W-:Y:S02]  /*1df50*/  UIADD3 UR42, UP4, UPT, UR56, 0x800, URZ ;  /* 0x00000800382a7890 */ /* 0x000fe4000ff9e0ff */
[----:B------:R-:W-:Y:S02]  /*1df60*/  UIADD3.X UR35, UPT, UPT, UR57, URZ, URZ, UP6, !UPT ;  /* 0x000000ff39237290 */ /* 0x000fe4000b7fe4ff */
[----:B------:R-:W-:Y:S02]  /*1df70*/  UIADD3 UR17, UPT, UPT, UR10, 0xb0, URZ ;  /* 0x000000b00a117890 */ /* 0x000fe4000fffe0ff */
[----:B------:R-:W-:-:S02]  /*1df80*/  UIADD3 UR44, UP5, UPT, UR56, 0x802, URZ ;  /* 0x00000802382c7890 */ /* 0x000fc4000ffbe0ff */
[----:B------:R-:W-:Y:S01]  /*1df90*/  UIADD3.X UR37, UPT, UPT, UR57, URZ, URZ, UP1, !UPT ;  /* 0x000000ff39257290 */ /* 0x000fe20008ffe4ff */
[----:B------:R-:W-:Y:S01]  /*1dfa0*/  UMOV UR64, 0x0 ;  /* 0x0000000000407882 */ /* 0x000fe20000000000 */
[----:B------:R-:W-:Y:S01]  /*1dfb0*/  UMOV UR65, 0x8200910 ;  /* 0x0820091000417882 */ /* 0x000fe20000000000 */
[----:B------:R-:W-:Y:S01]  /*1dfc0*/  UIADD3 UR18, UPT, UPT, UR10, 0xb8, URZ ;  /* 0x000000b80a127890 */ /* 0x000fe2000fffe0ff */
[----:B------:R-:W-:Y:S01]  /*1dfd0*/  UMOV UR53, 0x40004040 ;  /* 0x4000404000357882 */ /* 0x000fe20000000000 */
[----:B------:R-:W-:Y:S01]  /*1dfe0*/  UIADD3 UR46, UP6, UPT, UR56, 0x804, URZ ;  /* 0x00000804382e7890 */ /* 0x000fe2000ffde0ff */
[----:B------:R2:W-:Y:S01]  /*1dff0*/  UTCHMMA tmem[UR12], gdesc[UR52], tmem[UR10], tmem[UR64], idesc[UR65], UPT ;  /* 0x00ff40340c0079ea */ /* 0x0005e2000b80000a */
[----:B------:R-:W-:Y:S01]  /*1e000*/  UIADD3.X UR39, UPT, UPT, UR57, URZ, URZ, UP2, !UPT ;  /* 0x000000ff39277290 */ /* 0x000fe200097fe4ff */
[----:B------:R-:W-:Y:S01]  /*1e010*/  UMOV UR68, 0x0 ;  /* 0x0000000000447882 */ /* 0x000fe20000000000 */
[----:B------:R-:W-:Y:S01]  /*1e020*/  UMOV UR69, 0x8200910 ;  /* 0x0820091000457882 */ /* 0x000fe20000000000 */
[----:B------:R-:W-:-:S02]  /*1e030*/  UIADD3 UR19, UPT, UPT, UR10, 0xc0, URZ ;  /* 0x000000c00a137890 */ /* 0x000fc4000fffe0ff */
[----:B------:R3:W-:Y:S01]  /*1e040*/  UTCHMMA tmem[UR47], gdesc[UR56], tmem[UR10], tmem[UR68], idesc[UR69], UPT ;  /* 0x00ff44382f0079ea */ /* 0x0007e2000b80000a */
[----:B------:R-:W-:Y:S02]  /*1e050*/  UIADD3 UR48, UP1, UPT, UR56, 0xbfe, URZ ;  /* 0x00000bfe38307890 */ /* 0x000fe4000ff3e0ff */
[----:B------:R-:W-:Y:S01]  /*1e060*/  UIADD3.X UR41, UPT, UPT, UR57, URZ, URZ, UP3, !UPT ;  /* 0x000000ff39297290 */ /* 0x000fe20009ffe4ff */
[----:B------:R-:W-:Y:S01]  /*1e070*/  UMOV UR60, 0x0 ;  /* 0x00000000003c7882 */ /* 0x000fe20000000000 */
[----:B------:R-:W-:Y:S01]  /*1e080*/  UMOV UR61, 0x8200910 ;  /* 0x08200910003d7882 */ /* 0x000fe20000000000 */
[----:B------:R-:W-:Y:S02]  /*1e090*/  UIADD3 UR20, UPT, UPT, UR10, 0xc8, URZ ;  /* 0x000000c80a147890 */ /* 0x000fe4000fffe0ff */
[----:B------:R4:W-:Y:S01]  /*1e0a0*/  UTCHMMA tmem[UR73], gdesc[UR62], tmem[UR10], tmem[UR60], idesc[UR61], UPT ;  /* 0x00ff3c3e490079ea */ /* 0x0009e2000b80000a */
[----:B------:R-:W-:Y:S02]  /*1e0b0*/  UIADD3 UR50, UP2, UPT, UR56, 0xc00, URZ ;  /* 0x00000c0038327890 */ /* 0x000fe4000ff5e0ff */
[----:B------:R-:W-:Y:S01]  /*1e0c0*/  UIADD3.X UR43, UPT, UPT, UR57, URZ, URZ, UP4, !UPT ;  /* 0x000000ff392b7290 */ /* 0x000fe2000a7fe4ff */
[----:B------:R-:W-:Y:S01]  /*1e0d0*/  UMOV UR54, 0x0 ;  /* 0x0000000000367882 */ /* 0x000fe20000000000 */
[----:B------:R-:W-:Y:S01]  /*1e0e0*/  UMOV UR55, 0x8200910 ;  /* 0x0820091000377882 */ /* 0x000fe20000000000 */
[----:B------:R-:W-:-:S02]  /*1e0f0*/  UIADD3 UR21, UPT, UPT, UR10, 0xd0, URZ ;  /* 0x000000d00a157890 */ /* 0x000fc4000fffe0ff */
[----:B------:R5:W-:Y:S01]  /*1e100*/  UTCHMMA tmem[UR5], gdesc[UR58], tmem[UR10], tmem[UR54], idesc[UR55], UPT ;  /* 0x00ff363a050079ea */ /* 0x000be2000b80000a */
[----:B--2---:R-:W-:Y:S01]  /*1e110*/  UIADD3 UR52, UP3, UPT, UR56, 0xc02, URZ ;  /* 0x00000c0238347890 */ /* 0x004fe2000ff7e0ff */
[----:B------:R2:W-:Y:S01]  /*1e120*/  UTCHMMA tmem[UR15], gdesc[UR32], tmem[UR10], tmem[UR60], idesc[UR61], UPT ;  /* 0x00ff3c200f0079ea */ /* 0x0005e2000b80000a */
[----:B------:R-:W-:Y:S01]  /*1e130*/  UIADD3.X UR45, UPT, UPT, UR57, URZ, URZ, UP5, !UPT ;  /* 0x000000ff392d7290 */ /* 0x000fe2000affe4ff */
[----:B------:R2:W-:Y:S01]  /*1e140*/  UTCHMMA tmem[UR16], gdesc[UR34], tmem[UR10], tmem[UR68], idesc[UR69], UPT ;  /* 0x00ff4422100079ea */ /* 0x0005e2000b80000a */
[----:B------:R-:W-:Y:S02]  /*1e150*/  UIADD3 UR66, UPT, UPT, UR10, 0xd8, URZ ;  /* 0x000000d80a427890 */ /* 0x000fe4000fffe0ff */
[----:B------:R2:W-:Y:S01]  /*1e160*/  UTCHMMA tmem[UR17], gdesc[UR36], tmem[UR10], tmem[UR54], idesc[UR55], UPT ;  /* 0x00ff3624110079ea */ /* 0x0005e2000b80000a */
[----:B------:R-:W-:Y:S02]  /*1e170*/  UIADD3 UR64, UP4, UPT, UR56, 0xc04, URZ ;  /* 0x00000c0438407890 */ /* 0x000fe4000ff9e0ff */
[----:B---3--:R-:W-:-:S02]  /*1e180*/  UIADD3.X UR47, UPT, UPT, UR57, URZ, URZ, UP6, !UPT ;  /* 0x000000ff392f7290 */ /* 0x008fc4000b7fe4ff */
[----:B------:R-:W-:Y:S02]  /*1e190*/  UIADD3 UR67, UPT, UPT, UR10, 0xe0, URZ ;  /* 0x000000e00a437890 */ /* 0x000fe4000fffe0ff */
[----:B------:R-:W-:Y:S02]  /*1e1a0*/  UIADD3.X UR49, UPT, UPT, UR57, URZ, URZ, UP1, !UPT ;  /* 0x000000ff39317290 */ /* 0x000fe40008ffe4ff */
[----:B------:R-:W-:Y:S02]  /*1e1b0*/  UIADD3 UR70, UPT, UPT, UR10, 0xe8, URZ ;  /* 0x000000e80a467890 */ /* 0x000fe4000fffe0ff */
[----:B------:R-:W-:Y:S02]  /*1e1c0*/  UIADD3.X UR51, UPT, UPT, UR57, URZ, URZ, UP2, !UPT ;  /* 0x000000ff39337290 */ /* 0x000fe400097fe4ff */
[----:B------:R-:W-:Y:S02]  /*1e1d0*/  UIADD3 UR71, UPT, UPT, UR10, 0xf0, URZ ;  /* 0x000000f00a477890 */ /* 0x000fe4000fffe0ff */
[----:B------:R-:W-:Y:S01]  /*1e1e0*/  UIADD3.X UR53, UPT, UPT, UR57, URZ, URZ, UP3, !UPT ;  /* 0x000000ff39357290 */ /* 0x000fe20009ffe4ff */
[----:B----4-:R-:W-:Y:S01]  /*1e1f0*/  UMOV UR62, 0x0 ;  /* 0x00000000003e7882 */ /* 0x010fe20000000000 */
[----:B------:R-:W-:Y:S01]  /*1e200*/  UMOV UR63, 0x8200910 ;  /* 0x08200910003f7882 */ /* 0x000fe20000000000 */
[----:B------:R-:W-:-:S02]  /*1e210*/  UIADD3 UR72, UPT, UPT, UR10, 0xf8, URZ ;  /* 0x000000f80a487890 */ /* 0x000fc4000fffe0ff */
[----:B------:R2:W-:Y:S01]  /*1e220*/  UTCHMMA tmem[UR18], gdesc[UR38], tmem[UR10], tmem[UR62], idesc[UR63], UPT ;  /* 0x00ff3e26120079ea */ /* 0x0005e2000b80000a */
[----:B------:R-:W-:Y:S01]  /*1e230*/  UIADD3.X UR65, UPT, UPT, UR57, URZ, URZ, UP4, !UPT ;  /* 0x000000ff39417290 */ /* 0x000fe2000a7fe4ff */
[----:B------:R2:W-:Y:S01]  /*1e240*/  UTCHMMA tmem[UR19], gdesc[UR40], tmem[UR10], tmem[UR60], idesc[UR61], UPT ;  /* 0x00ff3c28130079ea */ /* 0x0005e2000b80000a */
        /* <DEDUP_REMOVED lines=13> */
[----:B-----5:R-:W-:Y:S01]  /*1e320*/  UMOV UR5, URZ ;  /* 0x000000ff00057c82 */ /* 0x020fe20008000000 */
[----:B------:R2:W-:Y:S01]  /*1e330*/  UTCHMMA tmem[UR67], gdesc[UR48], tmem[UR10], tmem[UR24], idesc[UR25], UPT ;  /* 0x00ff1830430079ea */ /* 0x0005e2000b80000a */
[----:B------:R-:W-:Y:S01]  /*1e340*/  UMOV UR30, 0x0 ;  /* 0x00000000001e7882 */ /* 0x000fe20000000000 */
[----:B------:R-:W-:Y:S01]  /*1e350*/  UMOV UR31, 0x8200910 ;  /* 0x08200910001f7882 */ /* 0x000fe20000000000 */
[----:B------:R2:W-:Y:S01]  /*1e360*/  UTCHMMA tmem[UR70], gdesc[UR50], tmem[UR10], tmem[UR26], idesc[UR27], UPT ;  /* 0x00ff1a32460079ea */ /* 0x0005e2000b80000a */
[----:B------:R-:W-:Y:S01]  /*1e370*/  UMOV UR56, UR4 ;  /* 0x0000000400387c82 */ /* 0x000fe20008000000 */
[----:B------:R2:W-:Y:S01]  /*1e380*/  UTCHMMA tmem[UR71], gdesc[UR52], tmem[UR10], tmem[UR28], idesc[UR29], UPT ;  /* 0x00ff1c34470079ea */ /* 0x0005e2000b80000a */
[----:B------:R2:W-:Y:S01]  /*1e390*/  UTCHMMA tmem[UR72], gdesc[UR64], tmem[UR10], tmem[UR30], idesc[UR31], UPT ;  /* 0x00ff1e40480079ea */ /* 0x0005e2000b80000a */
[----:B------:R2:W-:Y:S01]  /*1e3a0*/  UTCBAR [UR56], URZ ;  /* 0x000000ff380073e9 */ /* 0x0005e200080000ff */
[----:B------:R-:W-:Y:S01]  /*1e3b0*/  NOP ;  /* 0x0000000000007918 */ /* 0x000fe20000000000 */
.L_x_10:
[----:B-1----:R-:W3:Y:S01]  /*1e3c0*/  LDL R5, [R1+0x638] ;  /* 0x0006380001057983 */ /* 0x002ee20000100800 */
[----:B------:R-:W1:Y:S08]  /*1e3d0*/  LDC R11, c[0x0][0x3a0] ;  /* 0x0000e800ff0b7b82 */ /* 0x000e700000000800 */
[----:B------:R-:W-:Y:S01]  /*1e3e0*/  BAR.SYNC.DEFER_BLOCKING 0x0 ;  /* 0x0000000000007b1d */ /* 0x000fe20000010000 */
[----:B------:R-:W-:-:S05]  /*1e3f0*/  IADD3 R136, P6, PT, R136, R2, RZ ;  /* 0x0000000288887210 */ /* 0x000fca0007fde0ff */
[----:B------:R-:W4:Y:S01]  /*1e400*/  LDL.LU R9, [R1] ;  /* 0x0000000001097983 */ /* 0x000f220000300800 */
[----:B-1----:R-:W-:-:S03]  /*1e410*/  VIADD R11, R11, 0xfffffe80 ;  /* 0xfffffe800b0b7836 */ /* 0x002fc60000000000 */
[----:B------:R-:W5:Y:S01]  /*1e420*/  LDL.LU R14, [R1+0x4] ;  /* 0x00000400010e7983 */ /* 0x000f620000300800 */
[----:B------:R-:W-:-:S03]  /*1e430*/  IMAD R4, R250, -0x80, R11 ;  /* 0xffffff80fa047824 */ /* 0x000fc600078e020b */
[----:B--2---:R-:W2:Y:S02]  /*1e440*/  LDL.LU R12, [R1+0x8] ;  /* 0x00000800010c7983 */ /* 0x004ea40000300800 */
[C---:B------:R-:W-:Y:S01]  /*1e450*/  ISETP.GT.AND P4, PT, R4.reuse, RZ, PT ;  /* 0x000000ff0400720c */ /* 0x040fe20003f84270 */
[--C-:B------:R-:W-:Y:S01]  /*1e460*/  IMAD.X R137, R137, 0x1, R0.reuse, P6 ;  /* 0x0000000189897824 */ /* 0x100fe200030e0600 */
[----:B------:R-:W-:Y:S01]  /*1e470*/  ISETP.GT.AND P5, PT, R4, 0x1, PT ;  /* 0x000000010400780c */ /* 0x000fe20003fa4270 */
[----:B------:R-:W2:Y:S01]  /*1e480*/  LDL.LU R10, [R1+0xc] ;  /* 0x00000c00010a7983 */ /* 0x000ea20000300800 */
[----:B------:R-:W-:Y:S02]  /*1e490*/  SEL R6, RZ, 0x4, !P4 ;  /* 0x00000004ff067807 */ /* 0x000fe40006000000 */
[-C--:B------:R-:W-:Y:S01]  /*1e4a0*/  IADD3 R138, P6, PT, R138, R2.reuse, RZ ;  /* 0x000000028a8a7210 */ /* 0x080fe20007fde0ff */
[----:B------:R-:W-:Y:S01]  /*1e4b0*/  IMAD.MOV.U32 R7, RZ, RZ, R137 ;  /* 0x000000ffff077224 */ /* 0x000fe200078e0089 */
[----:B------:R-:W2:Y:S03]  /*1e4c0*/  LDL.LU R8, [R1+0x10] ;  /* 0x0000100001087983 */ /* 0x000ea60000300800 */
[----:B------:R-:W-:Y:S01]  /*1e4d0*/  IMAD.X R139, R139, 0x1, R0, P6 ;  /* 0x000000018b8b7824 */ /* 0x000fe200030e0600 */
[----:B------:R-:W-:-:S05]  /*1e4e0*/  IADD3 R251, P6, PT, R251, R2, RZ ;  /* 0x00000002fbfb7210 */ /* 0x000fca0007fde0ff */
        /* <DEDUP_REMOVED lines=19> */
[----:B---3--:R-:W-:Y:S02]  /*1e620*/  ISETP.GE.AND P2, PT, R250, R5, PT ;  /* 0x00000005fa00720c */ /* 0x008fe40003f46270 */
[----:B------:R-:W-:Y:S02]  /*1e630*/  SEL R5, RZ, 0x4, !P5 ;  /* 0x00000004ff057807 */ /* 0x000fe40006800000 */
[----:B------:R-:W-:Y:S02]  /*1e640*/  SEL R6, R6, RZ, !P2 ;  /* 0x000000ff06067207 */ /* 0x000fe40005000000 */
[----:B------:R-:W-:Y:S02]  /*1e650*/  SEL R5, R5, RZ, !P2 ;  /* 0x000000ff05057207 */ /* 0x000fe40005000000 */
[----:B------:R-:W-:Y:S02]  /*1e660*/  ISETP.NE.U32.AND P5, PT, R6, RZ, PT ;  /* 0x000000ff0600720c */ /* 0x000fe40003fa5070 */
[----:B------:R-:W-:Y:S01]  /*1e670*/  ISETP.NE.U32.AND P4, PT, R5, RZ, PT ;  /* 0x000000ff0500720c */ /* 0x000fe20003f85070 */
[----:B------:R-:W-:-:S10]  /*1e680*/  IMAD.MOV.U32 R6, RZ, RZ, R136 ;  /* 0x000000ffff067224 */ /* 0x000fd400078e0088 */
[----:B------:R-:W-:Y:S01]  /*1e690*/  @!PT LDS RZ, [RZ] ;  /* 0x00000000fffff984 */ /* 0x000fe20000000800 */
[----:B------:R-:W-:Y:S01]  /*1e6a0*/  @!PT LDS RZ, [RZ] ;  /* 0x00000000fffff984 */ /* 0x000fe20000000800 */
[----:B------:R-:W-:Y:S01]  /*1e6b0*/  @!PT LDS RZ, [RZ] ;  /* 0x00000000fffff984 */ /* 0x000fe20000000800 */
[----:B------:R1:W-:Y:S02]  /*1e6c0*/  LDGSTS.E [R249+0x30000], desc[UR22][R6.64], P5 ;  /* 0x3000000006f97fae */ /* 0x0003e4000a9a1016 */
[----:B-1----:R-:W-:Y:S01]  /*1e6d0*/  MOV R6, R138 ;  /* 0x0000008a00067202 */ /* 0x002fe20000000f00 */
[----:B------:R-:W-:-:S05]  /*1e6e0*/  IMAD.MOV.U32 R7, RZ, RZ, R139 ;  /* 0x000000ffff077224 */ /* 0x000fca00078e008b */
[----:B------:R1:W-:Y:S01]  /*1e6f0*/  LDGSTS.E [R249+0x30004], desc[UR22][R6.64], P4 ;  /* 0x3000400006f97fae */ /* 0x0003e2000a1a1016 */
[C---:B------:R-:W-:Y:S02]  /*1e700*/  ISETP.GT.AND P4, PT, R4.reuse, 0x2, PT ;  /* 0x000000020400780c */ /* 0x040fe40003f84270 */
[----:B------:R-:W-:Y:S02]  /*1e710*/  ISETP.GT.AND P5, PT, R4, 0x3, PT ;  /* 0x000000030400780c */ /* 0x000fe40003fa4270 */
[----:B-1----:R-:W-:Y:S02]  /*1e720*/  SEL R6, RZ, 0x4, !P4 ;  /* 0x00000004ff067807 */ /* 0x002fe40006000000 */
[----:B------:R-:W-:Y:S02]  /*1e730*/  SEL R5, RZ, 0x4, !P5 ;  /* 0x00000004ff057807 */ /* 0x000fe40006800000 */
[----:B------:R-:W-:Y:S02]  /*1e740*/  SEL R6, R6, RZ, !P2 ;  /* 0x000000ff06067207 */ /* 0x000fe40005000000 */
[----:B------:R-:W-:-:S02]  /*1e750*/  SEL R5, R5, RZ, !P2 ;  /* 0x000000ff05057207 */ /* 0x000fc40005000000 */
[----:B------:R-:W-:Y:S02]  /*1e760*/  ISETP.NE.U32.AND P5, PT, R6, RZ, PT ;  /* 0x000000ff0600720c */ /* 0x000fe40003fa5070 */
[----:B------:R-:W-:Y:S01]  /*1e770*/  ISETP.NE.U32.AND P4, PT, R5, RZ, PT ;  /* 0x000000ff0500720c */ /* 0x000fe20003f85070 */
[----:B------:R-:W-:Y:S02]  /*1e780*/  IMAD.MOV.U32 R6, RZ, RZ, R251 ;  /* 0x000000ffff067224 */ /* 0x000fe400078e00fb */
[----:B------:R-:W-:-:S08]  /*1e790*/  IMAD.MOV.U32 R7, RZ, RZ, R140 ;  /* 0x000000ffff077224 */ /* 0x000fd000078e008c */
[----:B------:R1:W-:Y:S02]  /*1e7a0*/  LDGSTS.E [R249+0x30008], desc[UR22][R6.64], P5 ;  /* 0x3000800006f97fae */ /* 0x0003e4000a9a1016 */
[----:B-1----:R-:W-:Y:S02]  /*1e7b0*/  IMAD.MOV.U32 R6, RZ, RZ, R141 ;  /* 0x000000ffff067224 */ /* 0x002fe400078e008d */
        /* <DEDUP_REMOVED lines=60> */
[----:B------:R-:W-:Y:S02]  /*1eb80*/  IADD3 R159, P6, PT, R159, R2, RZ ;  /* 0x000000029f9f7210 */ /* 0x000fe40007fde0ff */
[----:B-1----:R-:W-:Y:S02]  /*1eb90*/  SEL R6, RZ, 0x4, !P4 ;  /* 0x00000004ff067807 */ /* 0x002fe40006000000 */
[----:B------:R-:W-:Y:S02]  /*1eba0*/  SEL R5, RZ, 0x4, !P5 ;  /* 0x00000004ff057807 */ /* 0x000fe40006800000 */
[----:B------:R-:W-:-:S02]  /*1ebb0*/  SEL R6, R6, RZ, !P2 ;  /* 0x000000ff06067207 */ /* 0x000fc40005000000 */
[----:B------:R-:W-:Y:S02]  /*1ebc0*/  SEL R5, R5, RZ, !P2 ;  /* 0x000000ff05057207 */ /* 0x000fe40005000000 */
[----:B------:R-:W-:Y:S01]  /*1ebd0*/  ISETP.NE.U32.AND P5, PT, R6, RZ, PT ;  /* 0x000000ff0600720c */ /* 0x000fe20003fa5070 */
[----:B------:R-:W-:Y:S01]  /*1ebe0*/  IMAD.X R160, R160, 0x1, R0, P6 ;  /* 0x00000001a0a07824 */ /* 0x000fe200030e0600 */
[----:B------:R-:W-:Y:S02]  /*1ebf0*/  IADD3 R161, P6, PT, R161, R2, RZ ;  /* 0x00000002a1a17210 */ /* 0x000fe40007fde0ff */
[----:B------:R-:W-:Y:S01]  /*1ec00*/  ISETP.NE.U32.AND P4, PT, R5, RZ, PT ;  /* 0x000000ff0500720c */ /* 0x000fe20003f85070 */
[----:B------:R-:W-:Y:S02]  /*1ec10*/  IMAD.MOV.U32 R6, RZ, RZ, R159 ;  /* 0x000000ffff067224 */ /* 0x000fe400078e009f */
[----:B------:R-:W-:Y:S02]  /*1ec20*/  IMAD.MOV.U32 R7, RZ, RZ, R160 ;  /* 0x000000ffff077224 */ /* 0x000fe400078e00a0 */
[----:B------:R-:W-:-:S04]  /*1ec30*/  IMAD.X R162, R162, 0x1, R0, P6 ;  /* 0x00000001a2a27824 */ /* 0x000fc800030e0600 */
[----:B------:R1:W-:Y:S02]  /*1ec40*/  LDGSTS.E [R249+0x30030], desc[UR22][R6.64], P5 ;  /* 0x3003000006f97fae */ /* 0x0003e4000a9a1016 */
[----:B-1----:R-:W-:Y:S01]  /*1ec50*/  MOV R6, R161 ;  /* 0x000000a100067202 */ /* 0x002fe20000000f00 */
        /* <DEDUP_REMOVED lines=383> */
[----:B-1----:R-:W-:-:S04]  /*20450*/  SEL R6, RZ, 0x4, !P4 ;  /* 0x00000004ff067807 */ /* 0x002fc80006000000 */
[----:B------:R-:W-:Y:S02]  /*20460*/  SEL R6, R6, RZ, !P2 ;  /* 0x000000ff06067207 */ /* 0x000fe40005000000 */
[----:B------:R-:W-:Y:S01]  /*20470*/  SEL R5, RZ, 0x4, !P5 ;  /* 0x00000004ff057807 */ /* 0x000fe20006800000 */
[----:B------:R-:W-:Y:S01]  /*20480*/  IMAD.X R248, R248, 0x1, R0, P6 ;  /* 0x00000001f8f87824 */ /* 0x000fe200030e0600 */
[----:B------:R-:W-:Y:S02]  /*20490*/  ISETP.NE.U32.AND P5, PT, R6, RZ, PT ;  /* 0x000000ff0600720c */ /* 0x000fe40003fa5070 */
[----:B----4-:R-:W-:Y:S01]  /*204a0*/  IADD3 R9, P6, PT, R9, R2, RZ ;  /* 0x0000000209097210 */ /* 0x010fe20007fde0ff */
[----:B------:R-:W-:Y:S02]  /*204b0*/  IMAD.MOV.U32 R6, RZ, RZ, R247 ;  /* 0x000000ffff067224 */ /* 0x000fe400078e00f7 */
[----:B------:R-:W-:Y:S02]  /*204c0*/  IMAD.MOV.U32 R7, RZ, RZ, R248 ;  /* 0x000000ffff077224 */ /* 0x000fe400078e00f8 */
[----:B------:R1:W-:Y:S04]  /*204d0*/  STL [R1], R9 ;  /* 0x0000000901007387 */ /* 0x0003e80000100800 */
[----:B------:R-:W3:Y:S04]  /*204e0*/  LDL.LU R16, [R1+0x14] ;  /* 0x0000140001107983 */ /* 0x000ee80000300800 */
[----:B------:R-:W4:Y:S04]  /*204f0*/  LDL.LU R15, [R1+0x18] ;  /* 0x00001800010f7983 */ /* 0x000f280000300800 */
[----:B------:R1:W-:Y:S04]  /*20500*/  LDGSTS.E [R249+0x300e0], desc[UR22][R6.64], P5 ;  /* 0x300e000006f97fae */ /* 0x0003e8000a9a1016 */
[----:B------:R-:W3:Y:S01]  /*20510*/  LDL.LU R13, [R1+0x1c] ;  /* 0x00001c00010d7983 */ /* 0x000ee20000300800 */
[----:B-1----:R-:W-:-:S03]  /*20520*/  MOV R6, R9 ;  /* 0x0000000900067202 */ /* 0x002fc60000000f00 */
[----:B------:R-:W3:Y:S01]  /*20530*/  LDL.LU R9, [R1+0x20] ;  /* 0x0000200001097983 */ /* 0x000ee20000300800 */
[----:B------:R-:W-:-:S04]  /*20540*/  SEL R5, R5, RZ, !P2 ;  /* 0x000000ff05057207 */ /* 0x000fc80005000000 */
[----:B------:R-:W-:Y:S01]  /*20550*/  ISETP.NE.U32.AND P4, PT, R5, RZ, PT ;  /* 0x000000ff0500720c */ /* 0x000fe20003f85070 */
[----:B------:R-:W-:-:S04]  /*20560*/  IMAD.X R252, R252, 0x1, R0, P6 ;  /* 0x00000001fcfc7824 */ /* 0x000fc800030e0600 */
[----:B------:R-:W-:Y:S01]  /*20570*/  IMAD.MOV.U32 R7, RZ, RZ, R252 ;  /* 0x000000ffff077224 */ /* 0x000fe200078e00fc */
[----:B--2---:R-:W-:-:S07]  /*20580*/  IADD3 R12, P6, PT, R12, R2, RZ ;  /* 0x000000020c0c7210 */ /* 0x004fce0007fde0ff */
[----:B------:R1:W-:Y:S01]  /*20590*/  LDGSTS.E [R249+0x300e4], desc[UR22][R6.64], P4 ;  /* 0x300e400006f97fae */ /* 0x0003e2000a1a1016 */
[C---:B------:R-:W-:Y:S02]  /*205a0*/  ISETP.GT.AND P4, PT, R4.reuse, 0x3a, PT ;  /* 0x0000003a0400780c */ /* 0x040fe40003f84270 */
[----:B------:R-:W-:Y:S01]  /*205b0*/  ISETP.GT.AND P5, PT, R4, 0x3b, PT ;  /* 0x0000003b0400780c */ /* 0x000fe20003fa4270 */
[----:B-----5:R-:W-:Y:S01]  /*205c0*/  IMAD.X R14, R14, 0x1, R0, P6 ;  /* 0x000000010e0e7824 */ /* 0x020fe200030e0600 */
[----:B------:R-:W-:Y:S02]  /*205d0*/  IADD3 R8, P6, PT, R8, R2, RZ ;  /* 0x0000000208087210 */ /* 0x000fe40007fde0ff */
[----:B-1----:R-:W-:-:S04]  /*205e0*/  SEL R6, RZ, 0x4, !P4 ;  /* 0x00000004ff067807 */ /* 0x002fc80006000000 */
[----:B------:R-:W-:Y:S02]  /*205f0*/  SEL R6, R6, RZ, !P2 ;  /* 0x000000ff06067207 */ /* 0x000fe40005000000 */
[----:B------:R-:W-:Y:S02]  /*20600*/  SEL R5, RZ, 0x4, !P5 ;  /* 0x00000004ff057807 */ /* 0x000fe40006800000 */
[----:B------:R-:W-:Y:S01]  /*20610*/  ISETP.NE.U32.AND P5, PT, R6, RZ, PT ;  /* 0x000000ff0600720c */ /* 0x000fe20003fa5070 */
[----:B------:R-:W-:Y:S01]  /*20620*/  IMAD.X R10, R10, 0x1, R0, P6 ;  /* 0x000000010a0a7824 */ /* 0x000fe200030e0600 */
[----:B------:R-:W-:Y:S01]  /*20630*/  STL [R1+0x8], R12 ;  /* 0x0000080c01007387 */ /* 0x000fe20000100800 */
[----:B------:R-:W-:-:S03]  /*20640*/  IMAD.MOV.U32 R6, RZ, RZ, R12 ;  /* 0x000000ffff067224 */ /* 0x000fc600078e000c */
[----:B------:R1:W-:Y:S01]  /*20650*/  STL [R1+0x4], R14 ;  /* 0x0000040e01007387 */ /* 0x0003e20000100800 */
[----:B------:R-:W-:-:S03]  /*20660*/  IMAD.MOV.U32 R7, RZ, RZ, R14 ;  /* 0x000000ffff077224 */ /* 0x000fc600078e000e */
[----:B------:R-:W-:Y:S01]  /*20670*/  STL [R1+0x10], R8 ;  /* 0x0000100801007387 */ /* 0x000fe20000100800 */
[----:B------:R-:W-:-:S03]  /*20680*/  SEL R5, R5, RZ, !P2 ;  /* 0x000000ff05057207 */ /* 0x000fc60005000000 */
[----:B------:R2:W-:Y:S04]  /*20690*/  STL [R1+0xc], R10 ;  /* 0x00000c0a01007387 */ /* 0x0005e80000100800 */
[----:B-1----:R-:W5:Y:S04]  /*206a0*/  LDL.LU R14, [R1+0x24] ;  /* 0x00002400010e7983 */ /* 0x002f680000300800 */
[----:B------:R-:W5:Y:S01]  /*206b0*/  LDL.LU R12, [R1+0x28] ;  /* 0x00002800010c7983 */ /* 0x000f620000300800 */
[----:B------:R-:W-:-:S03]  /*206c0*/  ISETP.NE.U32.AND P4, PT, R5, RZ, PT ;  /* 0x000000ff0500720c */ /* 0x000fc60003f85070 */
[----:B------:R1:W-:Y:S02]  /*206d0*/  LDGSTS.E [R249+0x300e8], desc[UR22][R6.64], P5 ;  /* 0x300e800006f97fae */ /* 0x0003e4000a9a1016 */
[----:B-1----:R-:W-:Y:S02]  /*206e0*/  IMAD.MOV.U32 R7, RZ, RZ, R10 ;  /* 0x000000ffff077224 */ /* 0x002fe400078e000a */
[----:B------:R-:W-:Y:S01]  /*206f0*/  IMAD.MOV.U32 R6, RZ, RZ, R8 ;  /* 0x000000ffff067224 */ /* 0x000fe200078e0008 */
[----:B--2---:R-:W2:Y:S04]  /*20700*/  LDL.LU R10, [R1+0x2c] ;  /* 0x00002c00010a7983 */ /* 0x004ea80000300800 */
[----:B------:R-:W2:Y:S04]  /*20710*/  LDL.LU R8, [R1+0x30] ;  /* 0x0000300001087983 */ /* 0x000ea80000300800 */
[----:B------:R1:W-:Y:S01]  /*20720*/  LDGSTS.E [R249+0x300ec], desc[UR22][R6.64], P4 ;  /* 0x300ec00006f97fae */ /* 0x0003e2000a1a1016 */
[----:B------:R-:W-:-:S02]  /*20730*/  ISETP.GT.AND P4, PT, R4, 0x3c, PT ;  /* 0x0000003c0400780c */ /* 0x000fc40003f84270 */
[----:B------:R-:W-:Y:S02]  /*20740*/  ISETP.GT.AND P5, PT, R4, 0x3d, PT ;  /* 0x0000003d0400780c */ /* 0x000fe40003fa4270 */
[----:B-1----:R-:W-:-:S04]  /*20750*/  SEL R6, RZ, 0x4, !P4 ;  /* 0x00000004ff067807 */ /* 0x002fc80006000000 */
[----:B------:R-:W-:Y:S02]  /*20760*/  SEL R6, R6, RZ, !P2 ;  /* 0x000000ff06067207 */ /* 0x000fe40005000000 */
[----:B------:R-:W-:Y:S02]  /*20770*/  SEL R5, RZ, 0x4, !P5 ;  /* 0x00000004ff057807 */ /* 0x000fe40006800000 */
[----:B------:R-:W-:Y:S02]  /*20780*/  ISETP.NE.U32.AND P5, PT, R6, RZ, PT ;  /* 0x000000ff0600720c */ /* 0x000fe40003fa5070 */
[----:B----4-:R-:W-:-:S05]  /*20790*/  IADD3 R15, P6, PT, R15, R2, RZ ;  /* 0x000000020f0f7210 */ /* 0x010fca0007fde0ff */
[----:B---3--:R-:W-:Y:S01]  /*207a0*/  IMAD.X R16, R16, 0x1, R0, P6 ;  /* 0x0000000110107824 */ /* 0x008fe200030e0600 */
[----:B------:R-:W-:Y:S01]  /*207b0*/  STL [R1+0x18], R15 ;  /* 0x0000180f01007387 */ /* 0x000fe20000100800 */
[----:B------:R-:W-:-:S03]  /*207c0*/  IMAD.MOV.U32 R6, RZ, RZ, R15 ;  /* 0x000000ffff067224 */ /* 0x000fc600078e000f */
[----:B------:R1:W-:Y:S01]  /*207d0*/  STL [R1+0x14], R16 ;  /* 0x0000141001007387 */ /* 0x0003e20000100800 */
[----:B------:R-:W-:-:S05]  /*207e0*/  IADD3 R9, P6, PT, R9, R2, RZ ;  /* 0x0000000209097210 */ /* 0x000fca0007fde0ff */
[----:B------:R-:W-:Y:S01]  /*207f0*/  IMAD.X R13, R13, 0x1, R0, P6 ;  /* 0x000000010d0d7824 */ /* 0x000fe200030e0600 */
[----:B------:R-:W-:Y:S01]  /*20800*/  STL [R1+0x20], R9 ;  /* 0x0000200901007387 */ /* 0x000fe20000100800 */
[----:B------:R-:W-:-:S03]  /*20810*/  IMAD.MOV.U32 R7, RZ, RZ, R16 ;  /* 0x000000ffff077224 */ /* 0x000fc600078e0010 */
[----:B------:R3:W-:Y:S04]  /*20820*/  STL [R1+0x1c], R13 ;  /* 0x00001c0d01007387 */ /* 0x0007e80000100800 */
[----:B-1----:R-:W4:Y:S04]  /*20830*/  LDL.LU R16, [R1+0x34] ;  /* 0x0000340001107983 */ /* 0x002f280000300800 */
[----:B------:R-:W4:Y:S04]  /*20840*/  LDL.LU R15, [R1+0x38] ;  /* 0x00003800010f7983 */ /* 0x000f280000300800 */
[----:B------:R1:W-:Y:S02]  /*20850*/  LDGSTS.E [R249+0x300f0], desc[UR22][R6.64], P5 ;  /* 0x300f000006f97fae */ /* 0x0003e4000a9a1016 */
[----:B-1----:R-:W-:Y:S01]  /*20860*/  IMAD.MOV.U32 R7, RZ, RZ, R13 ;  /* 0x000000ffff077224 */ /* 0x002fe200078e000d */
[----:B------:R-:W-:Y:S01]  /*20870*/  MOV R6, R9 ;  /* 0x0000000900067202 */ /* 0x000fe20000000f00 */
[----:B---3--:R-:W3:Y:S04]  /*20880*/  LDL.LU R13, [R1+0x3c] ;  /* 0x00003c00010d7983 */ /* 0x008ee80000300800 */
[----:B------:R-:W3:Y:S01]  /*20890*/  LDL.LU R9, [R1+0x40] ;  /* 0x0000400001097983 */ /* 0x000ee20000300800 */
[----:B------:R-:W-:-:S04]  /*208a0*/  SEL R5, R5, RZ, !P2 ;  /* 0x000000ff05057207 */ /* 0x000fc80005000000 */
[----:B------:R-:W-:Y:S02]  /*208b0*/  ISETP.NE.U32.AND P4, PT, R5, RZ, PT ;  /* 0x000000ff0500720c */ /* 0x000fe40003f85070 */
[----:B------:R-:W-:-:S11]  /*208c0*/  ISETP.GT.AND P5, PT, R4, 0x3f, PT ;  /* 0x0000003f0400780c */ /* 0x000fd60003fa4270 */
[----:B------:R1:W-:Y:S01]  /*208d0*/  LDGSTS.E [R249+0x300f4], desc[UR22][R6.64], P4 ;  /* 0x300f400006f97fae */ /* 0x0003e2000a1a1016 */
[----:B------:R-:W-:Y:S02]  /*208e0*/  ISETP.GT.AND P4, PT, R4, 0x3e, PT ;  /* 0x0000003e0400780c */ /* 0x000fe40003f84270 */
[----:B-----5:R-:W-:Y:S02]  /*208f0*/  IADD3 R12, P6, PT, R12, R2, RZ ;  /* 0x000000020c0c7210 */ /* 0x020fe40007fde0ff */
[----:B------:R-:W-:Y:S02]  /*20900*/  SEL R5, RZ, 0x4, !P5 ;  /* 0x00000004ff057807 */ /* 0x000fe40006800000 */
[----:B-1----:R-:W-:Y:S01]  /*20910*/  SEL R6, RZ, 0x4, !P4 ;  /* 0x00000004ff067807 */ /* 0x002fe20006000000 */
[----:B------:R-:W-:-:S03]  /*20920*/  IMAD.X R14, R14, 0x1, R0, P6 ;  /* 0x000000010e0e7824 */ /* 0x000fc600030e0600 */
[----:B------:R-:W-:-:S04]  /*20930*/  SEL R6, R6, RZ, !P2 ;  /* 0x000000ff06067207 */ /* 0x000fc80005000000 */
[----:B------:R-:W-:Y:S02]  /*20940*/  ISETP.NE.U32.AND P5, PT, R6, RZ, PT ;  /* 0x000000ff0600720c */ /* 0x000fe40003fa5070 */
[----:B--2---:R-:W-:Y:S01]  /*20950*/  IADD3 R8, P6, PT, R8, R2, RZ ;  /* 0x0000000208087210 */ /* 0x004fe20007fde0ff */
[----:B------:R-:W-:Y:S04]  /*20960*/  STL [R1+0x28], R12 ;  /* 0x0000280c01007387 */ /* 0x000fe80000100800 */
[----:B------:R-:W-:Y:S01]  /*20970*/  IMAD.X R10, R10, 0x1, R0, P6 ;  /* 0x000000010a0a7824 */ /* 0x000fe200030e0600 */
[----:B------:R1:W-:Y:S01]  /*20980*/  STL [R1+0x24], R14 ;  /* 0x0000240e01007387 */ /* 0x0003e20000100800 */
[----:B------:R-:W-:Y:S02]  /*20990*/  IMAD.MOV.U32 R6, RZ, RZ, R12 ;  /* 0x000000ffff067224 */ /* 0x000fe400078e000c */
[----:B------:R-:W-:Y:S01]  /*209a0*/  IMAD.MOV.U32 R7, RZ, RZ, R14 ;  /* 0x000000ffff077224 */ /* 0x000fe200078e000e */
        /* <DEDUP_REMOVED lines=19> */
[----:B------:R-:W-:Y:S01]  /*20ae0*/  IMAD.X R16, R16, 0x1, R0, P6 ;  /* 0x0000000110107824 */ /* 0x000fe200030e0600 */
[----:B------:R-:W-:Y:S01]  /*20af0*/  STL [R1+0x38], R15 ;  /* 0x0000380f01007387 */ /* 0x000fe20000100800 */
[----:B------:R-:W-:-:S03]  /*20b00*/  IMAD.MOV.U32 R6, RZ, RZ, R15 ;  /* 0x000000ffff067224 */ /* 0x000fc600078e000f */
[----:B------:R1:W-:Y:S01]  /*20b10*/  STL [R1+0x34], R16 ;  /* 0x0000341001007387 */ /* 0x0003e20000100800 */
[----:B------:R-:W-:-:S05]  /*20b20*/  IMAD.MOV.U32 R7, RZ, RZ, R16 ;  /* 0x000000ffff077224 */ /* 0x000fca00078e0010 */
[----:B------:R4:W-:Y:S01]  /*20b30*/  LDGSTS.E [R249+0x30100], desc[UR22][R6.64], P5 ;  /* 0x3010000006f97fae */ /* 0x0009e2000a9a1016 */
[----:B---3--:R-:W-:-:S05]  /*20b40*/  IADD3 R9, P6, PT, R9, R2, RZ ;  /* 0x0000000209097210 */ /* 0x008fca0007fde0ff */
[----:B------:R-:W-:Y:S01]  /*20b50*/  IMAD.X R13, R13, 0x1, R0, P6 ;  /* 0x000000010d0d7824 */ /* 0x000fe200030e0600 */
[----:B------:R-:W-:Y:S04]  /*20b60*/  STL [R1+0x40], R9 ;  /* 0x0000400901007387 */ /* 0x000fe80000100800 */
[----:B------:R3:W-:Y:S04]  /*20b70*/  STL [R1+0x3c], R13 ;  /* 0x00003c0d01007387 */ /* 0x0007e80000100800 */
[----:B-1----:R-:W2:Y:S04]  /*20b80*/  LDL.LU R16, [R1+0x54] ;  /* 0x0000540001107983 */ /* 0x002ea80000300800 */
[----:B------:R-:W2:Y:S01]  /*20b90*/  LDL.LU R15, [R1+0x58] ;  /* 0x00005800010f7983 */ /* 0x000ea20000300800 */
[----:B----4-:R-:W-:Y:S01]  /*20ba0*/  IMAD.MOV.U32 R7, RZ, RZ, R13 ;  /* 0x000000ffff077224 */ /* 0x010fe200078e000d */
[----:B------:R-:W-:-:S02]  /*20bb0*/  MOV R6, R9 ;  /* 0x0000000900067202 */ /* 0x000fc40000000f00 */
[----:B---3--:R-:W3:Y:S04]  /*20bc0*/  LDL.LU R13, [R1+0x5c] ;  /* 0x00005c00010d7983 */ /* 0x008ee80000300800 */
[----:B------:R-:W4:Y:S01]  /*20bd0*/  LDL.LU R9, [R1+0x60] ;  /* 0x0000600001097983 */ /* 0x000f220000300800 */
[----:B------:R-:W-:-:S04]  /*20be0*/  SEL R5, R5, RZ, !P2 ;  /* 0x000000ff05057207 */ /* 0x000fc80005000000 */
[----:B------:R-:W-:Y:S02]  /*20bf0*/  ISETP.NE.U32.AND P4, PT, R5, RZ, PT ;  /* 0x000000ff0500720c */ /* 0x000fe40003f85070 */
[----:B------:R-:W-:-:S11]  /*20c00*/  ISETP.GT.AND P5, PT, R4, 0x43, PT ;  /* 0x000000430400780c */ /* 0x000fd60003fa4270 */
[----:B------:R1:W-:Y:S01]  /*20c10*/  LDGSTS.E [R249+0x30104], desc[UR22][R6.64], P4 ;  /* 0x3010400006f97fae */ /* 0x0003e2000a1a1016 */
[----:B------:R-:W-:Y:S02]  /*20c20*/  ISETP.GT.AND P4, PT, R4, 0x42, PT ;  /* 0x000000420400780c */ /* 0x000fe40003f84270 */
[----:B------:R-:W-:Y:S02]  /*20c30*/  SEL R5, RZ, 0x4, !P5 ;  /* 0x00000004ff057807 */ /* 0x000fe40006800000 */
[----:B-1----:R-:W-:-:S04]  /*20c40*/  SEL R6, RZ, 0x4, !P4 ;  /* 0x00000004ff067807 */ /* 0x002fc80006000000 */
[----:B------:R-:W-:Y:S02]  /*20c50*/  SEL R6, R6, RZ, !P2 ;  /* 0x000000ff06067207 */ /* 0x000fe40005000000 */
[----:B-----5:R-:W-:Y:S02]  /*20c60*/  IADD3 R12, P6, PT, R12, R2, RZ ;  /* 0x000000020c0c7210 */ /* 0x020fe40007fde0ff */
[----:B------:R-:W-:-:S03]  /*20c70*/  ISETP.NE.U32.AND P5, PT, R6, RZ, PT ;  /* 0x000000ff0600720c */ /* 0x000fc60003fa5070 */
[----:B------:R-:W-:Y:S01]  /*20c80*/  IMAD.X R14, R14, 0x1, R0, P6 ;  /* 0x000000010e0e7824 */ /* 0x000fe200030e0600 */
[----:B------:R-:W-:Y:S01]  /*20c90*/  STL [R1+0x48], R12 ;  /* 0x0000480c01007387 */ /* 0x000fe20000100800 */
[----:B------:R-:W-:-:S03]  /*20ca0*/  IMAD.MOV.U32 R6, RZ, RZ, R12 ;  /* 0x000000ffff067224 */ /* 0x000fc600078e000c */
[----:B------:R1:W-:Y:S01]  /*20cb0*/  STL [R1+0x44], R14 ;  /* 0x0000440e01007387 */ /* 0x0003e20000100800 */
[----:B------:R-:W-:Y:S01]  /*20cc0*/  IMAD.MOV.U32 R7, RZ, RZ, R14 ;  /* 0x000000ffff077224 */ /* 0x000fe200078e000e */
[----:B------:R-:W-:-:S04]  /*20cd0*/  SEL R5, R5, RZ, !P2 ;  /* 0x000000ff05057207 */ /* 0x000fc80005000000 */
[----:B------:R5:W-:Y:S01]  /*20ce0*/  LDGSTS.E [R249+0x30108], desc[UR22][R6.64], P5 ;  /* 0x3010800006f97fae */ /* 0x000be2000a9a1016 */
[----:B--2---:R-:W-:-:S05]  /*20cf0*/  IADD3 R8, P6, PT, R8, R2, RZ ;  /* 0x0000000208087210 */ /* 0x004fca0007fde0ff */
[----:B------:R-:W-:Y:S01]  /*20d00*/  IMAD.X R10, R10, 0x1, R0, P6 ;  /* 0x000000010a0a7824 */ /* 0x000fe200030e0600 */
[----:B------:R-:W-:Y:S04]  /*20d10*/  STL [R1+0x50], R8 ;  /* 0x0000500801007387 */ /* 0x000fe80000100800 */
[----:B------:R2:W-:Y:S04]  /*20d20*/  STL [R1+0x4c], R10 ;  /* 0x00004c0a01007387 */ /* 0x0005e80000100800 */
[----:B-1----:R-:W3:Y:S04]  /*20d30*/  LDL.LU R14, [R1+0x64] ;  /* 0x00006400010e7983 */ /* 0x002ee80000300800 */
[----:B------:R-:W3:Y:S01]  /*20d40*/  LDL.LU R12, [R1+0x68] ;  /* 0x00006800010c7983 */ /* 0x000ee20000300800 */
[----:B-----5:R-:W-:Y:S01]  /*20d50*/  IMAD.MOV.U32 R7, RZ, RZ, R10 ;  /* 0x000000ffff077224 */ /* 0x020fe200078e000a */
[----:B------:R-:W-:Y:S01]  /*20d60*/  ISETP.NE.U32.AND P4, PT, R5, RZ, PT ;  /* 0x000000ff0500720c */ /* 0x000fe20003f85070 */
[----:B------:R-:W-:Y:S01]  /*20d70*/  IMAD.MOV.U32 R6, RZ, RZ, R8 ;  /* 0x000000ffff067224 */ /* 0x000fe200078e0008 */
[----:B--2---:R-:W2:Y:S04]  /*20d80*/  LDL.LU R10, [R1+0x6c] ;  /* 0x00006c00010a7983 */ /* 0x004ea80000300800 */
[----:B------:R-:W5:Y:S07]  /*20d90*/  LDL.LU R8, [R1+0x70] ;  /* 0x0000700001087983 */ /* 0x000f6e0000300800 */
[----:B------:R1:W-:Y:S01]  /*20da0*/  LDGSTS.E [R249+0x3010c], desc[UR22][R6.64], P4 ;  /* 0x3010c00006f97fae */ /* 0x0003e2000a1a1016 */
[----:B------:R-:W-:-:S02]  /*20db0*/  ISETP.GT.AND P4, PT, R4, 0x44, PT ;  /* 0x000000440400780c */ /* 0x000fc40003f84270 */
[----:B------:R-:W-:Y:S02]  /*20dc0*/  ISETP.GT.AND P5, PT, R4, 0x45, PT ;  /* 0x000000450400780c */ /* 0x000fe40003fa4270 */
[----:B-1----:R-:W-:-:S04]  /*20dd0*/  SEL R6, RZ, 0x4, !P4 ;  /* 0x00000004ff067807 */ /* 0x002fc80006000000 */
[----:B------:R-:W-:Y:S02]  /*20de0*/  SEL R6, R6, RZ, !P2 ;  /* 0x000000ff06067207 */ /* 0x000fe40005000000 */
[----:B------:R-:W-:Y:S02]  /*20df0*/  SEL R5, RZ, 0x4, !P5 ;  /* 0x00000004ff057807 */ /* 0x000fe40006800000 */
[----:B------:R-:W-:Y:S02]  /*20e00*/  ISETP.NE.U32.AND P5, PT, R6, RZ, PT ;  /* 0x000000ff0600720c */ /* 0x000fe40003fa5070 */
[----:B------:R-:W-:-:S05]  /*20e10*/  IADD3 R15, P6, PT, R15, R2, RZ ;  /* 0x000000020f0f7210 */ /* 0x000fca0007fde0ff */
[--C-:B------:R-:W-:Y:S01]  /*20e20*/  IMAD.X R16, R16, 0x1, R0.reuse, P6 ;  /* 0x0000000110107824 */ /* 0x100fe200030e0600 */
[----:B----4-:R-:W-:Y:S01]  /*20e30*/  IADD3 R9, P6, PT, R9, R2, RZ ;  /* 0x0000000209097210 */ /* 0x010fe20007fde0ff */
[----:B------:R-:W-:Y:S04]  /*20e40*/  STL [R1+0x58], R15 ;  /* 0x0000580f01007387 */ /* 0x000fe80000100800 */
[----:B---3--:R-:W-:Y:S01]  /*20e50*/  IMAD.X R13, R13, 0x1, R0, P6 ;  /* 0x000000010d0d7824 */ /* 0x008fe200030e0600 */
[----:B------:R1:W-:Y:S01]  /*20e60*/  STL [R1+0x54], R16 ;  /* 0x0000541001007387 */ /* 0x0003e20000100800 */
[----:B------:R-:W-:Y:S02]  /*20e70*/  IMAD.MOV.U32 R6, RZ, RZ, R15 ;  /* 0x000000ffff067224 */ /* 0x000fe400078e000f */
[----:B------:R-:W-:Y:S01]  /*20e80*/  IMAD.MOV.U32 R7, RZ, RZ, R16 ;  /* 0x000000ffff077224 */ /* 0x000fe200078e0010 */
[----:B------:R-:W-:Y:S04]  /*20e90*/  STL [R1+0x60], R9 ;  /* 0x0000600901007387 */ /* 0x000fe80000100800 */
        /* <DEDUP_REMOVED lines=13> */
[----:B------:R-:W-:Y:S02]  /*20f70*/  SEL R5, RZ, 0x4, !P5 ;  /* 0x00000004ff057807 */ /* 0x000fe40006800000 */
[----:B-1----:R-:W-:Y:S02]  /*20f80*/  SEL R6, RZ, 0x4, !P4 ;  /* 0x00000004ff067807 */ /* 0x002fe40006000000 */
[----:B------:R-:W-:Y:S02]  /*20f90*/  IADD3 R12, P6, PT, R12, R2, RZ ;  /* 0x000000020c0c7210 */ /* 0x000fe40007fde0ff */
[----:B------:R-:W-:-:S03]  /*20fa0*/  SEL R6, R6, RZ, !P2 ;  /* 0x000000ff06067207 */ /* 0x000fc60005000000 */
[--C-:B------:R-:W-:Y:S01]  /*20fb0*/  IMAD.X R14, R14, 0x1, R0.reuse, P6 ;  /* 0x000000010e0e7824 */ /* 0x100fe200030e0600 */
[----:B------:R-:W-:Y:S02]  /*20fc0*/  ISETP.NE.U32.AND P5, PT, R6, RZ, PT ;  /* 0x000000ff0600720c */ /* 0x000fe40003fa5070 */
[----:B-----5:R-:W-:Y:S01]  /*20fd0*/  IADD3 R8, P6, PT, R8, R2, RZ ;  /* 0x0000000208087210 */ /* 0x020fe20007fde0ff */
[----:B------:R-:W-:Y:S04]  /*20fe0*/  STL [R1+0x68], R12 ;  /* 0x0000680c01007387 */ /* 0x000fe80000100800 */
[----:B--2---:R-:W-:Y:S01]  /*20ff0*/  IMAD.X R10, R10, 0x1, R0, P6 ;  /* 0x000000010a0a7824 */ /* 0x004fe200030e0600 */
[----:B------:R1:W-:Y:S01]  /*21000*/  STL [R1+0x64], R14 ;  /* 0x0000640e01007387 */ /* 0x0003e20000100800 */
[----:B------:R-:W-:-:S02]  /*21010*/  IMAD.MOV.U32 R6, RZ, RZ, R12 ;  /* 0x000000ffff067224 */ /* 0x000fc400078e000c */
        /* <DEDUP_REMOVED lines=200> */
[----:B------:R-:W-:Y:S02]  /*21ca0*/  IADD3 R12, P6, PT, R12, R2, RZ ;  /* 0x000000020c0c7210 */ /* 0x000fe40007fde0ff */
[----:B------:R-:W-:-:S03]  /*21cb0*/  ISETP.NE.U32.AND P5, PT, R6, RZ, PT ;  /* 0x000000ff0600720c */ /* 0x000fc60003fa5070 */
[--C-:B------:R-:W-:Y:S01]  /*21cc0*/  IMAD.X R14, R14, 0x1, R0.reuse, P6 ;  /* 0x000000010e0e7824 */ /* 0x100fe200030e0600 */
[----:B-----5:R-:W-:Y:S01]  /*21cd0*/  IADD3 R8, P6, PT, R8, R2, RZ ;  /* 0x0000000208087210 */ /* 0x020fe20007fde0ff */
[----:B------:R-:W-:Y:S04]  /*21ce0*/  STL [R1+0xe8], R12 ;  /* 0x0000e80c01007387 */ /* 0x000fe80000100800 */
[----:B--2---:R-:W-:Y:S01]  /*21cf0*/  IMAD.X R10, R10, 0x1, R0, P6 ;  /* 0x000000010a0a7824 */ /* 0x004fe200030e0600 */
        /* <DEDUP_REMOVED lines=419> */
[----:B------:R-:W-:Y:S04]  /*23730*/  STL [R1+0x1f0], R8 ;  /* 0x0001f00801007387 */ /* 0x000fe80000100800 */
[----:B------:R2:W-:Y:S04]  /*23740*/  STL [R1+0x1ec], R10 ;  /* 0x0001ec0a01007387 */ /* 0x0005e80000100800 */
[----:B-1----:R-:W5:Y:S01]  /*23750*/  LDL.LU R14, [R1+0x204] ;  /* 0x00020400010e7983 */ /* 0x002f620000300800 */
[----:B------:R-:W-:-:S03]  /*23760*/  SEL R5, R5, RZ, !P2 ;  /* 0x000000ff05057207 */ /* 0x000fc60005000000 */
[----:B------:R-:W5:Y:S04]  /*23770*/  LDL.LU R12, [R1+0x208] ;  /* 0x00020800010c7983 */ /* 0x000f680000300800 */
[----:B------:R1:W-:Y:S01]  /*23780*/  LDGSTS.E [R249+0x301d8], desc[UR22][R6.64], P5 ;  /* 0x301d800006f97fae */ /* 0x0003e2000a9a1016 */
[----:B------:R-:W-:Y:S01]  /*23790*/  ISETP.NE.U32.AND P4, PT, R5, RZ, PT ;  /* 0x000000ff0500720c */ /* 0x000fe20003f85070 */
[----:B-1----:R-:W-:Y:S02]  /*237a0*/  IMAD.MOV.U32 R7, RZ, RZ, R10 ;  /* 0x000000ffff077224 */ /* 0x002fe400078e000a */
[----:B------:R-:W-:Y:S01]  /*237b0*/  IMAD.MOV.U32 R6, RZ, RZ, R8 ;  /* 0x000000ffff067224 */ /* 0x000fe200078e0008 */
[----:B--2---:R-:W2:Y:S04]  /*237c0*/  LDL.LU R10, [R1+0x20c] ;  /* 0x00020c00010a7983 */ /* 0x004ea80000300800 */
[----:B------:R-:W2:Y:S05]  /*237d0*/  LDL.LU R8, [R1+0x210] ;  /* 0x0002100001087983 */ /* 0x000eaa0000300800 */
        /* <DEDUP_REMOVED lines=9> */
[----:B------:R1:W-:Y:S01]  /*23870*/  STL [R1+0x1f8], R15 ;  /* 0x0001f80f01007387 */ /* 0x0003e20000100800 */
[----:B------:R-:W-:-:S03]  /*23880*/  IMAD.MOV.U32 R6, RZ, RZ, R15 ;  /* 0x000000ffff067224 */ /* 0x000fc600078e000f */
[----:B------:R4:W-:Y:S01]  /*23890*/  STL [R1+0x1f4], R16 ;  /* 0x0001f41001007387 */ /* 0x0009e20000100800 */
[----:B------:R-:W-:-:S03]  /*238a0*/  IMAD.MOV.U32 R7, RZ, RZ, R16 ;  /* 0x000000ffff077224 */ /* 0x000fc600078e0010 */
[----:B-1----:R-:W2:Y:S04]  /*238b0*/  LDL.LU R15, [R1+0x218] ;  /* 0x00021800010f7983 */ /* 0x002ea80000300800 */
[----:B------:R1:W-:Y:S01]  /*238c0*/  LDGSTS.E [R249+0x301e0], desc[UR22][R6.64], P5 ;  /* 0x301e000006f97fae */ /* 0x0003e2000a9a1016 */
[----:B---3--:R-:W-:-:S05]  /*238d0*/  IADD3 R9, P6, PT, R9, R2, RZ ;  /* 0x0000000209097210 */ /* 0x008fca0007fde0ff */
[----:B------:R-:W-:Y:S01]  /*238e0*/  IMAD.X R13, R13, 0x1, R0, P6 ;  /* 0x000000010d0d7824 */ /* 0x000fe200030e0600 */
[----:B------:R-:W-:Y:S04]  /*238f0*/  STL [R1+0x200], R9 ;  /* 0x0002000901007387 */ /* 0x000fe80000100800 */
[----:B------:R3:W-:Y:S04]  /*23900*/  STL [R1+0x1fc], R13 ;  /* 0x0001fc0d01007387 */ /* 0x0007e80000100800 */
[----:B----4-:R-:W4:Y:S01]  /*23910*/  LDL.LU R16, [R1+0x214] ;  /* 0x0002140001107983 */ /* 0x010f220000300800 */
[----:B-1----:R-:W-:Y:S01]  /*23920*/  IMAD.MOV.U32 R7, RZ, RZ, R13 ;  /* 0x000000ffff077224 */ /* 0x002fe200078e000d */
[----:B------:R-:W-:-:S02]  /*23930*/  MOV R6, R9 ;  /* 0x0000000900067202 */ /* 0x000fc40000000f00 */
        /* <DEDUP_REMOVED lines=10> */
[----:B------:R-:W-:Y:S02]  /*239e0*/  SEL R5, R5, RZ, !P2 ;  /* 0x000000ff05057207 */ /* 0x000fe40005000000 */
[----:B------:R-:W-:Y:S02]  /*239f0*/  ISETP.NE.U32.AND P5, PT, R6, RZ, PT ;  /* 0x000000ff0600720c */ /* 0x000fe40003fa5070 */
[----:B-----5:R-:W-:-:S05]  /*23a00*/  IADD3 R12, P6, PT, R12, R2, RZ ;  /* 0x000000020c0c7210 */ /* 0x020fca0007fde0ff */
[----:B------:R-:W-:Y:S01]  /*23a10*/  IMAD.X R14, R14, 0x1, R0, P6 ;  /* 0x000000010e0e7824 */ /* 0x000fe200030e0600 */
[----:B------:R-:W-:Y:S01]  /*23a20*/  ISETP.NE.U32.AND P4, PT, R5, RZ, PT ;  /* 0x000000ff0500720c */ /* 0x000fe20003f85070 */
[----:B------:R-:W-:Y:S01]  /*23a30*/  IMAD.MOV.U32 R6, RZ, RZ, R12 ;  /* 0x000000ffff067224 */ /* 0x000fe200078e000c */
[----:B------:R-:W-:Y:S01]  /*23a40*/  STL [R1+0x208], R12 ;  /* 0x0002080c01007387 */ /* 0x000fe20000100800 */
[----:B------:R-:W-:-:S03]  /*23a50*/  IMAD.MOV.U32 R7, RZ, RZ, R14 ;  /* 0x000000ffff077224 */ /* 0x000fc600078e000e */
[----:B------:R1:W-:Y:S04]  /*23a60*/  STL [R1+0x204], R14 ;  /* 0x0002040e01007387 */ /* 0x0003e80000100800 */
[----:B------:R5:W-:Y:S01]  /*23a70*/  LDGSTS.E [R249+0x301e8], desc[UR22][R6.64], P5 ;  /* 0x301e800006f97fae */ /* 0x000be2000a9a1016 */
[----:B--2---:R-:W-:-:S05]  /*23a80*/  IADD3 R8, P6, PT, R8, R2, RZ ;  /* 0x0000000208087210 */ /* 0x004fca0007fde0ff */
[----:B------:R-:W-:Y:S01]  /*23a90*/  IMAD.X R10, R10, 0x1, R0, P6 ;  /* 0x000000010a0a7824 */ /* 0x000fe200030e0600 */
[----:B------:R-:W-:Y:S01]  /*23aa0*/  STL [R1+0x210], R8 ;  /* 0x0002100801007387 */ /* 0x000fe20000100800 */
[----:B-----5:R-:W-:-:S03]  /*23ab0*/  IMAD.MOV.U32 R6, RZ, RZ, R8 ;  /* 0x000000ffff067224 */ /* 0x020fc600078e0008 */
[----:B------:R2:W-:Y:S01]  /*23ac0*/  STL [R1+0x20c], R10 ;  /* 0x00020c0a01007387 */ /* 0x0005e20000100800 */
[----:B------:R-:W-:-:S03]  /*23ad0*/  IMAD.MOV.U32 R7, RZ, RZ, R10 ;  /* 0x000000ffff077224 */ /* 0x000fc600078e000a */
[----:B-1----:R-:W5:Y:S04]  /*23ae0*/  LDL.LU R14, [R1+0x224] ;  /* 0x00022400010e7983 */ /* 0x002f680000300800 */
[----:B------:R-:W5:Y:S04]  /*23af0*/  LDL.LU R12, [R1+0x228] ;  /* 0x00022800010c7983 */ /* 0x000f680000300800 */
[----:B--2---:R-:W2:Y:S04]  /*23b00*/  LDL.LU R10, [R1+0x22c] ;  /* 0x00022c00010a7983 */ /* 0x004ea80000300800 */
[----:B------:R1:W-:Y:S01]  /*23b10*/  LDGSTS.E [R249+0x301ec], desc[UR22][R6.64], P4 ;  /* 0x301ec00006f97fae */ /* 0x0003e2000a1a1016 */
[----:B------:R-:W-:-:S03]  /*23b20*/  ISETP.GT.AND P4, PT, R4, 0x7c, PT ;  /* 0x0000007c0400780c */ /* 0x000fc60003f84270 */
[----:B------:R-:W2:Y:S01]  /*23b30*/  LDL.LU R8, [R1+0x230] ;  /* 0x0002300001087983 */ /* 0x000ea20000300800 */
[----:B------:R-:W-:-:S04]  /*23b40*/  SEL R5, RZ, 0x4, !P4 ;  /* 0x00000004ff057807 */ /* 0x000fc80006000000 */
[----:B------:R-:W-:-:S04]  /*23b50*/  SEL R5, R5, RZ, !P2 ;  /* 0x000000ff05057207 */ /* 0x000fc80005000000 */
[----:B------:R-:W-:Y:S02]  /*23b60*/  ISETP.NE.U32.AND P5, PT, R5, RZ, PT ;  /* 0x000000ff0500720c */ /* 0x000fe40003fa5070 */
[----:B------:R-:W-:-:S04]  /*23b70*/  ISETP.GT.AND P4, PT, R4, 0x7d, PT ;  /* 0x0000007d0400780c */ /* 0x000fc80003f84270 */
[----:B------:R-:W-:-:S04]  /*23b80*/  SEL R5, RZ, 0x4, !P4 ;  /* 0x00000004ff057807 */ /* 0x000fc80006000000 */
[----:B------:R-:W-:-:S04]  /*23b90*/  SEL R5, R5, RZ, !P2 ;  /* 0x000000ff05057207 */ /* 0x000fc80005000000 */
[----:B------:R-:W-:Y:S02]  /*23ba0*/  ISETP.NE.U32.AND P4, PT, R5, RZ, PT ;  /* 0x000000ff0500720c */ /* 0x000fe40003f85070 */
[----:B------:R-:W-:-:S05]  /*23bb0*/  IADD3 R15, P6, PT, R15, R2, RZ ;  /* 0x000000020f0f7210 */ /* 0x000fca0007fde0ff */
[----:B-1----:R-:W-:Y:S02]  /*23bc0*/  IMAD.MOV.U32 R6, RZ, RZ, R15 ;  /* 0x000000ffff067224 */ /* 0x002fe400078e000f */
[----:B----4-:R-:W-:-:S04]  /*23bd0*/  IMAD.X R16, R16, 0x1, R0, P6 ;  /* 0x0000000110107824 */ /* 0x010fc800030e0600 */
[----:B------:R-:W-:-:S05]  /*23be0*/  IMAD.MOV.U32 R7, RZ, RZ, R16 ;  /* 0x000000ffff077224 */ /* 0x000fca00078e0010 */
[----:B------:R-:W-:Y:S01]  /*23bf0*/  LDGSTS.E [R249+0x301f0], desc[UR22][R6.64], P5 ;  /* 0x301f000006f97fae */ /* 0x000fe2000a9a1016 */
[----:B---3--:R-:W-:-:S03]  /*23c00*/  IADD3 R9, P5, PT, R9, R2, RZ ;  /* 0x0000000209097210 */ /* 0x008fc60007fbe0ff */
[----:B------:R1:W-:Y:S02]  /*23c10*/  STL [R1+0x218], R15 ;  /* 0x0002180f01007387 */ /* 0x0003e40000100800 */
[----:B------:R-:W-:Y:S02]  /*23c20*/  IMAD.X R13, R13, 0x1, R0, P5 ;  /* 0x000000010d0d7824 */ /* 0x000fe400028e0600 */
[----:B------:R-:W-:Y:S01]  /*23c30*/  STL [R1+0x214], R16 ;  /* 0x0002141001007387 */ /* 0x000fe20000100800 */
[C---:B------:R-:W-:Y:S02]  /*23c40*/  ISETP.GT.AND P5, PT, R4.reuse, 0x7e, PT ;  /* 0x0000007e0400780c */ /* 0x040fe40003fa4270 */
[----:B------:R-:W-:Y:S01]  /*23c50*/  ISETP.GT.AND P6, PT, R4, 0x7f, PT ;  /* 0x0000007f0400780c */ /* 0x000fe20003fc4270 */
[----:B------:R3:W-:Y:S01]  /*23c60*/  STL [R1+0x220], R9 ;  /* 0x0002200901007387 */ /* 0x0007e20000100800 */
[----:B------:R-:W-:-:S03]  /*23c70*/  MOV R4, R9 ;  /* 0x0000000900047202 */ /* 0x000fc60000000f00 */
[----:B------:R4:W-:Y:S01]  /*23c80*/  STL [R1+0x21c], R13 ;  /* 0x00021c0d01007387 */ /* 0x0009e20000100800 */
[----:B------:R-:W-:-:S03]  /*23c90*/  IMAD.MOV.U32 R5, RZ, RZ, R13 ;  /* 0x000000ffff057224 */ /* 0x000fc600078e000d */
[----:B-1----:R-:W2:Y:S04]  /*23ca0*/  LDL.LU R15, [R1+0x234] ;  /* 0x00023400010f7983 */ /* 0x002ea80000300800 */
[----:B---3--:R-:W3:Y:S04]  /*23cb0*/  LDL.LU R9, [R1+0x238] ;  /* 0x0002380001097983 */ /* 0x008ee80000300800 */
[----:B------:R-:W3:Y:S04]  /*23cc0*/  LDL.LU R18, [R1+0x274] ;  /* 0x0002740001127983 */ /* 0x000ee80000300800 */
[----:B----4-:R-:W4:Y:S04]  /*23cd0*/  LDL.LU R13, [R1+0x278] ;  /* 0x00027800010d7983 */ /* 0x010f280000300800 */
[----:B------:R1:W-:Y:S02]  /*23ce0*/  LDGSTS.E [R249+0x301f4], desc[UR22][R4.64], P4 ;  /* 0x301f400004f97fae */ /* 0x0003e4000a1a1016 */
[----:B-1----:R-:W-:-:S02]  /*23cf0*/  SEL R5, RZ, 0x4, !P5 ;  /* 0x00000004ff057807 */ /* 0x002fc40006800000 */
[----:B------:R-:W-:Y:S02]  /*23d00*/  SEL R4, RZ, 0x4, !P6 ;  /* 0x00000004ff047807 */ /* 0x000fe40007000000 */
[----:B------:R-:W-:-:S04]  /*23d10*/  SEL R5, R5, RZ, !P2 ;  /* 0x000000ff05057207 */ /* 0x000fc80005000000 */
[----:B------:R-:W-:Y:S02]  /*23d20*/  ISETP.NE.U32.AND P5, PT, R5, RZ, PT ;  /* 0x000000ff0500720c */ /* 0x000fe40003fa5070 */
[----:B------:R-:W-:-:S04]  /*23d30*/  SEL R4, R4, RZ, !P2 ;  /* 0x000000ff04047207 */ /* 0x000fc80005000000 */
[----:B------:R-:W-:Y:S02]  /*23d40*/  ISETP.NE.U32.AND P4, PT, R4, RZ, PT ;  /* 0x000000ff0400720c */ /* 0x000fe40003f85070 */
[----:B-----5:R-:W-:-:S05]  /*23d50*/  IADD3 R12, P6, PT, R12, R2, RZ ;  /* 0x000000020c0c7210 */ /* 0x020fca0007fde0ff */
[----:B------:R-:W-:Y:S02]  /*23d60*/  IMAD.X R14, R14, 0x1, R0, P6 ;  /* 0x000000010e0e7824 */ /* 0x000fe400030e0600 */
[----:B------:R-:W-:Y:S01]  /*23d70*/  IMAD.MOV.U32 R4, RZ, RZ, R12 ;  /* 0x000000ffff047224 */ /* 0x000fe200078e000c */
[----:B--2---:R-:W-:Y:S01]  /*23d80*/  IADD3 R8, P6, PT, R8, R2, RZ ;  /* 0x0000000208087210 */ /* 0x004fe20007fde0ff */
[----:B------:R-:W-:Y:S01]  /*23d90*/  IMAD.MOV.U32 R5, RZ, RZ, R14 ;  /* 0x000000ffff057224 */ /* 0x000fe200078e000e */
[----:B------:R-:W-:Y:S03]  /*23da0*/  STL [R1+0x228], R12 ;  /* 0x0002280c01007387 */ /* 0x000fe60000100800 */
[----:B------:R-:W-:Y:S01]  /*23db0*/  IMAD.X R10, R10, 0x1, R0, P6 ;  /* 0x000000010a0a7824 */ /* 0x000fe200030e0600 */
[----:B------:R-:W-:Y:S04]  /*23dc0*/  STL [R1+0x224], R14 ;  /* 0x0002240e01007387 */ /* 0x000fe80000100800 */
[----:B------:R1:W-:Y:S04]  /*23dd0*/  LDGSTS.E [R249+0x301f8], desc[UR22][R4.64], P5 ;  /* 0x301f800004f97fae */ /* 0x0003e8000a9a1016 */
[----:B------:R2:W-:Y:S04]  /*23de0*/  STL [R1+0x230], R8 ;  /* 0x0002300801007387 */ /* 0x0005e80000100800 */
[----:B------:R5:W-:Y:S01]  /*23df0*/  STL [R1+0x22c], R10 ;  /* 0x00022c0a01007387 */ /* 0x000be20000100800 */
[----:B-1----:R-:W-:-:S03]  /*23e00*/  IMAD.MOV.U32 R4, RZ, RZ, R8 ;  /* 0x000000ffff047224 */ /* 0x002fc600078e0008 */
[----:B--2---:R-:W2:Y:S01]  /*23e10*/  LDL.LU R8, [R1+0x2b8] ;  /* 0x0002b80001087983 */ /* 0x004ea20000300800 */
[----:B------:R-:W-:-:S03]  /*23e20*/  IMAD.MOV.U32 R5, RZ, RZ, R10 ;  /* 0x000000ffff057224 */ /* 0x000fc600078e000a */
[----:B-----5:R-:W5:Y:S04]  /*23e30*/  LDL.LU R10, [R1+0x2f8] ;  /* 0x0002f800010a7983 */ /* 0x020f680000300800 */
[----:B------:R-:W5:Y:S04]  /*23e40*/  LDL.LU R14, [R1+0x2b4] ;  /* 0x0002b400010e7983 */ /* 0x000f680000300800 */
[----:B------:R-:W5:Y:S04]  /*23e50*/  LDL.LU R16, [R1+0x2f4] ;  /* 0x0002f40001107983 */ /* 0x000f680000300800 */
[----:B------:R1:W-:Y:S04]  /*23e60*/  LDGSTS.E [R249+0x301fc], desc[UR22][R4.64], P4 ;  /* 0x301fc00004f97fae */ /* 0x0003e8000a1a1016 */
[----:B------:R-:W5:Y:S04]  /*23e70*/  LDL.LU R17, [R1+0x334] ;  /* 0x0003340001117983 */ /* 0x000f680000300800 */
[----:B------:R-:W5:Y:S01]  /*23e80*/  LDL.LU R12, [R1+0x338] ;  /* 0x00033800010c7983 */ /* 0x000f620000300800 */
[----:B-1----:R-:W-:Y:S01]  /*23e90*/  IMAD R4, R250, -0x80, R11 ;  /* 0xffffff80fa047824 */ /* 0x002fe200078e020b */
[----:B------:R-:W-:-:S02]  /*23ea0*/  UIADD3 UR14, UPT, UPT, UR14, 0x1, URZ ;  /* 0x000000010e0e7890 */ /* 0x000fc4000fffe0ff */
[----:B------:R-:W5:Y:S02]  /*23eb0*/  LDL.LU R11, [R1+0x374] ;  /* 0x00037400010b7983 */ /* 0x000f640000300800 */
[----:B------:R-:W-:Y:S02]  /*23ec0*/  ISETP.GE.AND P4, PT, R133, R4, PT ;  /* 0x000000048500720c */ /* 0x000fe40003f86270 */
[----:B------:R-:W5:Y:S01]  /*23ed0*/  LDL.LU R7, [R1+0x378] ;  /* 0x0003780001077983 */ /* 0x000f620000300800 */
[----:B------:R-:W-:Y:S01]  /*23ee0*/  UISETP.GT.AND UP1, UPT, UR14, 0x2, UPT ;  /* 0x000000020e00788c */ /* 0x000fe2000bf24270 */
[----:B------:R-:W-:Y:S02]  /*23ef0*/  SEL R4, RZ, 0x4, P4 ;  /* 0x00000004ff047807 */ /* 0x000fe40002000000 */
[----:B------:R-:W0:Y:S01]  /*23f00*/  LDGDEPBAR ;  /* 0x00000000000079af */ /* 0x000e220000000000 */
[----:B------:R-:W-:Y:S01]  /*23f10*/  USEL UR14, UR14, URZ, !UP1 ;  /* 0x000000ff0e0e7287 */ /* 0x000fe2000c800000 */
[----:B------:R-:W-:-:S03]  /*23f20*/  SEL R4, R4, RZ, !P2 ;  /* 0x000000ff04047207 */ /* 0x000fc60005000000 */
[----:B------:R-:W-:Y:S01]  /*23f30*/  ULEA UR5, UR14, UR9, 0x10 ;  /* 0x000000090e057291 */ /* 0x000fe2000f8e80ff */
[----:B------:R-:W-:-:S05]  /*23f40*/  ISETP.NE.U32.AND P2, PT, R4, RZ, PT ;  /* 0x000000ff0400720c */ /* 0x000fca0003f45070 */
[----:B------:R-:W-:Y:S01]  /*23f50*/  VIADD R6, R3, UR5 ;  /* 0x0000000503067c36 */ /* 0x000fe20008000000 */
[----:B---3--:R-:W-:-:S05]  /*23f60*/  IADD3 R9, P4, PT, R9, R134, RZ ;  /* 0x0000008609097210 */ /* 0x008fca0007f9e0ff */
[--C-:B------:R-:W-:Y:S01]  /*23f70*/  IMAD.X R15, R15, 0x1, R135.reuse, P4 ;  /* 0x000000010f0f7824 */ /* 0x100fe200020e0687 */
[----:B----4-:R-:W-:Y:S01]  /*23f80*/  IADD3 R13, P5, PT, R13, R134, RZ ;  /* 0x000000860d0d7210 */ /* 0x010fe20007fbe0ff */
[----:B------:R-:W-:Y:S04]  /*23f90*/  STL [R1+0x238], R9 ;  /* 0x0002380901007387 */ /* 0x000fe80000100800 */
[----:B------:R-:W-:Y:S01]  /*23fa0*/  IMAD.X R18, R18, 0x1, R135, P5 ;  /* 0x0000000112127824 */ /* 0x000fe200028e0687 */
[----:B------:R1:W-:Y:S01]  /*23fb0*/  STL [R1+0x234], R15 ;  /* 0x0002340f01007387 */ /* 0x0003e20000100800 */
[----:B------:R-:W-:Y:S01]  /*23fc0*/  IMAD.MOV.U32 R4, RZ, RZ, R9 ;  /* 0x000000ffff047224 */ /* 0x000fe200078e0009 */
[----:B------:R-:W-:Y:S02]  /*23fd0*/  MOV R5, R15 ;  /* 0x0000000f00057202 */ /* 0x000fe40000000f00 */
[----:B------:R-:W-:Y:S04]  /*23fe0*/  STL [R1+0x278], R13 ;  /* 0x0002780d01007387 */ /* 0x000fe80000100800 */
[----:B------:R3:W-:Y:S04]  /*23ff0*/  STL [R1+0x274], R18 ;  /* 0x0002741201007387 */ /* 0x0007e80000100800 */
[----:B-1----:R-:W4:Y:S04]  /*24000*/  LDL.LU R15, [R1+0x3b8] ;  /* 0x0003b800010f7983 */ /* 0x002f280000300800 */
[----:B------:R1:W-:Y:S04]  /*24010*/  LDGSTS.E [R6], desc[UR22][R4.64], P2 ;  /* 0x0000000004067fae */ /* 0x0003e800091a1016 */
[----:B------:R-:W4:Y:S01]  /*24020*/  LDL.LU R9, [R1+0x3f8] ;  /* 0x0003f80001097983 */ /* 0x000f220000300800 */
[----:B-1----:R-:W-:-:S03]  /*24030*/  IMAD.MOV.U32 R5, RZ, RZ, R18 ;  /* 0x000000ffff057224 */ /* 0x002fc600078e0012 */
[----:B---3--:R-:W3:Y:S01]  /*24040*/  LDL.LU R18, [R1+0x3b4] ;  /* 0x0003b40001127983 */ /* 0x008ee20000300800 */
[----:B------:R-:W-:-:S03]  /*24050*/  IMAD.MOV.U32 R4, RZ, RZ, R13 ;  /* 0x000000ffff047224 */ /* 0x000fc600078e000d */
[----:B------:R-:W3:Y:S04]  /*24060*/  LDL.LU R13, [R1+0x3f4] ;  /* 0x0003f400010d7983 */ /* 0x000ee80000300800 */
[----:B------:R1:W-:Y:S01]  /*24070*/  LDGSTS.E [R6+0x400], desc[UR22][R4.64], P2 ;  /* 0x0040000004067fae */ /* 0x0003e200091a1016 */
[-C--:B--2---:R-:W-:Y:S02]  /*24080*/  IADD3 R8, P4, PT, R8, R134.reuse, RZ ;  /* 0x0000008608087210 */ /* 0x084fe40007f9e0ff */
[----:B-----5:R-:W-:-:S03]  /*24090*/  IADD3 R10, P5, PT, R10, R134, RZ ;  /* 0x000000860a0a7210 */ /* 0x020fc60007fbe0ff */
[--C-:B------:R-:W-:Y:S01]  /*240a0*/  IMAD.X R14, R14, 0x1, R135.reuse, P4 ;  /* 0x000000010e0e7824 */ /* 0x100fe200020e0687 */
[----:B------:R-:W-:Y:S01]  /*240b0*/  STL [R1+0x2b8], R8 ;  /* 0x0002b80801007387 */ /* 0x000fe20000100800 */
[----:B-1----:R-:W-:Y:S02]  /*240c0*/  IMAD.MOV.U32 R4, RZ, RZ, R8 ;  /* 0x000000ffff047224 */ /* 0x002fe400078e0008 */
[----:B------:R-:W-:Y:S01]  /*240d0*/  IMAD.X R16, R16, 0x1, R135, P5 ;  /* 0x0000000110107824 */ /* 0x000fe200028e0687 */
[----:B------:R1:W-:Y:S01]  /*240e0*/  STL [R1+0x2b4], R14 ;  /* 0x0002b40e01007387 */ /* 0x0003e20000100800 */
[----:B------:R-:W-:-:S03]  /*240f0*/  IMAD.MOV.U32 R5, RZ, RZ, R14 ;  /* 0x000000ffff057224 */ /* 0x000fc600078e000e */
[----:B------:R-:W-:Y:S04]  /*24100*/  STL [R1+0x2f8], R10 ;  /* 0x0002f80a01007387 */ /* 0x000fe80000100800 */
[----:B------:R2:W-:Y:S04]  /*24110*/  LDGSTS.E [R6+0x800], desc[UR22][R4.64], P2 ;  /* 0x0080000004067fae */ /* 0x0005e800091a1016 */
[----:B-1----:R-:W5:Y:S01]  /*24120*/  LDL.LU R14, [R1+0x438] ;  /* 0x00043800010e7983 */ /* 0x002f620000300800 */
[----:B------:R-:W-:-:S03]  /*24130*/  IADD3 R12, P4, PT, R12, R134, RZ ;  /* 0x000000860c0c7210 */ /* 0x000fc60007f9e0ff */
[----:B------:R1:W-:Y:S04]  /*24140*/  STL [R1+0x2f4], R16 ;  /* 0x0002f41001007387 */ /* 0x0003e80000100800 */
[----:B------:R-:W5:Y:S01]  /*24150*/  LDL.LU R8, [R1+0x478] ;  /* 0x0004780001087983 */ /* 0x000f620000300800 */
[----:B--2---:R-:W-:Y:S01]  /*24160*/  IMAD.MOV.U32 R5, RZ, RZ, R16 ;  /* 0x000000ffff057224 */ /* 0x004fe200078e0010 */
[----:B------:R-:W-:Y:S01]  /*24170*/  IADD3 R7, P5, PT, R7, R134, RZ ;  /* 0x0000008607077210 */ /* 0x000fe20007fbe0ff */
[----:B------:R-:W-:Y:S01]  /*24180*/  IMAD.X R17, R17, 0x1, R135, P4 ;  /* 0x0000000111117824 */ /* 0x000fe200020e0687 */
[----:B-1----:R-:W2:Y:S01]  /*24190*/  LDL.LU R16, [R1+0x434] ;  /* 0x0004340001107983 */ /* 0x002ea20000300800 */
[----:B------:R-:W-:-:S03]  /*241a0*/  IMAD.MOV.U32 R4, RZ, RZ, R10 ;  /* 0x000000ffff047224 */ /* 0x000fc600078e000a */
[----:B------:R-:W2:Y:S01]  /*241b0*/  LDL.LU R10, [R1+0x474] ;  /* 0x00047400010a7983 */ /* 0x000ea20000300800 */
[----:B------:R-:W-:-:S03]  /*241c0*/  IMAD.X R11, R11, 0x1, R135, P5 ;  /* 0x000000010b0b7824 */ /* 0x000fc600028e0687 */
[----:B------:R1:W-:Y:S04]  /*241d0*/  STL [R1+0x338], R12 ;  /* 0x0003380c01007387 */ /* 0x0003e80000100800 */
[----:B------:R1:W-:Y:S04]  /*241e0*/  STL [R1+0x334], R17 ;  /* 0x0003341101007387 */ /* 0x0003e80000100800 */
[----:B------:R1:W-:Y:S04]  /*241f0*/  STL [R1+0x378], R7 ;  /* 0x0003780701007387 */ /* 0x0003e80000100800 */
[----:B------:R-:W2:Y:S04]  /*24200*/  LDL.LU R19, [R1+0x4b8] ;  /* 0x0004b80001137983 */ /* 0x000ea80000300800 */
[----:B------:R1:W-:Y:S04]  /*24210*/  LDGSTS.E [R6+0xc00], desc[UR22][R4.64], P2 ;  /* 0x00c0000004067fae */ /* 0x0003e800091a1016 */
[----:B------:R1:W-:Y:S02]  /*24220*/  STL [R1+0x374], R11 ;  /* 0x0003740b01007387 */ /* 0x0003e40000100800 */
[----:B-1----:R-:W-:-:S02]  /*24230*/  IMAD.MOV.U32 R4, RZ, RZ, R12 ;  /* 0x000000ffff047224 */ /* 0x002fc400078e000c */
[----:B------:R-:W2:Y:S04]  /*24240*/  LDL.LU R12, [R1+0x4f8] ;  /* 0x0004f800010c7983 */ /* 0x000ea80000300800 */
[----:B------:R-:W2:Y:S01]  /*24250*/  LDL.LU R20, [R1+0x4b4] ;  /* 0x0004b40001147983 */ /* 0x000ea20000300800 */
[----:B------:R-:W-:-:S03]  /*24260*/  MOV R5, R17 ;  /* 0x0000001100057202 */ /* 0x000fc60000000f00 */
[----:B------:R-:W2:Y:S04]  /*24270*/  LDL.LU R17, [R1+0x4f4] ;  /* 0x0004f40001117983 */ /* 0x000ea80000300800 */
[----:B------:R1:W-:Y:S02]  /*24280*/  LDGSTS.E [R6+0x1000], desc[UR22][R4.64], P2 ;  /* 0x0100000004067fae */ /* 0x0003e400091a1016 */
[----:B-1----:R-:W-:Y:S02]  /*24290*/  IMAD.MOV.U32 R4, RZ, RZ, R7 ;  /* 0x000000ffff047224 */ /* 0x002fe400078e0007 */
[----:B------:R-:W-:Y:S01]  /*242a0*/  IMAD.MOV.U32 R5, RZ, RZ, R11 ;  /* 0x000000ffff057224 */ /* 0x000fe200078e000b */
[----:B------:R-:W2:Y:S04]  /*242b0*/  LDL.LU R7, [R1+0x538] ;  /* 0x0005380001077983 */ /* 0x000ea80000300800 */
[----:B------:R-:W2:Y:S04]  /*242c0*/  LDL.LU R11, [R1+0x578] ;  /* 0x00057800010b7983 */ /* 0x000ea80000300800 */
[----:B------:R1:W-:Y:S01]  /*242d0*/  LDGSTS.E [R6+0x1400], desc[UR22][R4.64], P2 ;  /* 0x0140000004067fae */ /* 0x0003e200091a1016 */
[----:B----4-:R-:W-:-:S05]  /*242e0*/  IADD3 R15, P4, PT, R15, R134, RZ ;  /* 0x000000860f0f7210 */ /* 0x010fca0007f9e0ff */
[----:B------:R4:W-:Y:S01]  /*242f0*/  STL [R1+0x3b8], R15 ;  /* 0x0003b80f01007387 */ /* 0x0009e20000100800 */
[----:B------:R-:W-:Y:S01]  /*24300*/  IADD3 R9, P5, PT, R9, R134, RZ ;  /* 0x0000008609097210 */ /* 0x000fe20007fbe0ff */
[----:B-1----:R-:W-:Y:S02]  /*24310*/  IMAD.MOV.U32 R4, RZ, RZ, R15 ;  /* 0x000000ffff047224 */ /* 0x002fe400078e000f */
[--C-:B---3--:R-:W-:Y:S02]  /*24320*/  IMAD.X R18, R18, 0x1, R135.reuse, P4 ;  /* 0x0000000112127824 */ /* 0x108fe400020e0687 */
[----:B------:R-:W-:-:S03]  /*24330*/  IMAD.X R13, R13, 0x1, R135, P5 ;  /* 0x000000010d0d7824 */ /* 0x000fc600028e0687 */
[----:B------:R1:W-:Y:S04]  /*24340*/  STL [R1+0x3b4], R18 ;  /* 0x0003b41201007387 */ /* 0x0003e80000100800 */
[----:B------:R3:W-:Y:S04]  /*24350*/  STL [R1+0x3f8], R9 ;  /* 0x0003f80901007387 */ /* 0x0007e80000100800 */
[----:B----4-:R-:W4:Y:S01]  /*24360*/  LDL.LU R15, [R1+0x534] ;  /* 0x00053400010f7983 */ /* 0x010f220000300800 */
[----:B------:R-:W-:-:S03]  /*24370*/  IMAD.MOV.U32 R5, RZ, RZ, R18 ;  /* 0x000000ffff057224 */ /* 0x000fc600078e0012 */
[----:B------:R3:W-:Y:S04]  /*24380*/  STL [R1+0x3f4], R13 ;  /* 0x0003f40d01007387 */ /* 0x0007e80000100800 */
[----:B-1----:R-:W4:Y:S04]  /*24390*/  LDL.LU R18, [R1+0x574] ;  /* 0x0005740001127983 */ /* 0x002f280000300800 */
[----:B------:R1:W-:Y:S02]  /*243a0*/  LDGSTS.E [R6+0x1800], desc[UR22][R4.64], P2 ;  /* 0x0180000004067fae */ /* 0x0003e400091a1016 */
[----:B-1----:R-:W-:-:S02]  /*243b0*/  IMAD.MOV.U32 R4, RZ, RZ, R9 ;  /* 0x000000ffff047224 */ /* 0x002fc400078e0009 */
[----:B------:R-:W-:Y:S01]  /*243c0*/  IMAD.MOV.U32 R5, RZ, RZ, R13 ;  /* 0x000000ffff057224 */ /* 0x000fe200078e000d */
[----:B---3--:R-:W3:Y:S04]  /*243d0*/  LDL.LU R9, [R1+0x5b8] ;  /* 0x0005b80001097983 */ /* 0x008ee80000300800 */
[----:B------:R-:W3:Y:S04]  /*243e0*/  LDL.LU R13, [R1+0x5f8] ;  /* 0x0005f800010d7983 */ /* 0x000ee80000300800 */
[----:B------:R1:W-:Y:S01]  /*243f0*/  LDGSTS.E [R6+0x1c00], desc[UR22][R4.64], P2 ;  /* 0x01c0000004067fae */ /* 0x0003e200091a1016 */
[----:B-----5:R-:W-:-:S05]  /*24400*/  IADD3 R14, P4, PT, R14, R134, RZ ;  /* 0x000000860e0e7210 */ /* 0x020fca0007f9e0ff */
[----:B------:R5:W-:Y:S01]  /*24410*/  STL [R1+0x438], R14 ;  /* 0x0004380e01007387 */ /* 0x000be20000100800 */
[----:B------:R-:W-:Y:S01]  /*24420*/  IADD3 R8, P5, PT, R8, R134, RZ ;  /* 0x0000008608087210 */ /* 0x000fe20007fbe0ff */
[--C-:B--2---:R-:W-:Y:S02]  /*24430*/  IMAD.X R16, R16, 0x1, R135.reuse, P4 ;  /* 0x0000000110107824 */ /* 0x104fe400020e0687 */
[----:B-1----:R-:W-:Y:S02]  /*24440*/  IMAD.MOV.U32 R4, RZ, RZ, R14 ;  /* 0x000000ffff047224 */ /* 0x002fe400078e000e */
[----:B------:R-:W-:Y:S01]  /*24450*/  IMAD.X R10, R10, 0x1, R135, P5 ;  /* 0x000000010a0a7824 */ /* 0x000fe200028e0687 */
[----:B------:R1:W-:Y:S01]  /*24460*/  STL [R1+0x434], R16 ;  /* 0x0004341001007387 */ /* 0x0003e20000100800 */
[----:B------:R-:W-:-:S03]  /*24470*/  MOV R5, R16 ;  /* 0x0000001000057202 */ /* 0x000fc60000000f00 */
[----:B------:R2:W-:Y:S04]  /*24480*/  STL [R1+0x478], R8 ;  /* 0x0004780801007387 */ /* 0x0005e80000100800 */
[----:B-----5:R-:W5:Y:S04]  /*24490*/  LDL.LU R14, [R1+0x5b4] ;  /* 0x0005b400010e7983 */ /* 0x020f680000300800 */
[----:B------:R1:W-:Y:S01]  /*244a0*/  STL [R1+0x474], R10 ;  /* 0x0004740a01007387 */ /* 0x0003e20000100800 */
[----:B------:R-:W-:-:S03]  /*244b0*/  IADD3 R19, P4, PT, R19, R134, RZ ;  /* 0x0000008613137210 */ /* 0x000fc60007f9e0ff */
[----:B------:R2:W-:Y:S04]  /*244c0*/  LDGSTS.E [R6+0x2000], desc[UR22][R4.64], P2 ;  /* 0x0200000004067fae */ /* 0x0005e800091a1016 */
[----:B-1----:R-:W5:Y:S01]  /*244d0*/  LDL.LU R16, [R1+0x5f4] ;  /* 0x0005f40001107983 */ /* 0x002f620000300800 */
[----:B--2---:R-:W-:Y:S02]  /*244e0*/  IMAD.MOV.U32 R4, RZ, RZ, R8 ;  /* 0x000000ffff047224 */ /* 0x004fe400078e0008 */
[----:B------:R-:W-:Y:S01]  /*244f0*/  IMAD.MOV.U32 R5, RZ, RZ, R10 ;  /* 0x000000ffff057224 */ /* 0x000fe200078e000a */
[----:B------:R-:W2:Y:S01]  /*24500*/  LDL.LU R8, [R1+0x240] ;  /* 0x0002400001087983 */ /* 0x000ea20000300800 */
[----:B------:R-:W-:-:S03]  /*24510*/  IADD3 R12, P5, PT, R12, R134, RZ ;  /* 0x000000860c0c7210 */ /* 0x000fc60007fbe0ff */
[----:B------:R1:W-:Y:S01]  /*24520*/  LDGSTS.E [R6+0x2400], desc[UR22][R4.64], P2 ;  /* 0x0240000004067fae */ /* 0x0003e200091a1016 */
[----:B------:R-:W-:-:S03]  /*24530*/  IMAD.X R20, R20, 0x1, R135, P4 ;  /* 0x0000000114147824 */ /* 0x000fc600020e0687 */
[----:B------:R-:W2:Y:S01]  /*24540*/  LDL.LU R10, [R1+0x280] ;  /* 0x00028000010a7983 */ /* 0x000ea20000300800 */
[----:B------:R-:W-:-:S03]  /*24550*/  IMAD.X R17, R17, 0x1, R135, P5 ;  /* 0x0000000111117824 */ /* 0x000fc600028e0687 */
[----:B------:R-:W-:Y:S01]  /*24560*/  STL [R1+0x4b8], R19 ;  /* 0x0004b81301007387 */ /* 0x000fe20000100800 */
[----:B-1----:R-:W-:Y:S02]  /*24570*/  IMAD.MOV.U32 R4, RZ, RZ, R19 ;  /* 0x000000ffff047224 */ /* 0x002fe400078e0013 */
[----:B------:R-:W-:Y:S01]  /*24580*/  IMAD.MOV.U32 R5, RZ, RZ, R20 ;  /* 0x000000ffff057224 */ /* 0x000fe200078e0014 */
[----:B------:R-:W-:Y:S04]  /*24590*/  STL [R1+0x4b4], R20 ;  /* 0x0004b41401007387 */ /* 0x000fe80000100800 */
[----:B------:R1:W-:Y:S04]  /*245a0*/  STL [R1+0x4f8], R12 ;  /* 0x0004f80c01007387 */ /* 0x0003e80000100800 */
[----:B------:R1:W-:Y:S04]  /*245b0*/  LDGSTS.E [R6+0x2800], desc[UR22][R4.64], P2 ;  /* 0x0280000004067fae */ /* 0x0003e800091a1016 */
[----:B------:R1:W-:Y:S01]  /*245c0*/  STL [R1+0x4f4], R17 ;  /* 0x0004f41101007387 */ /* 0x0003e20000100800 */
[----:B------:R-:W-:Y:S01]  /*245d0*/  IADD3 R7, P4, PT, R7, R134, RZ ;  /* 0x0000008607077210 */ /* 0x000fe20007f9e0ff */
[----:B-1----:R-:W-:-:S02]  /*245e0*/  IMAD.MOV.U32 R4, RZ, RZ, R12 ;  /* 0x000000ffff047224 */ /* 0x002fc400078e000c */
[----:B------:R-:W2:Y:S01]  /*245f0*/  LDL.LU R12, [R1+0x23c] ;  /* 0x00023c00010c7983 */ /* 0x000ea20000300800 */
[----:B------:R-:W-:-:S03]  /*24600*/  IMAD.MOV.U32 R5, RZ, RZ, R17 ;  /* 0x000000ffff057224 */ /* 0x000fc600078e0011 */
[----:B------:R-:W2:Y:S01]  /*24610*/  LDL.LU R17, [R1+0x27c] ;  /* 0x00027c0001117983 */ /* 0x000ea20000300800 */
[----:B------:R-:W-:-:S03]  /*24620*/  IADD3 R11, P5, PT, R11, R134, RZ ;  /* 0x000000860b0b7210 */ /* 0x000fc60007fbe0ff */
[----:B------:R1:W-:Y:S04]  /*24630*/  LDGSTS.E [R6+0x2c00], desc[UR22][R4.64], P2 ;  /* 0x02c0000004067fae */ /* 0x0003e800091a1016 */
[----:B------:R4:W-:Y:S01]  /*24640*/  STL [R1+0x538], R7 ;  /* 0x0005380701007387 */ /* 0x0009e20000100800 */
[----:B-1----:R-:W-:Y:S02]  /*24650*/  IMAD.MOV.U32 R4, RZ, RZ, R7 ;  /* 0x000000ffff047224 */ /* 0x002fe400078e0007 */
[----:B----4-:R-:W-:-:S05]  /*24660*/  IMAD.X R15, R15, 0x1, R135, P4 ;  /* 0x000000010f0f7824 */ /* 0x010fca00020e0687 */
[----:B------:R1:W-:Y:S01]  /*24670*/  STL [R1+0x534], R15 ;  /* 0x0005340f01007387 */ /* 0x0003e20000100800 */
[----:B------:R-:W-:Y:S01]  /*24680*/  MOV R5, R15 ;  /* 0x0000000f00057202 */ /* 0x000fe20000000f00 */
[----:B------:R-:W-:Y:S02]  /*24690*/  IMAD.X R18, R18, 0x1, R135, P5 ;  /* 0x0000000112127824 */ /* 0x000fe400028e0687 */
[----:B------:R4:W-:Y:S04]  /*246a0*/  STL [R1+0x578], R11 ;  /* 0x0005780b01007387 */ /* 0x0009e80000100800 */
[----:B------:R-:W2:Y:S04]  /*246b0*/  LDL.LU R7, [R1+0x2c0] ;  /* 0x0002c00001077983 */ /* 0x000ea80000300800 */
[----:B------:R3:W-:Y:S04]  /*246c0*/  STL [R1+0x574], R18 ;  /* 0x0005741201007387 */ /* 0x0007e80000100800 */
[----:B------:R3:W-:Y:S04]  /*246d0*/  LDGSTS.E [R6+0x3000], desc[UR22][R4.64], P2 ;  /* 0x0300000004067fae */ /* 0x0007e800091a1016 */
[----:B-1----:R-:W2:Y:S01]  /*246e0*/  LDL.LU R15, [R1+0x300] ;  /* 0x00030000010f7983 */ /* 0x002ea20000300800 */
[----:B---3--:R-:W-:-:S03]  /*246f0*/  IMAD.MOV.U32 R4, RZ, RZ, R11 ;  /* 0x000000ffff047224 */ /* 0x008fc600078e000b */
[----:B----4-:R-:W3:Y:S01]  /*24700*/  LDL.LU R11, [R1+0x2bc] ;  /* 0x0002bc00010b7983 */ /* 0x010ee20000300800 */
[----:B------:R-:W-:-:S03]  /*24710*/  IMAD.MOV.U32 R5, RZ, RZ, R18 ;  /* 0x000000ffff057224 */ /* 0x000fc600078e0012 */
[----:B------:R-:W4:Y:S01]  /*24720*/  LDL.LU R18, [R1+0x2fc] ;  /* 0x0002fc0001127983 */ /* 0x000f220000300800 */
[-C--:B------:R-:W-:Y:S02]  /*24730*/  IADD3 R9, P4, PT, R9, R134.reuse, RZ ;  /* 0x0000008609097210 */ /* 0x080fe40007f9e0ff */
[----:B------:R-:W-:Y:S01]  /*24740*/  IADD3 R13, P5, PT, R13, R134, RZ ;  /* 0x000000860d0d7210 */ /* 0x000fe20007fbe0ff */
[----:B------:R1:W-:Y:S04]  /*24750*/  LDGSTS.E [R6+0x3400], desc[UR22][R4.64], P2 ;  /* 0x0340000004067fae */ /* 0x0003e800091a1016 */
[----:B------:R-:W-:Y:S01]  /*24760*/  STL [R1+0x5b8], R9 ;  /* 0x0005b80901007387 */ /* 0x000fe20000100800 */
[----:B-1----:R-:W-:Y:S02]  /*24770*/  IMAD.MOV.U32 R4, RZ, RZ, R9 ;  /* 0x000000ffff047224 */ /* 0x002fe400078e0009 */
[----:B-----5:R-:W-:-:S04]  /*24780*/  IMAD.X R14, R14, 0x1, R135, P4 ;  /* 0x000000010e0e7824 */ /* 0x020fc800020e0687 */
[----:B------:R-:W-:Y:S01]  /*24790*/  IMAD.MOV.U32 R5, RZ, RZ, R14 ;  /* 0x000000ffff057224 */ /* 0x000fe200078e000e */
[----:B------:R1:W-:Y:S04]  /*247a0*/  STL [R1+0x5b4], R14 ;  /* 0x0005b40e01007387 */ /* 0x0003e80000100800 */
[----:B------:R-:W-:Y:S01]  /*247b0*/  STL [R1+0x5f8], R13 ;  /* 0x0005f80d01007387 */ /* 0x000fe20000100800 */
[----:B------:R-:W-:-:S03]  /*247c0*/  IMAD.X R16, R16, 0x1, R135, P5 ;  /* 0x0000000110107824 */ /* 0x000fc600028e0687 */
[----:B------:R5:W-:Y:S04]  /*247d0*/  LDGSTS.E [R6+0x3800], desc[UR22][R4.64], P2 ;  /* 0x0380000004067fae */ /* 0x000be800091a1016 */
[----:B-1----:R-:W4:Y:S04]  /*247e0*/  LDL.LU R14, [R1+0x340] ;  /* 0x00034000010e7983 */ /* 0x002f280000300800 */
[----:B------:R1:W-:Y:S01]  /*247f0*/  STL [R1+0x5f4], R16 ;  /* 0x0005f41001007387 */ /* 0x0003e20000100800 */
[----:B--2---:R-:W-:-:S03]  /*24800*/  IADD3 R8, P4, PT, R8, R134, RZ ;  /* 0x0000008608087210 */ /* 0x004fc60007f9e0ff */
[----:B------:R-:W2:Y:S01]  /*24810*/  LDL.LU R9, [R1+0x380] ;  /* 0x0003800001097983 */ /* 0x000ea20000300800 */
[----:B-----5:R-:W-:Y:S02]  /*24820*/  IMAD.MOV.U32 R4, RZ, RZ, R13 ;  /* 0x000000ffff047224 */ /* 0x020fe400078e000d */
[----:B------:R-:W-:Y:S02]  /*24830*/  IMAD.MOV.U32 R5, RZ, RZ, R16 ;  /* 0x000000ffff057224 */ /* 0x000fe400078e0010 */
[----:B-1----:R-:W5:Y:S01]  /*24840*/  LDL.LU R16, [R1+0x33c] ;  /* 0x00033c0001107983 */ /* 0x002f620000300800 */
[----:B------:R-:W-:-:S03]  /*24850*/  IADD3 R10, P5, PT, R10, R134, RZ ;  /* 0x000000860a0a7210 */ /* 0x000fc60007fbe0ff */
[----:B------:R1:W-:Y:S04]  /*24860*/  LDGSTS.E [R6+0x3c00], desc[UR22][R4.64], P2 ;  /* 0x03c0000004067fae */ /* 0x0003e800091a1016 */
[----:B------:R-:W5:Y:S04]  /*24870*/  LDL.LU R13, [R1+0x37c] ;  /* 0x00037c00010d7983 */ /* 0x000f680000300800 */
[----:B------:R-:W-:Y:S01]  /*24880*/  STL [R1+0x240], R8 ;  /* 0x0002400801007387 */ /* 0x000fe20000100800 */
[----:B-1----:R-:W-:-:S03]  /*24890*/  LOP3.LUT R6, R3, 0x10, RZ, 0x3c, !PT ;  /* 0x0000001003067812 */ /* 0x002fc600078e3cff */
[----:B------:R-:W-:Y:S01]  /*248a0*/  STL [R1+0x280], R10 ;  /* 0x0002800a01007387 */ /* 0x000fe20000100800 */
[----:B------:R-:W-:Y:S01]  /*248b0*/  MOV R4, R8 ;  /* 0x0000000800047202 */ /* 0x000fe20000000f00 */
[----:B------:R-:W-:Y:S02]  /*248c0*/  VIADD R6, R6, UR5 ;  /* 0x0000000506067c36 */ /* 0x000fe40008000000 */
[----:B------:R-:W-:-:S04]  /*248d0*/  IMAD.X R12, R12, 0x1, R135, P4 ;  /* 0x000000010c0c7824 */ /* 0x000fc800020e0687 */
[----:B------:R-:W-:Y:S01]  /*248e0*/  IMAD.MOV.U32 R5, RZ, RZ, R12 ;  /* 0x000000ffff057224 */ /* 0x000fe200078e000c */
[----:B------:R1:W-:Y:S01]  /*248f0*/  STL [R1+0x23c], R12 ;  /* 0x00023c0c01007387 */ /* 0x0003e20000100800 */
[----:B------:R-:W-:-:S03]  /*24900*/  IMAD.X R17, R17, 0x1, R135, P5 ;  /* 0x0000000111117824 */ /* 0x000fc600028e0687 */
[----:B------:R1:W-:Y:S04]  /*24910*/  LDGSTS.E [R6+0x80], desc[UR22][R4.64], P2 ;  /* 0x0008000004067fae */ /* 0x0003e800091a1016 */
[----:B-1----:R-:W5:Y:S04]  /*24920*/  LDL.LU R12, [R1+0x3c0] ;  /* 0x0003c000010c7983 */ /* 0x002f680000300800 */
[----:B------:R-:W5:Y:S01]  /*24930*/  LDL.LU R8, [R1+0x400] ;  /* 0x0004000001087983 */ /* 0x000f620000300800 */
[----:B------:R-:W-:-:S03]  /*24940*/  IMAD.MOV.U32 R5, RZ, RZ, R17 ;  /* 0x000000ffff057224 */ /* 0x000fc600078e0011 */
[----:B------:R1:W-:Y:S01]  /*24950*/  STL [R1+0x27c], R17 ;  /* 0x00027c1101007387 */ /* 0x0003e20000100800 */
[----:B------:R-:W-:-:S05]  /*24960*/  IMAD.MOV.U32 R4, RZ, RZ, R10 ;  /* 0x000000ffff047224 */ /* 0x000fca00078e000a */
[----:B------:R1:W-:Y:S04]  /*24970*/  LDGSTS.E [R6+0x480], desc[UR22][R4.64], P2 ;  /* 0x0048000004067fae */ /* 0x0003e800091a1016 */
[----:B-1----:R-:W5:Y:S04]  /*24980*/  LDL.LU R17, [R1+0x3bc] ;  /* 0x0003bc0001117983 */ /* 0x002f680000300800 */
[----:B------:R-:W5:Y:S01]  /*24990*/  LDL.LU R10, [R1+0x3fc] ;  /* 0x0003fc00010a7983 */ /* 0x000f620000300800 */
[----:B------:R-:W-:-:S05]  /*249a0*/  IADD3 R7, P4, PT, R7, R134, RZ ;  /* 0x0000008607077210 */ /* 0x000fca0007f9e0ff */
[----:B------:R-:W-:Y:S01]  /*249b0*/  STL [R1+0x2c0], R7 ;  /* 0x0002c00701007387 */ /* 0x000fe20000100800 */
[----:B------:R-:W-:Y:S01]  /*249c0*/  IMAD.MOV.U32 R4, RZ, RZ, R7 ;  /* 0x000000ffff047224 */ /* 0x000fe200078e0007 */
[----:B------:R-:W-:Y:S01]  /*249d0*/  IADD3 R15, P5, PT, R15, R134, RZ ;  /* 0x000000860f0f7210 */ /* 0x000fe20007fbe0ff */
[----:B---3--:R-:W-:-:S04]  /*249e0*/  IMAD.X R11, R11, 0x1, R135, P4 ;  /* 0x000000010b0b7824 */ /* 0x008fc800020e0687 */
[----:B----4-:R-:W-:Y:S01]  /*249f0*/  IMAD.X R18, R18, 0x1, R135, P5 ;  /* 0x0000000112127824 */ /* 0x010fe200028e0687 */
[----:B------:R1:W-:Y:S01]  /*24a00*/  STL [R1+0x2bc], R11 ;  /* 0x0002bc0b01007387 */ /* 0x0003e20000100800 */
[----:B------:R-:W-:-:S03]  /*24a10*/  IMAD.MOV.U32 R5, RZ, RZ, R11 ;  /* 0x000000ffff057224 */ /* 0x000fc600078e000b */
[----:B------:R-:W-:Y:S04]  /*24a20*/  STL [R1+0x300], R15 ;  /* 0x0003000f01007387 */ /* 0x000fe80000100800 */
[----:B------:R3:W-:Y:S04]  /*24a30*/  LDGSTS.E [R6+0x880], desc[UR22][R4.64], P2 ;  /* 0x0088000004067fae */ /* 0x0007e800091a1016 */
[----:B-1----:R-:W4:Y:S04]  /*24a40*/  LDL.LU R11, [R1+0x440] ;  /* 0x00044000010b7983 */ /* 0x002f280000300800 */
[----:B------:R1:W-:Y:S04]  /*24a50*/  STL [R1+0x2fc], R18 ;  /* 0x0002fc1201007387 */ /* 0x0003e80000100800 */
[----:B------:R-:W4:Y:S01]  /*24a60*/  LDL.LU R7, [R1+0x480] ;  /* 0x0004800001077983 */ /* 0x000f220000300800 */
[----:B---3--:R-:W-:-:S03]  /*24a70*/  IMAD.MOV.U32 R5, RZ, RZ, R18 ;  /* 0x000000ffff057224 */ /* 0x008fc600078e0012 */
[----:B-1----:R-:W3:Y:S01]  /*24a80*/  LDL.LU R18, [R1+0x43c] ;  /* 0x00043c0001127983 */ /* 0x002ee20000300800 */
[----:B------:R-:W-:-:S03]  /*24a90*/  IMAD.MOV.U32 R4, RZ, RZ, R15 ;  /* 0x000000ffff047224 */ /* 0x000fc600078e000f */
[----:B------:R-:W3:Y:S04]  /*24aa0*/  LDL.LU R15, [R1+0x47c] ;  /* 0x00047c00010f7983 */ /* 0x000ee80000300800 */
[----:B------:R1:W-:Y:S01]  /*24ab0*/  LDGSTS.E [R6+0xc80], desc[UR22][R4.64], P2 ;  /* 0x00c8000004067fae */ /* 0x0003e200091a1016 */
[-C--:B------:R-:W-:Y:S02]  /*24ac0*/  IADD3 R14, P4, PT, R14, R134.reuse, RZ ;  /* 0x000000860e0e7210 */ /* 0x080fe40007f9e0ff */
[----:B--2---:R-:W-:-:S03]  /*24ad0*/  IADD3 R9, P5, PT, R9, R134, RZ ;  /* 0x0000008609097210 */ /* 0x004fc60007fbe0ff */
[----:B------:R2:W-:Y:S01]  /*24ae0*/  STL [R1+0x340], R14 ;  /* 0x0003400e01007387 */ /* 0x0005e20000100800 */
[----:B-----5:R-:W-:-:S05]  /*24af0*/  IMAD.X R16, R16, 0x1, R135, P4 ;  /* 0x0000000110107824 */ /* 0x020fca00020e0687 */
[----:B------:R5:W-:Y:S01]  /*24b00*/  STL [R1+0x33c], R16 ;  /* 0x00033c1001007387 */ /* 0x000be20000100800 */
[----:B------:R-:W-:-:S03]  /*24b10*/  IMAD.X R13, R13, 0x1, R135, P5 ;  /* 0x000000010d0d7824 */ /* 0x000fc600028e0687 */
[----:B------:R2:W-:Y:S01]  /*24b20*/  STL [R1+0x380], R9 ;  /* 0x0003800901007387 */ /* 0x0005e20000100800 */
[----:B-1----:R-:W-:-:S03]  /*24b30*/  MOV R4, R14 ;  /* 0x0000000e00047202 */ /* 0x002fc60000000f00 */
[----:B------:R-:W3:Y:S01]  /*24b40*/  LDL.LU R19, [R1+0x4c0] ;  /* 0x0004c00001137983 */ /* 0x000ee20000300800 */
[----:B------:R-:W-:-:S03]  /*24b50*/  IMAD.MOV.U32 R5, RZ, RZ, R16 ;  /* 0x000000ffff057224 */ /* 0x000fc600078e0010 */
[----:B------:R1:W-:Y:S04]  /*24b60*/  STL [R1+0x37c], R13 ;  /* 0x00037c0d01007387 */ /* 0x0003e80000100800 */
[----:B--2---:R-:W2:Y:S04]  /*24b70*/  LDL.LU R14, [R1+0x500] ;  /* 0x00050000010e7983 */ /* 0x004ea80000300800 */
[----:B------:R-:W2:Y:S04]  /*24b80*/  LDL.LU R20, [R1+0x4bc] ;  /* 0x0004bc0001147983 */ /* 0x000ea80000300800 */
[----:B------:R1:W-:Y:S04]  /*24b90*/  LDGSTS.E [R6+0x1080], desc[UR22][R4.64], P2 ;  /* 0x0108000004067fae */ /* 0x0003e800091a1016 */
[----:B-----5:R-:W5:Y:S01]  /*24ba0*/  LDL.LU R16, [R1+0x4fc] ;  /* 0x0004fc0001107983 */ /* 0x020f620000300800 */
[----:B-1----:R-:W-:-:S02]  /*24bb0*/  IMAD.MOV.U32 R4, RZ, RZ, R9 ;  /* 0x000000ffff047224 */ /* 0x002fc400078e0009 */
[----:B------:R-:W-:Y:S01]  /*24bc0*/  IMAD.MOV.U32 R5, RZ, RZ, R13 ;  /* 0x000000ffff057224 */ /* 0x000fe200078e000d */
[----:B------:R-:W5:Y:S01]  /*24bd0*/  LDL.LU R9, [R1+0x540] ;  /* 0x0005400001097983 */ /* 0x000f620000300800 */
[----:B------:R-:W-:-:S03]  /*24be0*/  IADD3 R12, P4, PT, R12, R134, RZ ;  /* 0x000000860c0c7210 */ /* 0x000fc60007f9e0ff */
[----:B------:R-:W5:Y:S01]  /*24bf0*/  LDL.LU R13, [R1+0x580] ;  /* 0x00058000010d7983 */ /* 0x000f620000300800 */
[----:B------:R-:W-:-:S03]  /*24c00*/  IADD3 R8, P5, PT, R8, R134, RZ ;  /* 0x0000008608087210 */ /* 0x000fc60007fbe0ff */
[----:B------:R1:W-:Y:S04]  /*24c10*/  STL [R1+0x3c0], R12 ;  /* 0x0003c00c01007387 */ /* 0x0003e80000100800 */
[----:B------:R1:W-:Y:S01]  /*24c20*/  LDGSTS.E [R6+0x1480], desc[UR22][R4.64], P2 ;  /* 0x0148000004067fae */ /* 0x0003e200091a1016 */
[----:B------:R-:W-:Y:S02]  /*24c30*/  IMAD.X R17, R17, 0x1, R135, P4 ;  /* 0x0000000111117824 */ /* 0x000fe400020e0687 */
[----:B-1----:R-:W-:-:S03]  /*24c40*/  IMAD.MOV.U32 R4, RZ, RZ, R12 ;  /* 0x000000ffff047224 */ /* 0x002fc600078e000c */
[----:B------:R1:W-:Y:S01]  /*24c50*/  STL [R1+0x3bc], R17 ;  /* 0x0003bc1101007387 */ /* 0x0003e20000100800 */
[----:B------:R-:W-:-:S03]  /*24c60*/  IMAD.X R10, R10, 0x1, R135, P5 ;  /* 0x000000010a0a7824 */ /* 0x000fc600028e0687 */
[----:B------:R1:W-:Y:S04]  /*24c70*/  STL [R1+0x400], R8 ;  /* 0x0004000801007387 */ /* 0x0003e80000100800 */
[----:B------:R-:W5:Y:S01]  /*24c80*/  LDL.LU R12, [R1+0x53c] ;  /* 0x00053c00010c7983 */ /* 0x000f620000300800 */
[----:B------:R-:W-:-:S03]  /*24c90*/  IMAD.MOV.U32 R5, RZ, RZ, R17 ;  /* 0x000000ffff057224 */ /* 0x000fc600078e0011 */
[----:B------:R1:W-:Y:S04]  /*24ca0*/  STL [R1+0x3fc], R10 ;  /* 0x0003fc0a01007387 */ /* 0x0003e80000100800 */
[----:B-1----:R-:W5:Y:S04]  /*24cb0*/  LDL.LU R17, [R1+0x57c] ;  /* 0x00057c0001117983 */ /* 0x002f680000300800 */
[----:B------:R1:W-:Y:S02]  /*24cc0*/  LDGSTS.E [R6+0x1880], desc[UR22][R4.64], P2 ;  /* 0x0188000004067fae */ /* 0x0003e400091a1016 */
[----:B-1----:R-:W-:-:S02]  /*24cd0*/  IMAD.MOV.U32 R4, RZ, RZ, R8 ;  /* 0x000000ffff047224 */ /* 0x002fc400078e0008 */
[----:B------:R-:W-:Y:S01]  /*24ce0*/  IMAD.MOV.U32 R5, RZ, RZ, R10 ;  /* 0x000000ffff057224 */ /* 0x000fe200078e000a */
[----:B------:R-:W5:Y:S04]  /*24cf0*/  LDL.LU R8, [R1+0x5c0] ;  /* 0x0005c00001087983 */ /* 0x000f680000300800 */
[----:B------:R-:W5:Y:S04]  /*24d00*/  LDL.LU R10, [R1+0x600] ;  /* 0x00060000010a7983 */ /* 0x000f680000300800 */
[----:B------:R1:W-:Y:S01]  /*24d10*/  LDGSTS.E [R6+0x1c80], desc[UR22][R4.64], P2 ;  /* 0x01c8000004067fae */ /* 0x0003e200091a1016 */
[----:B----4-:R-:W-:-:S05]  /*24d20*/  IADD3 R11, P4, PT, R11, R134, RZ ;  /* 0x000000860b0b7210 */ /* 0x010fca0007f9e0ff */
[----:B------:R4:W-:Y:S01]  /*24d30*/  STL [R1+0x440], R11 ;  /* 0x0004400b01007387 */ /* 0x0009e20000100800 */
[----:B------:R-:W-:Y:S01]  /*24d40*/  IADD3 R7, P5, PT, R7, R134, RZ ;  /* 0x0000008607077210 */ /* 0x000fe20007fbe0ff */
[----:B---3--:R-:W-:Y:S01]  /*24d50*/  IMAD.X R18, R18, 0x1, R135, P4 ;  /* 0x0000000112127824 */ /* 0x008fe200020e0687 */
[----:B-1----:R-:W-:-:S03]  /*24d60*/  MOV R4, R11 ;  /* 0x0000000b00047202 */ /* 0x002fc60000000f00 */
[----:B------:R-:W-:Y:S01]  /*24d70*/  IMAD.X R15, R15, 0x1, R135, P5 ;  /* 0x000000010f0f7824 */ /* 0x000fe200028e0687 */
        /* <DEDUP_REMOVED lines=10> */
[----:B------:R1:W-:Y:S04]  /*24e20*/  LDGSTS.E [R6+0x2480], desc[UR22][R4.64], P2 ;  /* 0x0248000004067fae */ /* 0x0003e800091a1016 */
[----:B------:R-:W3:Y:S01]  /*24e30*/  LDL.LU R15, [R1+0x288] ;  /* 0x00028800010f7983 */ /* 0x000ee20000300800 */
[----:B------:R-:W-:-:S02]  /*24e40*/  IADD3 R19, P4, PT, R19, R134, RZ ;  /* 0x0000008613137210 */ /* 0x000fc40007f9e0ff */
[----:B--2---:R-:W-:-:S03]  /*24e50*/  IADD3 R14, P5, PT, R14, R134, RZ ;  /* 0x000000860e0e7210 */ /* 0x004fc60007fbe0ff */
[----:B------:R-:W-:Y:S02]  /*24e60*/  IMAD.X R20, R20, 0x1, R135, P4 ;  /* 0x0000000114147824 */ /* 0x000fe400020e0687 */
[----:B-1----:R-:W-:Y:S02]  /*24e70*/  IMAD.MOV.U32 R4, RZ, RZ, R19 ;  /* 0x000000ffff047224 */ /* 0x002fe400078e0013 */
[----:B------:R-:W-:Y:S01]  /*24e80*/  IMAD.MOV.U32 R5, RZ, RZ, R20 ;  /* 0x000000ffff057224 */ /* 0x000fe200078e0014 */
[----:B------:R-:W-:Y:S01]  /*24e90*/  STL [R1+0x4c0], R19 ;  /* 0x0004c01301007387 */ /* 0x000fe20000100800 */
[----:B-----5:R-:W-:-:S03]  /*24ea0*/  IMAD.X R16, R16, 0x1, R135, P5 ;  /* 0x0000000110107824 */ /* 0x020fc600028e0687 */
[----:B------:R-:W-:Y:S04]  /*24eb0*/  STL [R1+0x4bc], R20 ;  /* 0x0004bc1401007387 */ /* 0x000fe80000100800 */
[----:B------:R1:W-:Y:S04]  /*24ec0*/  STL [R1+0x500], R14 ;  /* 0x0005000e01007387 */ /* 0x0003e80000100800 */
[----:B------:R2:W-:Y:S01]  /*24ed0*/  LDGSTS.E [R6+0x2880], desc[UR22][R4.64], P2 ;  /* 0x0288000004067fae */ /* 0x0005e200091a1016 */
[----:B------:R-:W-:-:S03]  /*24ee0*/  IADD3 R9, P4, PT, R9, R134, RZ ;  /* 0x0000008609097210 */ /* 0x000fc60007f9e0ff */
[----:B------:R5:W-:Y:S01]  /*24ef0*/  STL [R1+0x4fc], R16 ;  /* 0x0004fc1001007387 */ /* 0x000be20000100800 */
[----:B------:R-:W-:Y:S01]  /*24f00*/  IADD3 R13, P5, PT, R13, R134, RZ ;  /* 0x000000860d0d7210 */ /* 0x000fe20007fbe0ff */
[----:B--2---:R-:W-:Y:S02]  /*24f10*/  IMAD.MOV.U32 R4, RZ, RZ, R14 ;  /* 0x000000ffff047224 */ /* 0x004fe400078e000e */
[----:B------:R-:W-:Y:S01]  /*24f20*/  IMAD.MOV.U32 R5, RZ, RZ, R16 ;  /* 0x000000ffff057224 */ /* 0x000fe200078e0010 */
[----:B-1----:R-:W2:Y:S04]  /*24f30*/  LDL.LU R14, [R1+0x244] ;  /* 0x00024400010e7983 */ /* 0x002ea80000300800 */
[----:B-----5:R-:W5:Y:S04]  /*24f40*/  LDL.LU R16, [R1+0x284] ;  /* 0x0002840001107983 */ /* 0x020f680000300800 */
[----:B------:R1:W-:Y:S04]  /*24f50*/  LDGSTS.E [R6+0x2c80], desc[UR22][R4.64], P2 ;  /* 0x02c8000004067fae */ /* 0x0003e800091a1016 */
[----:B------:R1:W-:Y:S01]  /*24f60*/  STL [R1+0x540], R9 ;  /* 0x0005400901007387 */ /* 0x0003e20000100800 */
[----:B------:R-:W-:Y:S01]  /*24f70*/  IMAD.X R12, R12, 0x1, R135, P4 ;  /* 0x000000010c0c7824 */ /* 0x000fe200020e0687 */
[----:B-1----:R-:W-:-:S03]  /*24f80*/  MOV R4, R9 ;  /* 0x0000000900047202 */ /* 0x002fc60000000f00 */
[----:B------:R-:W-:Y:S01]  /*24f90*/  IMAD.MOV.U32 R5, RZ, RZ, R12 ;  /* 0x000000ffff057224 */ /* 0x000fe200078e000c */
[----:B------:R1:W-:Y:S01]  /*24fa0*/  STL [R1+0x53c], R12 ;  /* 0x00053c0c01007387 */ /* 0x0003e20000100800 */
[----:B------:R-:W-:-:S03]  /*24fb0*/  IMAD.X R17, R17, 0x1, R135, P5 ;  /* 0x0000000111117824 */ /* 0x000fc600028e0687 */
[----:B------:R1:W-:Y:S04]  /*24fc0*/  STL [R1+0x580], R13 ;  /* 0x0005800d01007387 */ /* 0x0003e80000100800 */
[----:B------:R-:W5:Y:S04]  /*24fd0*/  LDL.LU R9, [R1+0x2c8] ;  /* 0x0002c80001097983 */ /* 0x000f680000300800 */
[----:B------:R1:W-:Y:S04]  /*24fe0*/  STL [R1+0x57c], R17 ;  /* 0x00057c1101007387 */ /* 0x0003e80000100800 */
[----:B------:R1:W-:Y:S04]  /*24ff0*/  LDGSTS.E [R6+0x3080], desc[UR22][R4.64], P2 ;  /* 0x0308000004067fae */ /* 0x0003e800091a1016 */
[----:B-1----:R-:W5:Y:S01]  /*25000*/  LDL.LU R12, [R1+0x308] ;  /* 0x00030800010c7983 */ /* 0x002f620000300800 */
[----:B------:R-:W-:-:S03]  /*25010*/  IMAD.MOV.U32 R4, RZ, RZ, R13 ;  /* 0x000000ffff047224 */ /* 0x000fc600078e000d */
[----:B------:R-:W5:Y:S01]  /*25020*/  LDL.LU R13, [R1+0x2c4] ;  /* 0x0002c400010d7983 */ /* 0x000f620000300800 */
[----:B------:R-:W-:Y:S01]  /*25030*/  IMAD.MOV.U32 R5, RZ, RZ, R17 ;  /* 0x000000ffff057224 */ /* 0x000fe200078e0011 */
[-C--:B------:R-:W-:Y:S02]  /*25040*/  IADD3 R8, P4, PT, R8, R134.reuse, RZ ;  /* 0x0000008608087210 */ /* 0x080fe40007f9e0ff */
[----:B------:R-:W5:Y:S01]  /*25050*/  LDL.LU R17, [R1+0x304] ;  /* 0x0003040001117983 */ /* 0x000f620000300800 */
[----:B------:R-:W-:-:S03]  /*25060*/  IADD3 R10, P5, PT, R10, R134, RZ ;  /* 0x000000860a0a7210 */ /* 0x000fc60007fbe0ff */
[----:B------:R1:W-:Y:S04]  /*25070*/  LDGSTS.E [R6+0x3480], desc[UR22][R4.64], P2 ;  /* 0x0348000004067fae */ /* 0x0003e800091a1016 */
[----:B------:R-:W-:Y:S01]  /*25080*/  STL [R1+0x5c0], R8 ;  /* 0x0005c00801007387 */ /* 0x000fe20000100800 */
[----:B-1----:R-:W-:Y:S02]  /*25090*/  IMAD.MOV.U32 R4, RZ, RZ, R8 ;  /* 0x000000ffff047224 */ /* 0x002fe400078e0008 */
[----:B----4-:R-:W-:-:S04]  /*250a0*/  IMAD.X R11, R11, 0x1, R135, P4 ;  /* 0x000000010b0b7824 */ /* 0x010fc800020e0687 */
[----:B------:R-:W-:Y:S01]  /*250b0*/  IMAD.MOV.U32 R5, RZ, RZ, R11 ;  /* 0x000000ffff057224 */ /* 0x000fe200078e000b */
[----:B------:R1:W-:Y:S01]  /*250c0*/  STL [R1+0x5bc], R11 ;  /* 0x0005bc0b01007387 */ /* 0x0003e20000100800 */
[----:B------:R-:W-:-:S03]  /*250d0*/  IMAD.X R18, R18, 0x1, R135, P5 ;  /* 0x0000000112127824 */ /* 0x000fc600028e0687 */
[----:B------:R-:W-:Y:S04]  /*250e0*/  STL [R1+0x600], R10 ;  /* 0x0006000a01007387 */ /* 0x000fe80000100800 */
[----:B------:R4:W-:Y:S04]  /*250f0*/  LDGSTS.E [R6+0x3880], desc[UR22][R4.64], P2 ;  /* 0x0388000004067fae */ /* 0x0009e800091a1016 */
[----:B-1----:R-:W5:Y:S04]  /*25100*/  LDL.LU R11, [R1+0x348] ;  /* 0x00034800010b7983 */ /* 0x002f680000300800 */
[----:B------:R1:W-:Y:S04]  /*25110*/  STL [R1+0x5fc], R18 ;  /* 0x0005fc1201007387 */ /* 0x0003e80000100800 */
[----:B------:R-:W5:Y:S01]  /*25120*/  LDL.LU R8, [R1+0x388] ;  /* 0x0003880001087983 */ /* 0x000f620000300800 */
[----:B----4-:R-:W-:-:S03]  /*25130*/  IMAD.MOV.U32 R5, RZ, RZ, R18 ;  /* 0x000000ffff057224 */ /* 0x010fc600078e0012 */
[----:B-1----:R-:W4:Y:S01]  /*25140*/  LDL.LU R18, [R1+0x344] ;  /* 0x0003440001127983 */ /* 0x002f220000300800 */
[----:B------:R-:W-:-:S03]  /*25150*/  IMAD.MOV.U32 R4, RZ, RZ, R10 ;  /* 0x000000ffff047224 */ /* 0x000fc600078e000a */
[----:B------:R-:W4:Y:S01]  /*25160*/  LDL.LU R10, [R1+0x384] ;  /* 0x00038400010a7983 */ /* 0x000f220000300800 */
[-C--:B---3--:R-:W-:Y:S02]  /*25170*/  IADD3 R7, P4, PT, R7, R134.reuse, RZ ;  /* 0x0000008607077210 */ /* 0x088fe40007f9e0ff */
[----:B------:R-:W-:Y:S01]  /*25180*/  IADD3 R15, P5, PT, R15, R134, RZ ;  /* 0x000000860f0f7210 */ /* 0x000fe20007fbe0ff */
[----:B------:R1:W-:Y:S04]  /*25190*/  LDGSTS.E [R6+0x3c80], desc[UR22][R4.64], P2 ;  /* 0x03c8000004067fae */ /* 0x0003e800091a1016 */
[----:B------:R-:W-:Y:S01]  /*251a0*/  STL [R1+0x248], R7 ;  /* 0x0002480701007387 */ /* 0x000fe20000100800 */
[----:B-1----:R-:W-:-:S03]  /*251b0*/  LOP3.LUT R6, R3, 0x20, RZ, 0x3c, !PT ;  /* 0x0000002003067812 */ /* 0x002fc600078e3cff */
[----:B------:R-:W-:Y:S01]  /*251c0*/  STL [R1+0x288], R15 ;  /* 0x0002880f01007387 */ /* 0x000fe20000100800 */
[----:B------:R-:W-:Y:S02]  /*251d0*/  IMAD.MOV.U32 R4, RZ, RZ, R7 ;  /* 0x000000ffff047224 */ /* 0x000fe400078e0007 */
[----:B------:R-:W-:Y:S02]  /*251e0*/  VIADD R6, R6, UR5 ;  /* 0x0000000506067c36 */ /* 0x000fe40008000000 */
[----:B--2---:R-:W-:-:S04]  /*251f0*/  IMAD.X R14, R14, 0x1, R135, P4 ;  /* 0x000000010e0e7824 */ /* 0x004fc800020e0687 */
[----:B------:R-:W-:Y:S01]  /*25200*/  IMAD.MOV.U32 R5, RZ, RZ, R14 ;  /* 0x000000ffff057224 */ /* 0x000fe200078e000e */
[----:B------:R1:W-:Y:S01]  /*25210*/  STL [R1+0x244], R14 ;  /* 0x0002440e01007387 */ /* 0x0003e20000100800 */
[----:B-----5:R-:W-:-:S03]  /*25220*/  IADD3.X R16, PT, PT, R16, R135, RZ, P5, !PT ;  /* 0x0000008710107210 */ /* 0x020fc60002ffe4ff */
[----:B------:R2:W-:Y:S04]  /*25230*/  LDGSTS.E [R6+0x100], desc[UR22][R4.64], P2 ;  /* 0x0010000004067fae */ /* 0x0005e800091a1016 */
[----:B-1----:R-:W3:Y:S04]  /*25240*/  LDL.LU R14, [R1+0x3c8] ;  /* 0x0003c800010e7983 */ /* 0x002ee80000300800 */
[----:B------:R-:W5:Y:S01]  /*25250*/  LDL.LU R7, [R1+0x408] ;  /* 0x0004080001077983 */ /* 0x000f620000300800 */
[----:B--2---:R-:W-:-:S03]  /*25260*/  IMAD.MOV.U32 R4, RZ, RZ, R15 ;  /* 0x000000ffff047224 */ /* 0x004fc600078e000f */
[----:B------:R1:W-:Y:S01]  /*25270*/  STL [R1+0x284], R16 ;  /* 0x0002841001007387 */ /* 0x0003e20000100800 */
[----:B------:R-:W-:-:S03]  /*25280*/  IMAD.MOV.U32 R5, RZ, RZ, R16 ;  /* 0x000000ffff057224 */ /* 0x000fc600078e0010 */
[----:B------:R-:W2:Y:S04]  /*25290*/  LDL.LU R15, [R1+0x3c4] ;  /* 0x0003c400010f7983 */ /* 0x000ea80000300800 */
[----:B------:R1:W-:Y:S01]  /*252a0*/  LDGSTS.E [R6+0x500], desc[UR22][R4.64], P2 ;  /* 0x0050000004067fae */ /* 0x0003e200091a1016 */
[----:B------:R-:W-:-:S03]  /*252b0*/  IADD3 R9, P4, PT, R9, R134, RZ ;  /* 0x0000008609097210 */ /* 0x000fc60007f9e0ff */
[----:B-1----:R-:W2:Y:S04]  /*252c0*/  LDL.LU R16, [R1+0x404] ;  /* 0x0004040001107983 */ /* 0x002ea80000300800 */
[----:B------:R-:W-:Y:S01]  /*252d0*/  STL [R1+0x2c8], R9 ;  /* 0x0002c80901007387 */ /* 0x000fe20000100800 */
[----:B------:R-:W-:Y:S01]  /*252e0*/  IADD3 R12, P5, PT, R12, R134, RZ ;  /* 0x000000860c0c7210 */ /* 0x000fe20007fbe0ff */
[----:B------:R-:W-:Y:S02]  /*252f0*/  IMAD.MOV.U32 R4, RZ, RZ, R9 ;  /* 0x000000ffff047224 */ /* 0x000fe400078e0009 */
[--C-:B------:R-:W-:Y:S02]  /*25300*/  IMAD.X R13, R13, 0x1, R135.reuse, P4 ;  /* 0x000000010d0d7824 */ /* 0x100fe400020e0687 */
[----:B------:R-:W-:-:S03]  /*25310*/  IMAD.X R17, R17, 0x1, R135, P5 ;  /* 0x0000000111117824 */ /* 0x000fc600028e0687 */
[----:B------:R1:W-:Y:S01]  /*25320*/  STL [R1+0x2c4], R13 ;  /* 0x0002c40d01007387 */ /* 0x0003e20000100800 */
[----:B------:R-:W-:-:S03]  /*25330*/  IMAD.MOV.U32 R5, RZ, RZ, R13 ;  /* 0x000000ffff057224 */ /* 0x000fc600078e000d */
[----:B------:R-:W-:Y:S04]  /*25340*/  STL [R1+0x308], R12 ;  /* 0x0003080c01007387 */ /* 0x000fe80000100800 */
[----:B------:R1:W-:Y:S04]  /*25350*/  LDGSTS.E [R6+0x900], desc[UR22][R4.64], P2 ;  /* 0x0090000004067fae */ /* 0x0003e800091a1016 */
[----:B-1----:R-:W2:Y:S04]  /*25360*/  LDL.LU R13, [R1+0x448] ;  /* 0x00044800010d7983 */ /* 0x002ea80000300800 */
[----:B------:R1:W-:Y:S04]  /*25370*/  STL [R1+0x304], R17 ;  /* 0x0003041101007387 */ /* 0x0003e80000100800 */
[----:B------:R-:W2:Y:S01]  /*25380*/  LDL.LU R9, [R1+0x488] ;  /* 0x0004880001097983 */ /* 0x000ea20000300800 */
[----:B------:R-:W-:-:S03]  /*25390*/  IMAD.MOV.U32 R5, RZ, RZ, R17 ;  /* 0x000000ffff057224 */ /* 0x000fc600078e0011 */
[----:B-1----:R-:W2:Y:S01]  /*253a0*/  LDL.LU R17, [R1+0x444] ;  /* 0x0004440001117983 */ /* 0x002ea20000300800 */
[----:B------:R-:W-:-:S03]  /*253b0*/  IMAD.MOV.U32 R4, RZ, RZ, R12 ;  /* 0x000000ffff047224 */ /* 0x000fc600078e000c */
[----:B------:R-:W2:Y:S04]  /*253c0*/  LDL.LU R12, [R1+0x484] ;  /* 0x00048400010c7983 */ /* 0x000ea80000300800 */
[----:B------:R1:W-:Y:S01]  /*253d0*/  LDGSTS.E [R6+0xd00], desc[UR22][R4.64], P2 ;  /* 0x00d0000004067fae */ /* 0x0003e200091a1016 */
[----:B------:R-:W-:-:S05]  /*253e0*/  IADD3 R11, P4, PT, R11, R134, RZ ;  /* 0x000000860b0b7210 */ /* 0x000fca0007f9e0ff */
[----:B------:R1:W-:Y:S01]  /*253f0*/  STL [R1+0x348], R11 ;  /* 0x0003480b01007387 */ /* 0x0003e20000100800 */
[----:B------:R-:W-:Y:S01]  /*25400*/  IADD3 R8, P5, PT, R8, R134, RZ ;  /* 0x0000008608087210 */ /* 0x000fe20007fbe0ff */
[----:B----4-:R-:W-:-:S03]  /*25410*/  IMAD.X R18, R18, 0x1, R135, P4 ;  /* 0x0000000112127824 */ /* 0x010fc600020e0687 */
[----:B------:R-:W-:Y:S02]  /*25420*/  IADD3.X R10, PT, PT, R10, R135, RZ, P5, !PT ;  /* 0x000000870a0a7210 */ /* 0x000fe40002ffe4ff */
[----:B------:R4:W-:Y:S04]  /*25430*/  STL [R1+0x344], R18 ;  /* 0x0003441201007387 */ /* 0x0009e80000100800 */
[----:B------:R4:W-:Y:S01]  /*25440*/  STL [R1+0x388], R8 ;  /* 0x0003880801007387 */ /* 0x0009e20000100800 */
[----:B-1----:R-:W-:-:S03]  /*25450*/  IMAD.MOV.U32 R4, RZ, RZ, R11 ;  /* 0x000000ffff047224 */ /* 0x002fc600078e000b */
[----:B------:R-:W2:Y:S04]  /*25460*/  LDL.LU R19, [R1+0x4c8] ;  /* 0x0004c80001137983 */ /* 0x000ea80000300800 */
[----:B------:R1:W-:Y:S04]  /*25470*/  STL [R1+0x384], R10 ;  /* 0x0003840a01007387 */ /* 0x0003e80000100800 */
[----:B------:R-:W2:Y:S04]  /*25480*/  LDL.LU R11, [R1+0x508] ;  /* 0x00050800010b7983 */ /* 0x000ea80000300800 */
[----:B------:R-:W2:Y:S01]  /*25490*/  LDL.LU R20, [R1+0x4c4] ;  /* 0x0004c40001147983 */ /* 0x000ea20000300800 */
[----:B------:R-:W-:-:S03]  /*254a0*/  IMAD.MOV.U32 R5, RZ, RZ, R18 ;  /* 0x000000ffff057224 */ /* 0x000fc600078e0012 */
[----:B----4-:R-:W4:Y:S04]  /*254b0*/  LDL.LU R18, [R1+0x504] ;  /* 0x0005040001127983 */ /* 0x010f280000300800 */
[----:B------:R1:W-:Y:S02]  /*254c0*/  LDGSTS.E [R6+0x1100], desc[UR22][R4.64], P2 ;  /* 0x0110000004067fae */ /* 0x0003e400091a1016 */
[----:B-1----:R-:W-:Y:S02]  /*254d0*/  IMAD.MOV.U32 R4, RZ, RZ, R8 ;  /* 0x000000ffff047224 */ /* 0x002fe400078e0008 */
[----:B------:R-:W-:Y:S01]  /*254e0*/  IMAD.MOV.U32 R5, RZ, RZ, R10 ;  /* 0x000000ffff057224 */ /* 0x000fe200078e000a */
[----:B------:R-:W4:Y:S04]  /*254f0*/  LDL.LU R8, [R1+0x548] ;  /* 0x0005480001087983 */ /* 0x000f280000300800 */
[----:B------:R-:W4:Y:S04]  /*25500*/  LDL.LU R10, [R1+0x588] ;  /* 0x00058800010a7983 */ /* 0x000f280000300800 */
[----:B------:R1:W-:Y:S01]  /*25510*/  LDGSTS.E [R6+0x1500], desc[UR22][R4.64], P2 ;  /* 0x0150000004067fae */ /* 0x0003e200091a1016 */
[----:B---3--:R-:W-:-:S02]  /*25520*/  IADD3 R14, P4, PT, R14, R134, RZ ;  /* 0x000000860e0e7210 */ /* 0x008fc40007f9e0ff */
[----:B-----5:R-:W-:-:S03]  /*25530*/  IADD3 R7, P5, PT, R7, R134, RZ ;  /* 0x0000008607077210 */ /* 0x020fc60007fbe0ff */
[----:B------:R3:W-:Y:S01]  /*25540*/  STL [R1+0x3c8], R14 ;  /* 0x0003c80e01007387 */ /* 0x0007e20000100800 */
[----:B-1----:R-:W-:Y:S02]  /*25550*/  IMAD.MOV.U32 R4, RZ, RZ, R14 ;  /* 0x000000ffff047224 */ /* 0x002fe400078e000e */
[----:B--2---:R-:W-:-:S05]  /*25560*/  IMAD.X R15, R15, 0x1, R135, P4 ;  /* 0x000000010f0f7824 */ /* 0x004fca00020e0687 */
[----:B------:R1:W-:Y:S01]  /*25570*/  STL [R1+0x3c4], R15 ;  /* 0x0003c40f01007387 */ /* 0x0003e20000100800 */
[----:B------:R-:W-:Y:S02]  /*25580*/  IMAD.MOV.U32 R5, RZ, RZ, R15 ;  /* 0x000000ffff057224 */ /* 0x000fe400078e000f */
[----:B------:R-:W-:Y:S01]  /*25590*/  IMAD.X R16, R16, 0x1, R135, P5 ;  /* 0x0000000110107824 */ /* 0x000fe200028e0687 */
[----:B------:R2:W-:Y:S04]  /*255a0*/  STL [R1+0x408], R7 ;  /* 0x0004080701007387 */ /* 0x0005e80000100800 */
[----:B---3--:R-:W3:Y:S04]  /*255b0*/  LDL.LU R14, [R1+0x544] ;  /* 0x00054400010e7983 */ /* 0x008ee80000300800 */
[----:B------:R5:W-:Y:S04]  /*255c0*/  STL [R1+0x404], R16 ;  /* 0x0004041001007387 */ /* 0x000be80000100800 */
[----:B-1----:R-:W3:Y:S04]  /*255d0*/  LDL.LU R15, [R1+0x584] ;  /* 0x00058400010f7983 */ /* 0x002ee80000300800 */
[----:B------:R1:W-:Y:S02]  /*255e0*/  LDGSTS.E [R6+0x1900], desc[UR22][R4.64], P2 ;  /* 0x0190000004067fae */ /* 0x0003e400091a1016 */
[----:B-1----:R-:W-:-:S02]  /*255f0*/  IMAD.MOV.U32 R4, RZ, RZ, R7 ;  /* 0x000000ffff047224 */ /* 0x002fc400078e0007 */
[----:B------:R-:W-:Y:S01]  /*25600*/  IMAD.MOV.U32 R5, RZ, RZ, R16 ;  /* 0x000000ffff057224 */ /* 0x000fe200078e0010 */
[----:B--2---:R-:W2:Y:S04]  /*25610*/  LDL.LU R7, [R1+0x5c8] ;  /* 0x0005c80001077983 */ /* 0x004ea80000300800 */
[----:B-----5:R-:W5:Y:S01]  /*25620*/  LDL.LU R16, [R1+0x608] ;  /* 0x0006080001107983 */ /* 0x020f620000300800 */
[----:B------:R-:W-:-:S03]  /*25630*/  IADD3 R13, P4, PT, R13, R134, RZ ;  /* 0x000000860d0d7210 */ /* 0x000fc60007f9e0ff */
[----:B------:R1:W-:Y:S01]  /*25640*/  LDGSTS.E [R6+0x1d00], desc[UR22][R4.64], P2 ;  /* 0x01d0000004067fae */ /* 0x0003e200091a1016 */
[----:B------:R-:W-:-:S03]  /*25650*/  IADD3 R9, P5, PT, R9, R134, RZ ;  /* 0x0000008609097210 */ /* 0x000fc60007fbe0ff */
[----:B------:R1:W-:Y:S01]  /*25660*/  STL [R1+0x448], R13 ;  /* 0x0004480d01007387 */ /* 0x0003e20000100800 */
[----:B------:R-:W-:Y:S02]  /*25670*/  IMAD.X R17, R17, 0x1, R135, P4 ;  /* 0x0000000111117824 */ /* 0x000fe400020e0687 */
[----:B-1----:R-:W-:Y:S01]  /*25680*/  IMAD.MOV.U32 R4, RZ, RZ, R13 ;  /* 0x000000ffff047224 */ /* 0x002fe200078e000d */
[----:B------:R-:W-:Y:S02]  /*25690*/  IADD3.X R12, PT, PT, R12, R135, RZ, P5, !PT ;  /* 0x000000870c0c7210 */ /* 0x000fe40002ffe4ff */
[----:B------:R1:W-:Y:S04]  /*256a0*/  STL [R1+0x444], R17 ;  /* 0x0004441101007387 */ /* 0x0003e80000100800 */
[----:B------:R1:W-:Y:S01]  /*256b0*/  STL [R1+0x488], R9 ;  /* 0x0004880901007387 */ /* 0x0003e20000100800 */
[----:B------:R-:W-:-:S03]  /*256c0*/  IMAD.MOV.U32 R5, RZ, RZ, R17 ;  /* 0x000000ffff057224 */ /* 0x000fc600078e0011 */
[----:B------:R-:W5:Y:S04]  /*256d0*/  LDL.LU R13, [R1+0x5c4] ;  /* 0x0005c400010d7983 */ /* 0x000f680000300800 */
[----:B------:R1:W-:Y:S04]  /*256e0*/  STL [R1+0x484], R12 ;  /* 0x0004840c01007387 */ /* 0x0003e80000100800 */
[----:B-1----:R-:W5:Y:S04]  /*256f0*/  LDL.LU R17, [R1+0x604] ;  /* 0x0006040001117983 */ /* 0x002f680000300800 */
[----:B------:R1:W-:Y:S02]  /*25700*/  LDGSTS.E [R6+0x2100], desc[UR22][R4.64], P2 ;  /* 0x0210000004067fae */ /* 0x0003e400091a1016 */
[----:B-1----:R-:W-:-:S02]  /*25710*/  IMAD.MOV.U32 R4, RZ, RZ, R9 ;  /* 0x000000ffff047224 */ /* 0x002fc400078e0009 */
[----:B------:R-:W-:Y:S01]  /*25720*/  IMAD.MOV.U32 R5, RZ, RZ, R12 ;  /* 0x000000ffff057224 */ /* 0x000fe200078e000c */
[----:B------:R-:W5:Y:S04]  /*25730*/  LDL.LU R9, [R1+0x250] ;  /* 0x0002500001097983 */ /* 0x000f680000300800 */
[----:B------:R1:W-:Y:S04]  /*25740*/  LDGSTS.E [R6+0x2500], desc[UR22][R4.64], P2 ;  /* 0x0250000004067fae */ /* 0x0003e800091a1016 */
[----:B------:R-:W5:Y:S01]  /*25750*/  LDL.LU R12, [R1+0x290] ;  /* 0x00029000010c7983 */ /* 0x000f620000300800 */
[----:B------:R-:W-:-:S02]  /*25760*/  IADD3 R19, P4, PT, R19, R134, RZ ;  /* 0x0000008613137210 */ /* 0x000fc40007f9e0ff */
[----:B------:R-:W-:-:S03]  /*25770*/  IADD3 R11, P5, PT, R11, R134, RZ ;  /* 0x000000860b0b7210 */ /* 0x000fc60007fbe0ff */
[----:B------:R-:W-:Y:S02]  /*25780*/  IMAD.X R20, R20, 0x1, R135, P4 ;  /* 0x0000000114147824 */ /* 0x000fe400020e0687 */
[----:B-1----:R-:W-:Y:S02]  /*25790*/  IMAD.MOV.U32 R4, RZ, RZ, R19 ;  /* 0x000000ffff047224 */ /* 0x002fe400078e0013 */
[----:B------:R-:W-:Y:S02]  /*257a0*/  IMAD.MOV.U32 R5, RZ, RZ, R20 ;  /* 0x000000ffff057224 */ /* 0x000fe400078e0014 */
[----:B----4-:R-:W-:Y:S01]  /*257b0*/  IMAD.X R18, R18, 0x1, R135, P5 ;  /* 0x0000000112127824 */ /* 0x010fe200028e0687 */
[----:B------:R-:W-:Y:S04]  /*257c0*/  STL [R1+0x4c8], R19 ;  /* 0x0004c81301007387 */ /* 0x000fe80000100800 */
[----:B------:R-:W-:Y:S04]  /*257d0*/  STL [R1+0x4c4], R20 ;  /* 0x0004c41401007387 */ /* 0x000fe80000100800 */
[----:B------:R1:W-:Y:S04]  /*257e0*/  STL [R1+0x508], R11 ;  /* 0x0005080b01007387 */ /* 0x0003e80000100800 */
[----:B------:R4:W-:Y:S04]  /*257f0*/  LDGSTS.E [R6+0x2900], desc[UR22][R4.64], P2 ;  /* 0x0290000004067fae */ /* 0x0009e800091a1016 */
[----:B------:R1:W-:Y:S01]  /*25800*/  STL [R1+0x504], R18 ;  /* 0x0005041201007387 */ /* 0x0003e20000100800 */
[----:B----4-:R-:W-:-:S03]  /*25810*/  IMAD.MOV.U32 R4, RZ, RZ, R11 ;  /* 0x000000ffff047224 */ /* 0x010fc600078e000b */
[----:B-1----:R-:W4:Y:S01]  /*25820*/  LDL.LU R11, [R1+0x24c] ;  /* 0x00024c00010b7983 */ /* 0x002f220000300800 */
[----:B------:R-:W-:-:S03]  /*25830*/  IMAD.MOV.U32 R5, RZ, RZ, R18 ;  /* 0x000000ffff057224 */ /* 0x000fc600078e0012 */
[----:B------:R-:W4:Y:S01]  /*25840*/  LDL.LU R18, [R1+0x28c] ;  /* 0x00028c0001127983 */ /* 0x000f220000300800 */
[-C--:B------:R-:W-:Y:S02]  /*25850*/  IADD3 R8, P4, PT, R8, R134.reuse, RZ ;  /* 0x0000008608087210 */ /* 0x080fe40007f9e0ff */
[----:B------:R-:W-:Y:S01]  /*25860*/  IADD3 R10, P5, PT, R10, R134, RZ ;  /* 0x000000860a0a7210 */ /* 0x000fe20007fbe0ff */
[----:B------:R1:W-:Y:S04]  /*25870*/  LDGSTS.E [R6+0x2d00], desc[UR22][R4.64], P2 ;  /* 0x02d0000004067fae */ /* 0x0003e800091a1016 */
[----:B------:R3:W-:Y:S01]  /*25880*/  STL [R1+0x548], R8 ;  /* 0x0005480801007387 */ /* 0x0007e20000100800 */
[----:B-1----:R-:W-:Y:S02]  /*25890*/  IMAD.MOV.U32 R4, RZ, RZ, R8 ;  /* 0x000000ffff047224 */ /* 0x002fe400078e0008 */
[----:B---3--:R-:W-:-:S04]  /*258a0*/  IMAD.X R14, R14, 0x1, R135, P4 ;  /* 0x000000010e0e7824 */ /* 0x008fc800020e0687 */
[----:B------:R-:W-:Y:S01]  /*258b0*/  IMAD.MOV.U32 R5, RZ, RZ, R14 ;  /* 0x000000ffff057224 */ /* 0x000fe200078e000e */
[----:B------:R1:W-:Y:S01]  /*258c0*/  STL [R1+0x544], R14 ;  /* 0x0005440e01007387 */ /* 0x0003e20000100800 */
[----:B------:R-:W-:-:S03]  /*258d0*/  IADD3.X R15, PT, PT, R15, R135, RZ, P5, !PT ;  /* 0x000000870f0f7210 */ /* 0x000fc60002ffe4ff */
[----:B------:R3:W-:Y:S04]  /*258e0*/  STL [R1+0x588], R10 ;  /* 0x0005880a01007387 */ /* 0x0007e80000100800 */
[----:B------:R-:W4:Y:S04]  /*258f0*/  LDL.LU R8, [R1+0x2d0] ;  /* 0x0002d00001087983 */ /* 0x000f280000300800 */
[----:B------:R3:W-:Y:S04]  /*25900*/  STL [R1+0x584], R15 ;  /* 0x0005840f01007387 */ /* 0x0007e80000100800 */
[----:B------:R3:W-:Y:S04]  /*25910*/  LDGSTS.E [R6+0x3100], desc[UR22][R4.64], P2 ;  /* 0x0310000004067fae */ /* 0x0007e800091a1016 */
[----:B-1----:R-:W4:Y:S01]  /*25920*/  LDL.LU R14, [R1+0x310] ;  /* 0x00031000010e7983 */ /* 0x002f220000300800 */
[----:B--2---:R-:W-:-:S02]  /*25930*/  IADD3 R7, P4, PT, R7, R134, RZ ;  /* 0x0000008607077210 */ /* 0x004fc40007f9e0ff */
[----:B-----5:R-:W-:Y:S01]  /*25940*/  IADD3 R16, P5, PT, R16, R134, RZ ;  /* 0x0000008610107210 */ /* 0x020fe20007fbe0ff */
[----:B---3--:R-:W-:Y:S02]  /*25950*/  IMAD.MOV.U32 R4, RZ, RZ, R10 ;  /* 0x000000ffff047224 */ /* 0x008fe400078e000a */
[----:B------:R-:W-:Y:S01]  /*25960*/  IMAD.MOV.U32 R5, RZ, RZ, R15 ;  /* 0x000000ffff057224 */ /* 0x000fe200078e000f */
[----:B------:R-:W2:Y:S04]  /*25970*/  LDL.LU R10, [R1+0x2cc] ;  /* 0x0002cc00010a7983 */ /* 0x000ea80000300800 */
[----:B------:R-:W3:Y:S04]  /*25980*/  LDL.LU R15, [R1+0x30c] ;  /* 0x00030c00010f7983 */ /* 0x000ee80000300800 */
[----:B------:R1:W-:Y:S04]  /*25990*/  LDGSTS.E [R6+0x3500], desc[UR22][R4.64], P2 ;  /* 0x0350000004067fae */ /* 0x0003e800091a1016 */
[----:B------:R-:W-:Y:S01]  /*259a0*/  STL [R1+0x5c8], R7 ;  /* 0x0005c80701007387 */ /* 0x000fe20000100800 */
[----:B-1----:R-:W-:-:S02]  /*259b0*/  IMAD.MOV.U32 R4, RZ, RZ, R7 ;  /* 0x000000ffff047224 */ /* 0x002fc400078e0007 */
[----:B------:R-:W-:-:S04]  /*259c0*/  IMAD.X R13, R13, 0x1, R135, P4 ;  /* 0x000000010d0d7824 */ /* 0x000fc800020e0687 */
[----:B------:R-:W-:Y:S01]  /*259d0*/  IMAD.MOV.U32 R5, RZ, RZ, R13 ;  /* 0x000000ffff057224 */ /* 0x000fe200078e000d */
[----:B------:R1:W-:Y:S01]  /*259e0*/  STL [R1+0x5c4], R13 ;  /* 0x0005c40d01007387 */ /* 0x0003e20000100800 */
[----:B------:R-:W-:-:S03]  /*259f0*/  IMAD.X R17, R17, 0x1, R135, P5 ;  /* 0x0000000111117824 */ /* 0x000fc600028e0687 */
[----:B------:R-:W-:Y:S04]  /*25a00*/  STL [R1+0x608], R16 ;  /* 0x0006081001007387 */ /* 0x000fe80000100800 */
[----:B------:R5:W-:Y:S04]  /*25a10*/  LDGSTS.E [R6+0x3900], desc[UR22][R4.64], P2 ;  /* 0x0390000004067fae */ /* 0x000be800091a1016 */
[----:B-1----:R-:W3:Y:S04]  /*25a20*/  LDL.LU R13, [R1+0x350] ;  /* 0x00035000010d7983 */ /* 0x002ee80000300800 */
[----:B------:R1:W-:Y:S04]  /*25a30*/  STL [R1+0x604], R17 ;  /* 0x0006041101007387 */ /* 0x0003e80000100800 */
[----:B------:R-:W3:Y:S01]  /*25a40*/  LDL.LU R7, [R1+0x390] ;  /* 0x0003900001077983 */ /* 0x000ee20000300800 */
[----:B-----5:R-:W-:-:S03]  /*25a50*/  IMAD.MOV.U32 R5, RZ, RZ, R17 ;  /* 0x000000ffff057224 */ /* 0x020fc600078e0011 */
[----:B-1----:R-:W5:Y:S01]  /*25a60*/  LDL.LU R17, [R1+0x34c] ;  /* 0x00034c0001117983 */ /* 0x002f620000300800 */
[----:B------:R-:W-:-:S03]  /*25a70*/  IMAD.MOV.U32 R4, RZ, RZ, R16 ;  /* 0x000000ffff047224 */ /* 0x000fc600078e0010 */
[----:B------:R-:W5:Y:S01]  /*25a80*/  LDL.LU R16, [R1+0x38c] ;  /* 0x00038c0001107983 */ /* 0x000f620000300800 */
[-C--:B------:R-:W-:Y:S02]  /*25a90*/  IADD3 R9, P4, PT, R9, R134.reuse, RZ ;  /* 0x0000008609097210 */ /* 0x080fe40007f9e0ff */
[----:B------:R-:W-:Y:S01]  /*25aa0*/  IADD3 R12, P5, PT, R12, R134, RZ ;  /* 0x000000860c0c7210 */ /* 0x000fe20007fbe0ff */
[----:B------:R1:W-:Y:S04]  /*25ab0*/  LDGSTS.E [R6+0x3d00], desc[UR22][R4.64], P2 ;  /* 0x03d0000004067fae */ /* 0x0003e800091a1016 */
[----:B------:R-:W-:Y:S04]  /*25ac0*/  STL [R1+0x250], R9 ;  /* 0x0002500901007387 */ /* 0x000fe80000100800 */
[----:B------:R-:W-:Y:S01]  /*25ad0*/  STL [R1+0x290], R12 ;  /* 0x0002900c01007387 */ /* 0x000fe20000100800 */
[----:B-1----:R-:W-:Y:S01]  /*25ae0*/  LOP3.LUT R6, R3, 0x30, RZ, 0x3c, !PT ;  /* 0x0000003003067812 */ /* 0x002fe200078e3cff */
[----:B------:R-:W-:-:S03]  /*25af0*/  IMAD.MOV.U32 R4, RZ, RZ, R9 ;  /* 0x000000ffff047224 */ /* 0x000fc600078e0009 */
[----:B------:R-:W-:Y:S01]  /*25b00*/  IADD3 R6, PT, PT, R6, UR5, RZ ;  /* 0x0000000506067c10 */ /* 0x000fe2000fffe0ff */
[----:B----4-:R-:W-:-:S04]  /*25b10*/  IMAD.X R11, R11, 0x1, R135, P4 ;  /* 0x000000010b0b7824 */ /* 0x010fc800020e0687 */
[----:B------:R-:W-:Y:S01]  /*25b20*/  IMAD.MOV.U32 R5, RZ, RZ, R11 ;  /* 0x000000ffff057224 */ /* 0x000fe200078e000b */
[----:B------:R1:W-:Y:S01]  /*25b30*/  STL [R1+0x24c], R11 ;  /* 0x00024c0b01007387 */ /* 0x0003e20000100800 */
[----:B------:R-:W-:-:S03]  /*25b40*/  IMAD.X R18, R18, 0x1, R135, P5 ;  /* 0x0000000112127824 */ /* 0x000fc600028e0687 */
[----:B------:R4:W-:Y:S04]  /*25b50*/  LDGSTS.E [R6+0x180], desc[UR22][R4.64], P2 ;  /* 0x0018000004067fae */ /* 0x0009e800091a1016 */
[----:B-1----:R-:W5:Y:S04]  /*25b60*/  LDL.LU R11, [R1+0x3d0] ;  /* 0x0003d000010b7983 */ /* 0x002f680000300800 */
[----:B------:R-:W5:Y:S01]  /*25b70*/  LDL.LU R9, [R1+0x410] ;  /* 0x0004100001097983 */ /* 0x000f620000300800 */
[----:B----4-:R-:W-:-:S03]  /*25b80*/  IMAD.MOV.U32 R5, RZ, RZ, R18 ;  /* 0x000000ffff057224 */ /* 0x010fc600078e0012 */
[----:B------:R1:W-:Y:S01]  /*25b90*/  STL [R1+0x28c], R18 ;  /* 0x00028c1201007387 */ /* 0x0003e20000100800 */
[----:B------:R-:W-:-:S05]  /*25ba0*/  IMAD.MOV.U32 R4, RZ, RZ, R12 ;  /* 0x000000ffff047224 */ /* 0x000fca00078e000c */
[----:B------:R4:W-:Y:S04]  /*25bb0*/  LDGSTS.E [R6+0x580], desc[UR22][R4.64], P2 ;  /* 0x0058000004067fae */ /* 0x0009e800091a1016 */
[----:B-1----:R-:W5:Y:S04]  /*25bc0*/  LDL.LU R18, [R1+0x3cc] ;  /* 0x0003cc0001127983 */ /* 0x002f680000300800 */
[----:B------:R-:W5:Y:S01]  /*25bd0*/  LDL.LU R12, [R1+0x40c] ;  /* 0x00040c00010c7983 */ /* 0x000f620000300800 */
[----:B------:R-:W-:-:S05]  /*25be0*/  IADD3 R8, P4, PT, R8, R134, RZ ;  /* 0x0000008608087210 */ /* 0x000fca0007f9e0ff */
[----:B------:R-:W-:Y:S01]  /*25bf0*/  STL [R1+0x2d0], R8 ;  /* 0x0002d00801007387 */ /* 0x000fe20000100800 */
[----:B----4-:R-:W-:Y:S01]  /*25c00*/  IMAD.MOV.U32 R4, RZ, RZ, R8 ;  /* 0x000000ffff047224 */ /* 0x010fe200078e0008 */
[----:B------:R-:W-:Y:S01]  /*25c10*/  IADD3 R14, P5, PT, R14, R134, RZ ;  /* 0x000000860e0e7210 */ /* 0x000fe20007fbe0ff */
[----:B--2---:R-:W-:-:S04]  /*25c20*/  IMAD.X R10, R10, 0x1, R135, P4 ;  /* 0x000000010a0a7824 */ /* 0x004fc800020e0687 */
[----:B---3--:R-:W-:Y:S01]  /*25c30*/  IMAD.X R15, R15, 0x1, R135, P5 ;  /* 0x000000010f0f7824 */ /* 0x008fe200028e0687 */
[----:B------:R1:W-:Y:S01]  /*25c40*/  STL [R1+0x2cc], R10 ;  /* 0x0002cc0a01007387 */ /* 0x0003e20000100800 */
[----:B------:R-:W-:-:S03]  /*25c50*/  IMAD.MOV.U32 R5, RZ, RZ, R10 ;  /* 0x000000ffff057224 */ /* 0x000fc600078e000a */
[----:B------:R-:W-:Y:S04]  /*25c60*/  STL [R1+0x310], R14 ;  /* 0x0003100e01007387 */ /* 0x000fe80000100800 */
[----:B------:R2:W-:Y:S04]  /*25c70*/  LDGSTS.E [R6+0x980], desc[UR22][R4.64], P2 ;  /* 0x0098000004067fae */ /* 0x0005e800091a1016 */
[----:B-1----:R-:W3:Y:S04]  /*25c80*/  LDL.LU R10, [R1+0x450] ;  /* 0x00045000010a7983 */ /* 0x002ee80000300800 */
[----:B------:R1:W-:Y:S04]  /*25c90*/  STL [R1+0x30c], R15 ;  /* 0x00030c0f01007387 */ /* 0x0003e80000100800 */
[----:B------:R-:W4:Y:S01]  /*25ca0*/  LDL.LU R8, [R1+0x490] ;  /* 0x0004900001087983 */ /* 0x000f220000300800 */
[----:B--2---:R-:W-:-:S03]  /*25cb0*/  IMAD.MOV.U32 R5, RZ, RZ, R15 ;  /* 0x000000ffff057224 */ /* 0x004fc600078e000f */
[----:B-1----:R-:W2:Y:S01]  /*25cc0*/  LDL.LU R15, [R1+0x44c] ;  /* 0x00044c00010f7983 */ /* 0x002ea20000300800 */
[----:B------:R-:W-:-:S03]  /*25cd0*/  IMAD.MOV.U32 R4, RZ, RZ, R14 ;  /* 0x000000ffff047224 */ /* 0x000fc600078e000e */
[----:B------:R-:W2:Y:S04]  /*25ce0*/  LDL.LU R14, [R1+0x48c] ;  /* 0x00048c00010e7983 */ /* 0x000ea80000300800 */
[----:B------:R1:W-:Y:S01]  /*25cf0*/  LDGSTS.E [R6+0xd80], desc[UR22][R4.64], P2 ;  /* 0x00d8000004067fae */ /* 0x0003e200091a1016 */
[-C--:B------:R-:W-:Y:S02]  /*25d00*/  IADD3 R13, P4, PT, R13, R134.reuse, RZ ;  /* 0x000000860d0d7210 */ /* 0x080fe40007f9e0ff */
[----:B------:R-:W-:-:S03]  /*25d10*/  IADD3 R7, P5, PT, R7, R134, RZ ;  /* 0x0000008607077210 */ /* 0x000fc60007fbe0ff */
[----:B------:R1:W-:Y:S01]  /*25d20*/  STL [R1+0x350], R13 ;  /* 0x0003500d01007387 */ /* 0x0003e20000100800 */
[----:B-----5:R-:W-:Y:S01]  /*25d30*/  IADD3.X R17, PT, PT, R17, R135, RZ, P4, !PT ;  /* 0x0000008711117210 */ /* 0x020fe200027fe4ff */
[----:B------:R-:W-:-:S04]  /*25d40*/  IMAD.X R16, R16, 0x1, R135, P5 ;  /* 0x0000000110107824 */ /* 0x000fc800028e0687 */
[----:B------:R-:W-:Y:S04]  /*25d50*/  STL [R1+0x34c], R17 ;  /* 0x00034c1101007387 */ /* 0x000fe80000100800 */
[----:B------:R-:W-:Y:S01]  /*25d60*/  STL [R1+0x390], R7 ;  /* 0x0003900701007387 */ /* 0x000fe20000100800 */
[----:B-1----:R-:W-:-:S03]  /*25d70*/  IMAD.MOV.U32 R4, RZ, RZ, R13 ;  /* 0x000000ffff047224 */ /* 0x002fc600078e000d */
[----:B------:R-:W5:Y:S01]  /*25d80*/  LDL.LU R19, [R1+0x4d0] ;  /* 0x0004d00001137983 */ /* 0x000f620000300800 */
[----:B------:R-:W-:-:S03]  /*25d90*/  IMAD.MOV.U32 R5, RZ, RZ, R17 ;  /* 0x000000ffff057224 */ /* 0x000fc600078e0011 */
[----:B------:R1:W-:Y:S04]  /*25da0*/  STL [R1+0x38c], R16 ;  /* 0x00038c1001007387 */ /* 0x0003e80000100800 */
[----:B------:R-:W5:Y:S04]  /*25db0*/  LDL.LU R13, [R1+0x510] ;  /* 0x00051000010d7983 */ /* 0x000f680000300800 */
[----:B------:R-:W5:Y:S04]  /*25dc0*/  LDL.LU R20, [R1+0x4cc] ;  /* 0x0004cc0001147983 */ /* 0x000f680000300800 */
[----:B------:R1:W-:Y:S02]  /*25dd0*/  LDGSTS.E [R6+0x1180], desc[UR22][R4.64], P2 ;  /* 0x0118000004067fae */ /* 0x0003e400091a1016 */
[----:B-1----:R-:W-:-:S02]  /*25de0*/  IMAD.MOV.U32 R5, RZ, RZ, R16 ;  /* 0x000000ffff057224 */ /* 0x002fc400078e0010 */
[----:B------:R-:W5:Y:S01]  /*25df0*/  LDL.LU R16, [R1+0x50c] ;  /* 0x00050c0001107983 */ /* 0x000f620000300800 */
[----:B------:R-:W-:-:S03]  /*25e00*/  IMAD.MOV.U32 R4, RZ, RZ, R7 ;  /* 0x000000ffff047224 */ /* 0x000fc600078e0007 */
[----:B------:R-:W5:Y:S04]  /*25e10*/  LDL.LU R7, [R1+0x550] ;  /* 0x0005500001077983 */ /* 0x000f680000300800 */
[----:B------:R-:W5:Y:S04]  /*25e20*/  LDL.LU R17, [R1+0x590] ;  /* 0x0005900001117983 */ /* 0x000f680000300800 */
[----:B------:R1:W-:Y:S01]  /*25e30*/  LDGSTS.E [R6+0x1580], desc[UR22][R4.64], P2 ;  /* 0x0158000004067fae */ /* 0x0003e200091a1016 */
[-C--:B------:R-:W-:Y:S02]  /*25e40*/  IADD3 R11, P4, PT, R11, R134.reuse, RZ ;  /* 0x000000860b0b7210 */ /* 0x080fe40007f9e0ff */
[----:B------:R-:W-:-:S03]  /*25e50*/  IADD3 R9, P5, PT, R9, R134, RZ ;  /* 0x0000008609097210 */ /* 0x000fc60007fbe0ff */
[----:B------:R1:W-:Y:S02]  /*25e60*/  STL [R1+0x3d0], R11 ;  /* 0x0003d00b01007387 */ /* 0x0003e40000100800 */
[----:B-1----:R-:W-:Y:S02]  /*25e70*/  IMAD.MOV.U32 R4, RZ, RZ, R11 ;  /* 0x000000ffff047224 */ /* 0x002fe400078e000b */
[--C-:B------:R-:W-:Y:S02]  /*25e80*/  IMAD.X R18, R18, 0x1, R135.reuse, P4 ;  /* 0x0000000112127824 */ /* 0x100fe400020e0687 */
[----:B------:R-:W-:-:S03]  /*25e90*/  IMAD.X R12, R12, 0x1, R135, P5 ;  /* 0x000000010c0c7824 */ /* 0x000fc600028e0687 */
[----:B------:R1:W-:Y:S04]  /*25ea0*/  STL [R1+0x3cc], R18 ;  /* 0x0003cc1201007387 */ /* 0x0003e80000100800 */
        /* <DEDUP_REMOVED lines=11> */
[----:B---3--:R-:W-:-:S05]  /*25f60*/  IADD3 R10, P4, PT, R10, R134, RZ ;  /* 0x000000860a0a7210 */ /* 0x008fca0007f9e0ff */
[----:B------:R3:W-:Y:S01]  /*25f70*/  STL [R1+0x450], R10 ;  /* 0x0004500a01007387 */ /* 0x0007e20000100800 */
[----:B----4-:R-:W-:Y:S02]  /*25f80*/  IADD3 R8, P5, PT, R8, R134, RZ ;  /* 0x0000008608087210 */ /* 0x010fe40007fbe0ff */
[----:B--2---:R-:W-:Y:S01]  /*25f90*/  IADD3.X R15, PT, PT, R15, R135, RZ, P4, !PT ;  /* 0x000000870f0f7210 */ /* 0x004fe200027fe4ff */
[----:B-1----:R-:W-:Y:S02]  /*25fa0*/  IMAD.MOV.U32 R4, RZ, RZ, R10 ;  /* 0x000000ffff047224 */ /* 0x002fe400078e000a */
[----:B------:R-:W-:Y:S02]  /*25fb0*/  IMAD.X R14, R14, 0x1, R135, P5 ;  /* 0x000000010e0e7824 */ /* 0x000fe400028e0687 */
[----:B------:R1:W-:Y:S01]  /*25fc0*/  STL [R1+0x44c], R15 ;  /* 0x00044c0f01007387 */ /* 0x0003e20000100800 */
[----:B------:R-:W-:-:S03]  /*25fd0*/  IMAD.MOV.U32 R5, RZ, RZ, R15 ;  /* 0x000000ffff057224 */ /* 0x000fc600078e000f */
[----:B------:R2:W-:Y:S04]  /*25fe0*/  STL [R1+0x490], R8 ;  /* 0x0004900801007387 */ /* 0x0005e80000100800 */
[----:B---3--:R-:W3:Y:S04]  /*25ff0*/  LDL.LU R10, [R1+0x5cc] ;  /* 0x0005cc00010a7983 */ /* 0x008ee80000300800 */
[----:B------:R4:W-:Y:S04]  /*26000*/  STL [R1+0x48c], R14 ;  /* 0x00048c0e01007387 */ /* 0x0009e80000100800 */
[----:B------:R2:W-:Y:S04]  /*26010*/  LDGSTS.E [R6+0x2180], desc[UR22][R4.64], P2 ;  /* 0x0218000004067fae */ /* 0x0005e800091a1016 */
[----:B-1----:R-:W3:Y:S01]  /*26020*/  LDL.LU R15, [R1+0x60c] ;  /* 0x00060c00010f7983 */ /* 0x002ee20000300800 */
[----:B--2---:R-:W-:Y:S01]  /*26030*/  IMAD.MOV.U32 R4, RZ, RZ, R8 ;  /* 0x000000ffff047224 */ /* 0x004fe200078e0008 */
[-C--:B-----5:R-:W-:Y:S01]  /*26040*/  IADD3 R19, P4, PT, R19, R134.reuse, RZ ;  /* 0x0000008613137210 */ /* 0x0a0fe20007f9e0ff */
[----:B------:R-:W-:Y:S01]  /*26050*/  IMAD.MOV.U32 R5, RZ, RZ, R14 ;  /* 0x000000ffff057224 */ /* 0x000fe200078e000e */
[----:B------:R-:W2:Y:S04]  /*26060*/  LDL.LU R8, [R1+0x258] ;  /* 0x0002580001087983 */ /* 0x000ea80000300800 */
[----:B------:R1:W-:Y:S01]  /*26070*/  LDGSTS.E [R6+0x2580], desc[UR22][R4.64], P2 ;  /* 0x0258000004067fae */ /* 0x0003e200091a1016 */
[----:B------:R-:W-:-:S03]  /*26080*/  IADD3 R13, P5, PT, R13, R134, RZ ;  /* 0x000000860d0d7210 */ /* 0x000fc60007fbe0ff */
[----:B----4-:R-:W4:Y:S01]  /*26090*/  LDL.LU R14, [R1+0x298] ;  /* 0x00029800010e7983 */ /* 0x010f220000300800 */
[----:B------:R-:W-:-:S03]  /*260a0*/  IMAD.X R20, R20, 0x1, R135, P4 ;  /* 0x0000000114147824 */ /* 0x000fc600020e0687 */
[----:B------:R-:W-:Y:S01]  /*260b0*/  STL [R1+0x4d0], R19 ;  /* 0x0004d01301007387 */ /* 0x000fe20000100800 */
[----:B-1----:R-:W-:Y:S02]  /*260c0*/  IMAD.MOV.U32 R4, RZ, RZ, R19 ;  /* 0x000000ffff047224 */ /* 0x002fe400078e0013 */
[----:B------:R-:W-:Y:S01]  /*260d0*/  IMAD.MOV.U32 R5, RZ, RZ, R20 ;  /* 0x000000ffff057224 */ /* 0x000fe200078e0014 */
[----:B------:R-:W-:Y:S04]  /*260e0*/  STL [R1+0x4cc], R20 ;  /* 0x0004cc1401007387 */ /* 0x000fe80000100800 */
[----:B------:R1:W-:Y:S04]  /*260f0*/  STL [R1+0x510], R13 ;  /* 0x0005100d01007387 */ /* 0x0003e80000100800 */
[----:B------:R5:W-:Y:S01]  /*26100*/  LDGSTS.E [R6+0x2980], desc[UR22][R4.64], P2 ;  /* 0x0298000004067fae */ /* 0x000be200091a1016 */
[----:B------:R-:W-:-:S05]  /*26110*/  IMAD.X R16, R16, 0x1, R135, P5 ;  /* 0x0000000110107824 */ /* 0x000fca00028e0687 */
[----:B------:R5:W-:Y:S02]  /*26120*/  STL [R1+0x50c], R16 ;  /* 0x00050c1001007387 */ /* 0x000be40000100800 */
[----:B-----5:R-:W-:Y:S02]  /*26130*/  IMAD.MOV.U32 R4, RZ, RZ, R13 ;  /* 0x000000ffff047224 */ /* 0x020fe400078e000d */
[----:B-1----:R-:W5:Y:S01]  /*26140*/  LDL.LU R13, [R1+0x254] ;  /* 0x00025400010d7983 */ /* 0x002f620000300800 */
[----:B------:R-:W-:Y:S01]  /*26150*/  IMAD.MOV.U32 R5, RZ, RZ, R16 ;  /* 0x000000ffff057224 */ /* 0x000fe200078e0010 */
[-C--:B------:R-:W-:Y:S02]  /*26160*/  IADD3 R7, P4, PT, R7, R134.reuse, RZ ;  /* 0x0000008607077210 */ /* 0x080fe40007f9e0ff */
[----:B------:R-:W5:Y:S01]  /*26170*/  LDL.LU R16, [R1+0x294] ;  /* 0x0002940001107983 */ /* 0x000f620000300800 */
[----:B------:R-:W-:-:S03]  /*26180*/  IADD3 R17, P5, PT, R17, R134, RZ ;  /* 0x0000008611117210 */ /* 0x000fc60007fbe0ff */
[----:B------:R1:W-:Y:S04]  /*26190*/  LDGSTS.E [R6+0x2d80], desc[UR22][R4.64], P2 ;  /* 0x02d8000004067fae */ /* 0x0003e800091a1016 */
[----:B------:R1:W-:Y:S02]  /*261a0*/  STL [R1+0x550], R7 ;  /* 0x0005500701007387 */ /* 0x0003e40000100800 */
[----:B-1----:R-:W-:Y:S01]  /*261b0*/  IMAD.MOV.U32 R4, RZ, RZ, R7 ;  /* 0x000000ffff047224 */ /* 0x002fe200078e0007 */
[----:B------:R-:W-:-:S05]  /*261c0*/  IADD3.X R11, PT, PT, R11, R135, RZ, P4, !PT ;  /* 0x000000870b0b7210 */ /* 0x000fca00027fe4ff */
[----:B------:R1:W-:Y:S01]  /*261d0*/  STL [R1+0x54c], R11 ;  /* 0x00054c0b01007387 */ /* 0x0003e20000100800 */
[----:B------:R-:W-:Y:S02]  /*261e0*/  IMAD.MOV.U32 R5, RZ, RZ, R11 ;  /* 0x000000ffff057224 */ /* 0x000fe400078e000b */
[----:B------:R-:W-:Y:S01]  /*261f0*/  IMAD.X R18, R18, 0x1, R135, P5 ;  /* 0x0000000112127824 */ /* 0x000fe200028e0687 */
[----:B------:R1:W-:Y:S04]  /*26200*/  STL [R1+0x590], R17 ;  /* 0x0005901101007387 */ /* 0x0003e80000100800 */
[----:B------:R-:W5:Y:S04]  /*26210*/  LDL.LU R7, [R1+0x2d8] ;  /* 0x0002d80001077983 */ /* 0x000f680000300800 */
[----:B------:R1:W-:Y:S04]  /*26220*/  STL [R1+0x58c], R18 ;  /* 0x00058c1201007387 */ /* 0x0003e80000100800 */
[----:B------:R1:W-:Y:S04]  /*26230*/  LDGSTS.E [R6+0x3180], desc[UR22][R4.64], P2 ;  /* 0x0318000004067fae */ /* 0x0003e800091a1016 */
[----:B-1----:R-:W5:Y:S01]  /*26240*/  LDL.LU R11, [R1+0x318] ;  /* 0x00031800010b7983 */ /* 0x002f620000300800 */
[----:B------:R-:W-:-:S03]  /*26250*/  IMAD.MOV.U32 R4, RZ, RZ, R17 ;  /* 0x000000ffff047224 */ /* 0x000fc600078e0011 */
[----:B------:R-:W5:Y:S01]  /*26260*/  LDL.LU R17, [R1+0x2d4] ;  /* 0x0002d40001117983 */ /* 0x000f620000300800 */
[----:B------:R-:W-:-:S03]  /*26270*/  IMAD.MOV.U32 R5, RZ, RZ, R18 ;  /* 0x000000ffff057224 */ /* 0x000fc600078e0012 */
[----:B------:R-:W5:Y:S01]  /*26280*/  LDL.LU R18, [R1+0x314] ;  /* 0x0003140001127983 */ /* 0x000f620000300800 */
[-C--:B------:R-:W-:Y:S02]  /*26290*/  IADD3 R9, P4, PT, R9, R134.reuse, RZ ;  /* 0x0000008609097210 */ /* 0x080fe40007f9e0ff */
[----:B------:R-:W-:Y:S01]  /*262a0*/  IADD3 R12, P5, PT, R12, R134, RZ ;  /* 0x000000860c0c7210 */ /* 0x000fe20007fbe0ff */
[----:B------:R1:W-:Y:S04]  /*262b0*/  LDGSTS.E [R6+0x3580], desc[UR22][R4.64], P2 ;  /* 0x0358000004067fae */ /* 0x0003e800091a1016 */
[----:B------:R-:W-:Y:S01]  /*262c0*/  STL [R1+0x5d0], R9 ;  /* 0x0005d00901007387 */ /* 0x000fe20000100800 */
[----:B-1----:R-:W-:Y:S02]  /*262d0*/  IMAD.MOV.U32 R4, RZ, RZ, R9 ;  /* 0x000000ffff047224 */ /* 0x002fe400078e0009 */
[----:B---3--:R-:W-:-:S04]  /*262e0*/  IMAD.X R10, R10, 0x1, R135, P4 ;  /* 0x000000010a0a7824 */ /* 0x008fc800020e0687 */
[----:B------:R-:W-:Y:S01]  /*262f0*/  IMAD.MOV.U32 R5, RZ, RZ, R10 ;  /* 0x000000ffff057224 */ /* 0x000fe200078e000a */
[----:B------:R1:W-:Y:S04]  /*26300*/  STL [R1+0x5cc], R10 ;  /* 0x0005cc0a01007387 */ /* 0x0003e80000100800 */
[----:B------:R-:W-:Y:S01]  /*26310*/  STL [R1+0x610], R12 ;  /* 0x0006100c01007387 */ /* 0x000fe20000100800 */
[----:B------:R-:W-:-:S03]  /*26320*/  IMAD.X R15, R15, 0x1, R135, P5 ;  /* 0x000000010f0f7824 */ /* 0x000fc600028e0687 */
[----:B------:R3:W-:Y:S04]  /*26330*/  LDGSTS.E [R6+0x3980], desc[UR22][R4.64], P2 ;  /* 0x0398000004067fae */ /* 0x0007e800091a1016 */
[----:B-1----:R-:W5:Y:S04]  /*26340*/  LDL.LU R10, [R1+0x358] ;  /* 0x00035800010a7983 */ /* 0x002f680000300800 */
[----:B------:R1:W-:Y:S04]  /*26350*/  STL [R1+0x60c], R15 ;  /* 0x00060c0f01007387 */ /* 0x0003e80000100800 */
[----:B------:R-:W5:Y:S01]  /*26360*/  LDL.LU R9, [R1+0x398] ;  /* 0x0003980001097983 */ /* 0x000f620000300800 */
[----:B---3--:R-:W-:-:S02]  /*26370*/  IMAD.MOV.U32 R5, RZ, RZ, R15 ;  /* 0x000000ffff057224 */ /* 0x008fc400078e000f */
[----:B------:R-:W-:Y:S01]  /*26380*/  IMAD.MOV.U32 R4, RZ, RZ, R12 ;  /* 0x000000ffff047224 */ /* 0x000fe200078e000c */
[-C--:B--2---:R-:W-:Y:S01]  /*26390*/  IADD3 R8, P4, PT, R8, R134.reuse, RZ ;  /* 0x0000008608087210 */ /* 0x084fe20007f9e0ff */
[----:B-1----:R-:W2:Y:S01]  /*263a0*/  LDL.LU R15, [R1+0x354] ;  /* 0x00035400010f7983 */ /* 0x002ea20000300800 */
[----:B----4-:R-:W-:-:S03]  /*263b0*/  IADD3 R14, P5, PT, R14, R134, RZ ;  /* 0x000000860e0e7210 */ /* 0x010fc60007fbe0ff */
[----:B------:R-:W3:Y:S04]  /*263c0*/  LDL.LU R12, [R1+0x394] ;  /* 0x00039400010c7983 */ /* 0x000ee80000300800 */
[----:B------:R1:W-:Y:S04]  /*263d0*/  LDGSTS.E [R6+0x3d80], desc[UR22][R4.64], P2 ;  /* 0x03d8000004067fae */ /* 0x0003e800091a1016 */
[----:B------:R-:W-:Y:S01]  /*263e0*/  STL [R1+0x258], R8 ;  /* 0x0002580801007387 */ /* 0x000fe20000100800 */
[----:B-1----:R-:W-:-:S03]  /*263f0*/  LOP3.LUT R6, R3, 0x40, RZ, 0x3c, !PT ;  /* 0x0000004003067812 */ /* 0x002fc600078e3cff */
[----:B------:R-:W-:Y:S01]  /*26400*/  STL [R1+0x298], R14 ;  /* 0x0002980e01007387 */ /* 0x000fe20000100800 */
[----:B------:R-:W-:Y:S02]  /*26410*/  IMAD.MOV.U32 R4, RZ, RZ, R8 ;  /* 0x000000ffff047224 */ /* 0x000fe400078e0008 */
[----:B------:R-:W-:Y:S01]  /*26420*/  VIADD R6, R6, UR5 ;  /* 0x0000000506067c36 */ /* 0x000fe20008000000 */
[----:B-----5:R-:W-:Y:S01]  /*26430*/  IADD3.X R13, PT, PT, R13, R135, RZ, P4, !PT ;  /* 0x000000870d0d7210 */ /* 0x020fe200027fe4ff */
[----:B------:R-:W-:-:S04]  /*26440*/  IMAD.X R16, R16, 0x1, R135, P5 ;  /* 0x0000000110107824 */ /* 0x000fc800028e0687 */
[----:B------:R1:W-:Y:S01]  /*26450*/  STL [R1+0x254], R13 ;  /* 0x0002540d01007387 */ /* 0x0003e20000100800 */
[----:B------:R-:W-:-:S05]  /*26460*/  IMAD.MOV.U32 R5, RZ, RZ, R13 ;  /* 0x000000ffff057224 */ /* 0x000fca00078e000d */
[----:B------:R4:W-:Y:S04]  /*26470*/  LDGSTS.E [R6+0x200], desc[UR22][R4.64], P2 ;  /* 0x0020000004067fae */ /* 0x0009e800091a1016 */
[----:B-1----:R-:W5:Y:S04]  /*26480*/  LDL.LU R13, [R1+0x3d8] ;  /* 0x0003d800010d7983 */ /* 0x002f680000300800 */
[----:B------:R-:W5:Y:S04]  /*26490*/  LDL.LU R8, [R1+0x418] ;  /* 0x0004180001087983 */ /* 0x000f680000300800 */
[----:B------:R1:W-:Y:S01]  /*264a0*/  STL [R1+0x294], R16 ;  /* 0x0002941001007387 */ /* 0x0003e20000100800 */
[----:B----4-:R-:W-:-:S02]  /*264b0*/  IMAD.MOV.U32 R5, RZ, RZ, R16 ;  /* 0x000000ffff057224 */ /* 0x010fc400078e0010 */
        /* <DEDUP_REMOVED lines=8> */
[----:B------:R-:W-:-:S04]  /*26540*/  IMAD.X R17, R17, 0x1, R135, P4 ;  /* 0x0000000111117824 */ /* 0x000fc800020e0687 */
[----:B------:R-:W-:Y:S01]  /*26550*/  IMAD.X R18, R18, 0x1, R135, P5 ;  /* 0x0000000112127824 */ /* 0x000fe200028e0687 */
[----:B------:R1:W-:Y:S01]  /*26560*/  STL [R1+0x2d4], R17 ;  /* 0x0002d41101007387 */ /* 0x0003e20000100800 */
[----:B------:R-:W-:-:S03]  /*26570*/  IMAD.MOV.U32 R5, RZ, RZ, R17 ;  /* 0x000000ffff057224 */ /* 0x000fc600078e0011 */
[----:B------:R-:W-:Y:S04]  /*26580*/  STL [R1+0x318], R11 ;  /* 0x0003180b01007387 */ /* 0x000fe80000100800 */
[----:B------:R4:W-:Y:S04]  /*26590*/  LDGSTS.E [R6+0xa00], desc[UR22][R4.64], P2 ;  /* 0x00a0000004067fae */ /* 0x0009e800091a1016 */
[----:B-1----:R-:W5:Y:S04]  /*265a0*/  LDL.LU R17, [R1+0x458] ;  /* 0x0004580001117983 */ /* 0x002f680000300800 */
[----:B------:R1:W-:Y:S04]  /*265b0*/  STL [R1+0x314], R18 ;  /* 0x0003141201007387 */ /* 0x0003e80000100800 */
[----:B------:R-:W5:Y:S01]  /*265c0*/  LDL.LU R7, [R1+0x498] ;  /* 0x0004980001077983 */ /* 0x000f620000300800 */
[----:B----4-:R-:W-:-:S03]  /*265d0*/  MOV R5, R18 ;  /* 0x0000001200057202 */ /* 0x010fc60000000f00 */
[----:B-1----:R-:W4:Y:S01]  /*265e0*/  LDL.LU R18, [R1+0x454] ;  /* 0x0004540001127983 */ /* 0x002f220000300800 */
[----:B------:R-:W-:-:S03]  /*265f0*/  IMAD.MOV.U32 R4, RZ, RZ, R11 ;  /* 0x000000ffff047224 */ /* 0x000fc600078e000b */
[----:B------:R-:W4:Y:S04]  /*26600*/  LDL.LU R11, [R1+0x494] ;  /* 0x00049400010b7983 */ /* 0x000f280000300800 */
[----:B------:R1:W-:Y:S01]  /*26610*/  LDGSTS.E [R6+0xe00], desc[UR22][R4.64], P2 ;  /* 0x00e0000004067fae */ /* 0x0003e200091a1016 */
[-C--:B------:R-:W-:Y:S02]  /*26620*/  IADD3 R10, P4, PT, R10, R134.reuse, RZ ;  /* 0x000000860a0a7210 */ /* 0x080fe40007f9e0ff */
[----:B------:R-:W-:-:S03]  /*26630*/  IADD3 R9, P5, PT, R9, R134, RZ ;  /* 0x0000008609097210 */ /* 0x000fc60007fbe0ff */
[----:B------:R1:W-:Y:S01]  /*26640*/  STL [R1+0x358], R10 ;  /* 0x0003580a01007387 */ /* 0x0003e20000100800 */
[--C-:B--2---:R-:W-:Y:S02]  /*26650*/  IMAD.X R15, R15, 0x1, R135.reuse, P4 ;  /* 0x000000010f0f7824 */ /* 0x104fe400020e0687 */
[----:B---3--:R-:W-:-:S03]  /*26660*/  IMAD.X R12, R12, 0x1, R135, P5 ;  /* 0x000000010c0c7824 */ /* 0x008fc600028e0687 */
[----:B------:R2:W-:Y:S04]  /*26670*/  STL [R1+0x354], R15 ;  /* 0x0003540f01007387 */ /* 0x0005e80000100800 */
[----:B------:R3:W-:Y:S01]  /*26680*/  STL [R1+0x398], R9 ;  /* 0x0003980901007387 */ /* 0x0007e20000100800 */
[----:B-1----:R-:W-:-:S03]  /*26690*/  IMAD.MOV.U32 R4, RZ, RZ, R10 ;  /* 0x000000ffff047224 */ /* 0x002fc600078e000a */
[----:B------:R-:W4:Y:S01]  /*266a0*/  LDL.LU R19, [R1+0x4d8] ;  /* 0x0004d80001137983 */ /* 0x000f220000300800 */
[----:B------:R-:W-:-:S03]  /*266b0*/  IMAD.MOV.U32 R5, RZ, RZ, R15 ;  /* 0x000000ffff057224 */ /* 0x000fc600078e000f */
[----:B------:R1:W-:Y:S04]  /*266c0*/  STL [R1+0x394], R12 ;  /* 0x0003940c01007387 */ /* 0x0003e80000100800 */
[----:B------:R-:W4:Y:S04]  /*266d0*/  LDL.LU R10, [R1+0x518] ;  /* 0x00051800010a7983 */ /* 0x000f280000300800 */
[----:B------:R-:W4:Y:S04]  /*266e0*/  LDL.LU R20, [R1+0x4d4] ;  /* 0x0004d40001147983 */ /* 0x000f280000300800 */
[----:B------:R1:W-:Y:S04]  /*266f0*/  LDGSTS.E [R6+0x1200], desc[UR22][R4.64], P2 ;  /* 0x0120000004067fae */ /* 0x0003e800091a1016 */
[----:B--2---:R-:W2:Y:S01]  /*26700*/  LDL.LU R15, [R1+0x514] ;  /* 0x00051400010f7983 */ /* 0x004ea20000300800 */
[----:B-1----:R-:W-:-:S02]  /*26710*/  IMAD.MOV.U32 R4, RZ, RZ, R9 ;  /* 0x000000ffff047224 */ /* 0x002fc400078e0009 */
[----:B------:R-:W-:Y:S01]  /*26720*/  IMAD.MOV.U32 R5, RZ, RZ, R12 ;  /* 0x000000ffff057224 */ /* 0x000fe200078e000c */
[----:B---3--:R-:W3:Y:S04]  /*26730*/  LDL.LU R9, [R1+0x558] ;  /* 0x0005580001097983 */ /* 0x008ee80000300800 */
[----:B------:R-:W3:Y:S01]  /*26740*/  LDL.LU R12, [R1+0x598] ;  /* 0x00059800010c7983 */ /* 0x000ee20000300800 */
[----:B-----5:R-:W-:-:S03]  /*26750*/  IADD3 R13, P4, PT, R13, R134, RZ ;  /* 0x000000860d0d7210 */ /* 0x020fc60007f9e0ff */
[----:B------:R1:W-:Y:S01]  /*26760*/  LDGSTS.E [R6+0x1600], desc[UR22][R4.64], P2 ;  /* 0x0160000004067fae */ /* 0x0003e200091a1016 */
[----:B------:R-:W-:-:S03]  /*26770*/  IADD3 R8, P5, PT, R8, R134, RZ ;  /* 0x0000008608087210 */ /* 0x000fc60007fbe0ff */
[----:B------:R5:W-:Y:S01]  /*26780*/  STL [R1+0x3d8], R13 ;  /* 0x0003d80d01007387 */ /* 0x000be20000100800 */
[----:B-1----:R-:W-:Y:S02]  /*26790*/  IMAD.MOV.U32 R4, RZ, RZ, R13 ;  /* 0x000000ffff047224 */ /* 0x002fe400078e000d */
[--C-:B------:R-:W-:Y:S02]  /*267a0*/  IMAD.X R16, R16, 0x1, R135.reuse, P4 ;  /* 0x0000000110107824 */ /* 0x100fe400020e0687 */
[----:B------:R-:W-:-:S03]  /*267b0*/  IMAD.X R14, R14, 0x1, R135, P5 ;  /* 0x000000010e0e7824 */ /* 0x000fc600028e0687 */
[----:B------:R1:W-:Y:S04]  /*267c0*/  STL [R1+0x3d4], R16 ;  /* 0x0003d41001007387 */ /* 0x0003e80000100800 */
[----:B------:R1:W-:Y:S04]  /*267d0*/  STL [R1+0x418], R8 ;  /* 0x0004180801007387 */ /* 0x0003e80000100800 */
[----:B-----5:R-:W5:Y:S01]  /*267e0*/  LDL.LU R13, [R1+0x554] ;  /* 0x00055400010d7983 */ /* 0x020f620000300800 */
[----:B------:R-:W-:-:S03]  /*267f0*/  IMAD.MOV.U32 R5, RZ, RZ, R16 ;  /* 0x000000ffff057224 */ /* 0x000fc600078e0010 */
[----:B------:R1:W-:Y:S04]  /*26800*/  STL [R1+0x414], R14 ;  /* 0x0004140e01007387 */ /* 0x0003e80000100800 */
[----:B-1----:R-:W5:Y:S04]  /*26810*/  LDL.LU R16, [R1+0x594] ;  /* 0x0005940001107983 */ /* 0x002f680000300800 */
[----:B------:R1:W-:Y:S02]  /*26820*/  LDGSTS.E [R6+0x1a00], desc[UR22][R4.64], P2 ;  /* 0x01a0000004067fae */ /* 0x0003e400091a1016 */
[----:B-1----:R-:W-:Y:S01]  /*26830*/  IMAD.MOV.U32 R4, RZ, RZ, R8 ;  /* 0x000000ffff047224 */ /* 0x002fe200078e0008 */
[----:B------:R-:W-:Y:S01]  /*26840*/  MOV R5, R14 ;  /* 0x0000000e00057202 */ /* 0x000fe20000000f00 */
[----:B------:R-:W5:Y:S04]  /*26850*/  LDL.LU R8, [R1+0x5d8] ;  /* 0x0005d80001087983 */ /* 0x000f680000300800 */
[----:B------:R-:W5:Y:S04]  /*26860*/  LDL.LU R14, [R1+0x618] ;  /* 0x00061800010e7983 */ /* 0x000f680000300800 */
[----:B------:R1:W-:Y:S01]  /*26870*/  LDGSTS.E [R6+0x1e00], desc[UR22][R4.64], P2 ;  /* 0x01e0000004067fae */ /* 0x0003e200091a1016 */
[----:B------:R-:W-:-:S05]  /*26880*/  IADD3 R17, P4, PT, R17, R134, RZ ;  /* 0x0000008611117210 */ /* 0x000fca0007f9e0ff */
[----:B------:R4:W-:Y:S01]  /*26890*/  STL [R1+0x458], R17 ;  /* 0x0004581101007387 */ /* 0x0009e20000100800 */
[----:B------:R-:W-:Y:S01]  /*268a0*/  IADD3 R7, P5, PT, R7, R134, RZ ;  /* 0x0000008607077210 */ /* 0x000fe20007fbe0ff */
[----:B----4-:R-:W-:Y:S02]  /*268b0*/  IMAD.X R18, R18, 0x1, R135, P4 ;  /* 0x0000000112127824 */ /* 0x010fe400020e0687 */
[----:B-1----:R-:W-:Y:S02]  /*268c0*/  IMAD.MOV.U32 R4, RZ, RZ, R17 ;  /* 0x000000ffff047224 */ /* 0x002fe400078e0011 */
[----:B------:R-:W-:Y:S01]  /*268d0*/  IMAD.X R11, R11, 0x1, R135, P5 ;  /* 0x000000010b0b7824 */ /* 0x000fe200028e0687 */
        /* <DEDUP_REMOVED lines=9> */
[----:B----4-:R-:W4:Y:S04]  /*26970*/  LDL.LU R7, [R1+0x260] ;  /* 0x0002600001077983 */ /* 0x010f280000300800 */
[----:B------:R1:W-:Y:S04]  /*26980*/  LDGSTS.E [R6+0x2600], desc[UR22][R4.64], P2 ;  /* 0x0260000004067fae */ /* 0x0003e800091a1016 */
[----:B------:R-:W4:Y:S01]  /*26990*/  LDL.LU R11, [R1+0x2a0] ;  /* 0x0002a000010b7983 */ /* 0x000f220000300800 */
[----:B------:R-:W-:-:S02]  /*269a0*/  IADD3 R19, P4, PT, R19, R134, RZ ;  /* 0x0000008613137210 */ /* 0x000fc40007f9e0ff */
[----:B------:R-:W-:-:S03]  /*269b0*/  IADD3 R10, P5, PT, R10, R134, RZ ;  /* 0x000000860a0a7210 */ /* 0x000fc60007fbe0ff */
[----:B------:R-:W-:Y:S02]  /*269c0*/  IMAD.X R20, R20, 0x1, R135, P4 ;  /* 0x0000000114147824 */ /* 0x000fe400020e0687 */
[----:B-1----:R-:W-:Y:S02]  /*269d0*/  IMAD.MOV.U32 R4, RZ, RZ, R19 ;  /* 0x000000ffff047224 */ /* 0x002fe400078e0013 */
[----:B------:R-:W-:Y:S01]  /*269e0*/  IMAD.MOV.U32 R5, RZ, RZ, R20 ;  /* 0x000000ffff057224 */ /* 0x000fe200078e0014 */
[----:B------:R-:W-:Y:S01]  /*269f0*/  STL [R1+0x4d8], R19 ;  /* 0x0004d81301007387 */ /* 0x000fe20000100800 */
[----:B--2---:R-:W-:-:S03]  /*26a00*/  IMAD.X R15, R15, 0x1, R135, P5 ;  /* 0x000000010f0f7824 */ /* 0x004fc600028e0687 */
[----:B------:R-:W-:Y:S04]  /*26a10*/  STL [R1+0x4d4], R20 ;  /* 0x0004d41401007387 */ /* 0x000fe80000100800 */
[----:B------:R1:W-:Y:S04]  /*26a20*/  STL [R1+0x518], R10 ;  /* 0x0005180a01007387 */ /* 0x0003e80000100800 */
[----:B------:R2:W-:Y:S01]  /*26a30*/  LDGSTS.E [R6+0x2a00], desc[UR22][R4.64], P2 ;  /* 0x02a0000004067fae */ /* 0x0005e200091a1016 */
[----:B---3--:R-:W-:-:S03]  /*26a40*/  IADD3 R9, P4, PT, R9, R134, RZ ;  /* 0x0000008609097210 */ /* 0x008fc60007f9e0ff */
[----:B------:R3:W-:Y:S01]  /*26a50*/  STL [R1+0x514], R15 ;  /* 0x0005140f01007387 */ /* 0x0007e20000100800 */
[----:B------:R-:W-:Y:S01]  /*26a60*/  IADD3 R12, P5, PT, R12, R134, RZ ;  /* 0x000000860c0c7210 */ /* 0x000fe20007fbe0ff */
[----:B--2---:R-:W-:Y:S01]  /*26a70*/  IMAD.MOV.U32 R4, RZ, RZ, R10 ;  /* 0x000000ffff047224 */ /* 0x004fe200078e000a */
[----:B------:R-:W-:Y:S01]  /*26a80*/  MOV R5, R15 ;  /* 0x0000000f00057202 */ /* 0x000fe20000000f00 */
[----:B-1----:R-:W2:Y:S04]  /*26a90*/  LDL.LU R10, [R1+0x25c] ;  /* 0x00025c00010a7983 */ /* 0x002ea80000300800 */
[----:B---3--:R-:W3:Y:S04]  /*26aa0*/  LDL.LU R15, [R1+0x29c] ;  /* 0x00029c00010f7983 */ /* 0x008ee80000300800 */
[----:B------:R1:W-:Y:S04]  /*26ab0*/  LDGSTS.E [R6+0x2e00], desc[UR22][R4.64], P2 ;  /* 0x02e0000004067fae */ /* 0x0003e800091a1016 */
[----:B------:R5:W-:Y:S01]  /*26ac0*/  STL [R1+0x558], R9 ;  /* 0x0005580901007387 */ /* 0x000be20000100800 */
[----:B-1----:R-:W-:-:S02]  /*26ad0*/  IMAD.MOV.U32 R4, RZ, RZ, R9 ;  /* 0x000000ffff047224 */ /* 0x002fc400078e0009 */
[----:B-----5:R-:W-:-:S04]  /*26ae0*/  IMAD.X R13, R13, 0x1, R135, P4 ;  /* 0x000000010d0d7824 */ /* 0x020fc800020e0687 */
[----:B------:R-:W-:Y:S01]  /*26af0*/  IMAD.MOV.U32 R5, RZ, RZ, R13 ;  /* 0x000000ffff057224 */ /* 0x000fe200078e000d */
[----:B------:R1:W-:Y:S01]  /*26b00*/  STL [R1+0x554], R13 ;  /* 0x0005540d01007387 */ /* 0x0003e20000100800 */
[----:B------:R-:W-:-:S03]  /*26b10*/  IMAD.X R16, R16, 0x1, R135, P5 ;  /* 0x0000000110107824 */ /* 0x000fc600028e0687 */
[----:B------:R5:W-:Y:S04]  /*26b20*/  STL [R1+0x598], R12 ;  /* 0x0005980c01007387 */ /* 0x000be80000100800 */
[----:B------:R-:W3:Y:S04]  /*26b30*/  LDL.LU R9, [R1+0x2e0] ;  /* 0x0002e00001097983 */ /* 0x000ee80000300800 */
[----:B------:R5:W-:Y:S04]  /*26b40*/  STL [R1+0x594], R16 ;  /* 0x0005941001007387 */ /* 0x000be80000100800 */
[----:B------:R5:W-:Y:S04]  /*26b50*/  LDGSTS.E [R6+0x3200], desc[UR22][R4.64], P2 ;  /* 0x0320000004067fae */ /* 0x000be800091a1016 */
[----:B-1----:R-:W3:Y:S01]  /*26b60*/  LDL.LU R13, [R1+0x320] ;  /* 0x00032000010d7983 */ /* 0x002ee20000300800 */
[----:B------:R-:W-:Y:S01]  /*26b70*/  IADD3 R8, P4, PT, R8, R134, RZ ;  /* 0x0000008608087210 */ /* 0x000fe20007f9e0ff */
[----:B-----5:R-:W-:-:S02]  /*26b80*/  IMAD.MOV.U32 R4, RZ, RZ, R12 ;  /* 0x000000ffff047224 */ /* 0x020fc400078e000c */
[----:B------:R-:W5:Y:S01]  /*26b90*/  LDL.LU R12, [R1+0x2dc] ;  /* 0x0002dc00010c7983 */ /* 0x000f620000300800 */
[----:B------:R-:W-:-:S03]  /*26ba0*/  IMAD.MOV.U32 R5, RZ, RZ, R16 ;  /* 0x000000ffff057224 */ /* 0x000fc600078e0010 */
[----:B------:R-:W5:Y:S01]  /*26bb0*/  LDL.LU R16, [R1+0x31c] ;  /* 0x00031c0001107983 */ /* 0x000f620000300800 */
[----:B------:R-:W-:-:S03]  /*26bc0*/  IADD3 R14, P5, PT, R14, R134, RZ ;  /* 0x000000860e0e7210 */ /* 0x000fc60007fbe0ff */
[----:B------:R1:W-:Y:S04]  /*26bd0*/  LDGSTS.E [R6+0x3600], desc[UR22][R4.64], P2 ;  /* 0x0360000004067fae */ /* 0x0003e800091a1016 */
[----:B------:R-:W-:Y:S01]  /*26be0*/  STL [R1+0x5d8], R8 ;  /* 0x0005d80801007387 */ /* 0x000fe20000100800 */
[----:B-1----:R-:W-:Y:S02]  /*26bf0*/  IMAD.MOV.U32 R4, RZ, RZ, R8 ;  /* 0x000000ffff047224 */ /* 0x002fe400078e0008 */
[----:B------:R-:W-:-:S04]  /*26c00*/  IMAD.X R17, R17, 0x1, R135, P4 ;  /* 0x0000000111117824 */ /* 0x000fc800020e0687 */
        /* <DEDUP_REMOVED lines=8> */
[----:B----4-:R-:W-:Y:S01]  /*26c90*/  MOV R5, R18 ;  /* 0x0000001200057202 */ /* 0x010fe20000000f00 */
[----:B------:R-:W-:-:S02]  /*26ca0*/  IMAD.MOV.U32 R4, RZ, RZ, R14 ;  /* 0x000000ffff047224 */ /* 0x000fc400078e000e */
[----:B-1----:R-:W4:Y:S04]  /*26cb0*/  LDL.LU R18, [R1+0x35c] ;  /* 0x00035c0001127983 */ /* 0x002f280000300800 */
[----:B------:R-:W4:Y:S01]  /*26cc0*/  LDL.LU R14, [R1+0x39c] ;  /* 0x00039c00010e7983 */ /* 0x000f220000300800 */
[-C--:B------:R-:W-:Y:S02]  /*26cd0*/  IADD3 R7, P4, PT, R7, R134.reuse, RZ ;  /* 0x0000008607077210 */ /* 0x080fe40007f9e0ff */
        /* <DEDUP_REMOVED lines=10> */
[----:B---3--:R-:W-:-:S03]  /*26d80*/  IMAD.X R15, R15, 0x1, R135, P5 ;  /* 0x000000010f0f7824 */ /* 0x008fc600028e0687 */
[----:B------:R2:W-:Y:S04]  /*26d90*/  LDGSTS.E [R6+0x280], desc[UR22][R4.64], P2 ;  /* 0x0028000004067fae */ /* 0x0005e800091a1016 */
[----:B-1----:R-:W3:Y:S04]  /*26da0*/  LDL.LU R10, [R1+0x3e0] ;  /* 0x0003e000010a7983 */ /* 0x002ee80000300800 */
[----:B------:R-:W3:Y:S01]  /*26db0*/  LDL.LU R7, [R1+0x420] ;  /* 0x0004200001077983 */ /* 0x000ee20000300800 */
[----:B--2---:R-:W-:-:S03]  /*26dc0*/  IMAD.MOV.U32 R5, RZ, RZ, R15 ;  /* 0x000000ffff057224 */ /* 0x004fc600078e000f */
[----:B------:R1:W-:Y:S01]  /*26dd0*/  STL [R1+0x29c], R15 ;  /* 0x00029c0f01007387 */ /* 0x0003e20000100800 */
[----:B------:R-:W-:-:S05]  /*26de0*/  IMAD.MOV.U32 R4, RZ, RZ, R11 ;  /* 0x000000ffff047224 */ /* 0x000fca00078e000b */
[----:B------:R2:W-:Y:S04]  /*26df0*/  LDGSTS.E [R6+0x680], desc[UR22][R4.64], P2 ;  /* 0x0068000004067fae */ /* 0x0005e800091a1016 */
[----:B-1----:R-:W3:Y:S04]  /*26e00*/  LDL.LU R15, [R1+0x3dc] ;  /* 0x0003dc00010f7983 */ /* 0x002ee80000300800 */
[----:B------:R-:W3:Y:S01]  /*26e10*/  LDL.LU R11, [R1+0x41c] ;  /* 0x00041c00010b7983 */ /* 0x000ee20000300800 */
[----:B------:R-:W-:-:S05]  /*26e20*/  IADD3 R9, P4, PT, R9, R134, RZ ;  /* 0x0000008609097210 */ /* 0x000fca0007f9e0ff */
[----:B------:R1:W-:Y:S01]  /*26e30*/  STL [R1+0x2e0], R9 ;  /* 0x0002e00901007387 */ /* 0x0003e20000100800 */
[----:B--2---:R-:W-:Y:S01]  /*26e40*/  IMAD.MOV.U32 R4, RZ, RZ, R9 ;  /* 0x000000ffff047224 */ /* 0x004fe200078e0009 */
[----:B------:R-:W-:Y:S01]  /*26e50*/  IADD3 R13, P5, PT, R13, R134, RZ ;  /* 0x000000860d0d7210 */ /* 0x000fe20007fbe0ff */
[----:B-----5:R-:W-:-:S04]  /*26e60*/  IMAD.X R12, R12, 0x1, R135, P4 ;  /* 0x000000010c0c7824 */ /* 0x020fc800020e0687 */
[----:B------:R-:W-:Y:S01]  /*26e70*/  IMAD.X R16, R16, 0x1, R135, P5 ;  /* 0x0000000110107824 */ /* 0x000fe200028e0687 */
[----:B------:R2:W-:Y:S01]  /*26e80*/  STL [R1+0x2dc], R12 ;  /* 0x0002dc0c01007387 */ /* 0x0005e20000100800 */
[----:B------:R-:W-:-:S03]  /*26e90*/  IMAD.MOV.U32 R5, RZ, RZ, R12 ;  /* 0x000000ffff057224 */ /* 0x000fc600078e000c */
[----:B------:R-:W-:Y:S04]  /*26ea0*/  STL [R1+0x320], R13 ;  /* 0x0003200d01007387 */ /* 0x000fe80000100800 */
[----:B-1----:R-:W5:Y:S04]  /*26eb0*/  LDL.LU R9, [R1+0x460] ;  /* 0x0004600001097983 */ /* 0x002f680000300800 */
[----:B------:R1:W-:Y:S04]  /*26ec0*/  STL [R1+0x31c], R16 ;  /* 0x00031c1001007387 */ /* 0x0003e80000100800 */
[----:B------:R1:W-:Y:S04]  /*26ed0*/  LDGSTS.E [R6+0xa80], desc[UR22][R4.64], P2 ;  /* 0x00a8000004067fae */ /* 0x0003e800091a1016 */
[----:B--2---:R-:W2:Y:S01]  /*26ee0*/  LDL.LU R12, [R1+0x4a0] ;  /* 0x0004a000010c7983 */ /* 0x004ea20000300800 */
[----:B-1----:R-:W-:-:S03]  /*26ef0*/  IMAD.MOV.U32 R5, RZ, RZ, R16 ;  /* 0x000000ffff057224 */ /* 0x002fc600078e0010 */
[----:B------:R-:W2:Y:S01]  /*26f00*/  LDL.LU R16, [R1+0x45c] ;  /* 0x00045c0001107983 */ /* 0x000ea20000300800 */
[----:B------:R-:W-:-:S03]  /*26f10*/  MOV R4, R13 ;  /* 0x0000000d00047202 */ /* 0x000fc60000000f00 */
[----:B------:R-:W2:Y:S04]  /*26f20*/  LDL.LU R13, [R1+0x49c] ;  /* 0x00049c00010d7983 */ /* 0x000ea80000300800 */
[----:B------:R1:W-:Y:S01]  /*26f30*/  LDGSTS.E [R6+0xe80], desc[UR22][R4.64], P2 ;  /* 0x00e8000004067fae */ /* 0x0003e200091a1016 */
[-C--:B------:R-:W-:Y:S02]  /*26f40*/  IADD3 R17, P4, PT, R17, R134.reuse, RZ ;  /* 0x0000008611117210 */ /* 0x080fe40007f9e0ff */
[----:B------:R-:W-:-:S03]  /*26f50*/  IADD3 R8, P5, PT, R8, R134, RZ ;  /* 0x0000008608087210 */ /* 0x000fc60007fbe0ff */
[----:B------:R1:W-:Y:S01]  /*26f60*/  STL [R1+0x360], R17 ;  /* 0x0003601101007387 */ /* 0x0003e20000100800 */
[--C-:B----4-:R-:W-:Y:S02]  /*26f70*/  IMAD.X R18, R18, 0x1, R135.reuse, P4 ;  /* 0x0000000112127824 */ /* 0x110fe400020e0687 */
[----:B------:R-:W-:-:S03]  /*26f80*/  IMAD.X R14, R14, 0x1, R135, P5 ;  /* 0x000000010e0e7824 */ /* 0x000fc600028e0687 */
        /* <DEDUP_REMOVED lines=16> */
[----:B------:R-:W-:-:S03]  /*27090*/  IADD3 R7, P5, PT, R7, R134, RZ ;  /* 0x0000008607077210 */ /* 0x000fc60007fbe0ff */
[----:B------:R3:W-:Y:S01]  /*270a0*/  STL [R1+0x3e0], R10 ;  /* 0x0003e00a01007387 */ /* 0x0007e20000100800 */
[----:B-1----:R-:W-:Y:S02]  /*270b0*/  IMAD.MOV.U32 R4, RZ, RZ, R10 ;  /* 0x000000ffff047224 */ /* 0x002fe400078e000a */
[--C-:B------:R-:W-:Y:S02]  /*270c0*/  IMAD.X R15, R15, 0x1, R135.reuse, P4 ;  /* 0x000000010f0f7824 */ /* 0x100fe400020e0687 */
[----:B------:R-:W-:-:S03]  /*270d0*/  IMAD.X R11, R11, 0x1, R135, P5 ;  /* 0x000000010b0b7824 */ /* 0x000fc600028e0687 */
[----:B------:R1:W-:Y:S01]  /*270e0*/  STL [R1+0x3dc], R15 ;  /* 0x0003dc0f01007387 */ /* 0x0003e20000100800 */
[----:B------:R-:W-:-:S03]  /*270f0*/  IMAD.MOV.U32 R5, RZ, RZ, R15 ;  /* 0x000000ffff057224 */ /* 0x000fc600078e000f */
[----:B------:R1:W-:Y:S04]  /*27100*/  STL [R1+0x420], R7 ;  /* 0x0004200701007387 */ /* 0x0003e80000100800 */
[----:B---3--:R-:W3:Y:S04]  /*27110*/  LDL.LU R10, [R1+0x55c] ;  /* 0x00055c00010a7983 */ /* 0x008ee80000300800 */
[----:B------:R5:W-:Y:S04]  /*27120*/  STL [R1+0x41c], R11 ;  /* 0x00041c0b01007387 */ /* 0x000be80000100800 */
[----:B-1----:R-:W3:Y:S04]  /*27130*/  LDL.LU R15, [R1+0x59c] ;  /* 0x00059c00010f7983 */ /* 0x002ee80000300800 */
[----:B------:R1:W-:Y:S02]  /*27140*/  LDGSTS.E [R6+0x1a80], desc[UR22][R4.64], P2 ;  /* 0x01a8000004067fae */ /* 0x0003e400091a1016 */
[----:B-1----:R-:W-:Y:S01]  /*27150*/  MOV R4, R7 ;  /* 0x0000000700047202 */ /* 0x002fe20000000f00 */
[----:B------:R-:W-:Y:S01]  /*27160*/  IMAD.MOV.U32 R5, RZ, RZ, R11 ;  /* 0x000000ffff057224 */ /* 0x000fe200078e000b */
[----:B------:R-:W3:Y:S01]  /*27170*/  LDL.LU R7, [R1+0x5e0] ;  /* 0x0005e00001077983 */ /* 0x000ee20000300800 */
[----:B-----5:R-:W-:-:S03]  /*27180*/  IADD3 R9, P4, PT, R9, R134, RZ ;  /* 0x0000008609097210 */ /* 0x020fc60007f9e0ff */
[----:B------:R-:W5:Y:S04]  /*27190*/  LDL.LU R11, [R1+0x620] ;  /* 0x00062000010b7983 */ /* 0x000f680000300800 */
[----:B------:R1:W-:Y:S04]  /*271a0*/  STL [R1+0x460], R9 ;  /* 0x0004600901007387 */ /* 0x0003e80000100800 */
[----:B------:R1:W-:Y:S01]  /*271b0*/  LDGSTS.E [R6+0x1e80], desc[UR22][R4.64], P2 ;  /* 0x01e8000004067fae */ /* 0x0003e200091a1016 */
[----:B--2---:R-:W-:Y:S01]  /*271c0*/  IADD3 R12, P5, PT, R12, R134, RZ ;  /* 0x000000860c0c7210 */ /* 0x004fe20007fbe0ff */
[----:B------:R-:W-:-:S02]  /*271d0*/  IMAD.X R16, R16, 0x1, R135, P4 ;  /* 0x0000000110107824 */ /* 0x000fc400020e0687 */
        /* <DEDUP_REMOVED lines=11> */
[----:B--2---:R-:W2:Y:S04]  /*27290*/  LDL.LU R12, [R1+0x268] ;  /* 0x00026800010c7983 */ /* 0x004ea80000300800 */
[----:B------:R1:W-:Y:S04]  /*272a0*/  LDGSTS.E [R6+0x2680], desc[UR22][R4.64], P2 ;  /* 0x0268000004067fae */ /* 0x0003e800091a1016 */
[----:B------:R-:W2:Y:S01]  /*272b0*/  LDL.LU R13, [R1+0x2a8] ;  /* 0x0002a800010d7983 */ /* 0x000ea20000300800 */
        /* <DEDUP_REMOVED lines=11> */
[----:B----4-:R-:W-:-:S03]  /*27370*/  MOV R4, R17 ;  /* 0x0000001100047202 */ /* 0x010fc60000000f00 */
        /* <DEDUP_REMOVED lines=11> */
[----:B------:R-:W-:-:S03]  /*27430*/  IMAD.X R15, R15, 0x1, R135, P5 ;  /* 0x000000010f0f7824 */ /* 0x000fc600028e0687 */
[----:B------:R3:W-:Y:S04]  /*27440*/  STL [R1+0x5a0], R14 ;  /* 0x0005a00e01007387 */ /* 0x0007e80000100800 */
[----:B------:R-:W4:Y:S04]  /*27450*/  LDL.LU R8, [R1+0x2e8] ;  /* 0x0002e80001087983 */ /* 0x000f280000300800 */
[----:B------:R3:W-:Y:S04]  /*27460*/  STL [R1+0x59c], R15 ;  /* 0x00059c0f01007387 */ /* 0x0007e80000100800 */
[----:B------:R3:W-:Y:S04]  /*27470*/  LDGSTS.E [R6+0x3280], desc[UR22][R4.64], P2 ;  /* 0x0328000004067fae */ /* 0x0007e800091a1016 */
[----:B-1----:R-:W4:Y:S01]  /*27480*/  LDL.LU R10, [R1+0x328] ;  /* 0x00032800010a7983 */ /* 0x002f220000300800 */
[----:B------:R-:W-:Y:S01]  /*27490*/  IADD3 R7, P4, PT, R7, R134, RZ ;  /* 0x0000008607077210 */ /* 0x000fe20007f9e0ff */
[----:B---3--:R-:W-:-:S02]  /*274a0*/  IMAD.MOV.U32 R4, RZ, RZ, R14 ;  /* 0x000000ffff047224 */ /* 0x008fc400078e000e */
[----:B------:R-:W3:Y:S01]  /*274b0*/  LDL.LU R14, [R1+0x2e4] ;  /* 0x0002e400010e7983 */ /* 0x000ee20000300800 */
[----:B------:R-:W-:Y:S01]  /*274c0*/  IMAD.MOV.U32 R5, RZ, RZ, R15 ;  /* 0x000000ffff057224 */ /* 0x000fe200078e000f */
[----:B-----5:R-:W-:Y:S02]  /*274d0*/  IADD3 R11, P5, PT, R11, R134, RZ ;  /* 0x000000860b0b7210 */ /* 0x020fe40007fbe0ff */
[----:B------:R-:W5:Y:S04]  /*274e0*/  LDL.LU R15, [R1+0x324] ;  /* 0x00032400010f7983 */ /* 0x000f680000300800 */
        /* <DEDUP_REMOVED lines=12> */
[----:B--2---:R-:W-:Y:S01]  /*275b0*/  IMAD.MOV.U32 R5, RZ, RZ, R16 ;  /* 0x000000ffff057224 */ /* 0x004fe200078e0010 */
[----:B------:R-:W-:-:S02]  /*275c0*/  MOV R4, R11 ;  /* 0x0000000b00047202 */ /* 0x000fc40000000f00 */
[----:B-1----:R-:W2:Y:S04]  /*275d0*/  LDL.LU R16, [R1+0x364] ;  /* 0x0003640001107983 */ /* 0x002ea80000300800 */
[----:B------:R-:W2:Y:S01]  /*275e0*/  LDL.LU R11, [R1+0x3a4] ;  /* 0x0003a400010b7983 */ /* 0x000ea20000300800 */
        /* <DEDUP_REMOVED lines=8> */
[----:B----4-:R-:W-:-:S04]  /*27670*/  IMAD.X R17, R17, 0x1, R135, P4 ;  /* 0x0000000111117824 */ /* 0x010fc800020e0687 */
[----:B------:R-:W-:Y:S01]  /*27680*/  IMAD.MOV.U32 R5, RZ, RZ, R17 ;  /* 0x000000ffff057224 */ /* 0x000fe200078e0011 */
[----:B------:R1:W-:Y:S01]  /*27690*/  STL [R1+0x264], R17 ;  /* 0x0002641101007387 */ /* 0x0003e20000100800 */
[----:B------:R-:W-:-:S03]  /*276a0*/  IMAD.X R18, R18, 0x1, R135, P5 ;  /* 0x0000000112127824 */ /* 0x000fc600028e0687 */
[----:B------:R4:W-:Y:S04]  /*276b0*/  LDGSTS.E [R6+0x300], desc[UR22][R4.64], P2 ;  /* 0x0030000004067fae */ /* 0x0009e800091a1016 */
[----:B-1----:R-:W2:Y:S04]  /*276c0*/  LDL.LU R17, [R1+0x3e8] ;  /* 0x0003e80001117983 */ /* 0x002ea80000300800 */
[----:B------:R-:W2:Y:S01]  /*276d0*/  LDL.LU R12, [R1+0x428] ;  /* 0x00042800010c7983 */ /* 0x000ea20000300800 */
[----:B----4-:R-:W-:-:S03]  /*276e0*/  IMAD.MOV.U32 R5, RZ, RZ, R18 ;  /* 0x000000ffff057224 */ /* 0x010fc600078e0012 */
[----:B------:R1:W-:Y:S01]  /*276f0*/  STL [R1+0x2a4], R18 ;  /* 0x0002a41201007387 */ /* 0x0003e20000100800 */
[----:B------:R-:W-:-:S05]  /*27700*/  IMAD.MOV.U32 R4, RZ, RZ, R13 ;  /* 0x000000ffff047224 */ /* 0x000fca00078e000d */
[----:B------:R4:W-:Y:S04]  /*27710*/  LDGSTS.E [R6+0x700], desc[UR22][R4.64], P2 ;  /* 0x0070000004067fae */ /* 0x0009e800091a1016 */
[----:B-1----:R-:W2:Y:S04]  /*27720*/  LDL.LU R18, [R1+0x3e4] ;  /* 0x0003e40001127983 */ /* 0x002ea80000300800 */
[----:B------:R-:W2:Y:S01]  /*27730*/  LDL.LU R13, [R1+0x424] ;  /* 0x00042400010d7983 */ /* 0x000ea20000300800 */
[----:B------:R-:W-:-:S05]  /*27740*/  IADD3 R8, P4, PT, R8, R134, RZ ;  /* 0x0000008608087210 */ /* 0x000fca0007f9e0ff */
[----:B------:R-:W-:Y:S01]  /*27750*/  STL [R1+0x2e8], R8 ;  /* 0x0002e80801007387 */ /* 0x000fe20000100800 */
[----:B----4-:R-:W-:Y:S01]  /*27760*/  IMAD.MOV.U32 R4, RZ, RZ, R8 ;  /* 0x000000ffff047224 */ /* 0x010fe200078e0008 */
[----:B------:R-:W-:Y:S01]  /*27770*/  IADD3 R10, P5, PT, R10, R134, RZ ;  /* 0x000000860a0a7210 */ /* 0x000fe20007fbe0ff */
[----:B---3--:R-:W-:-:S04]  /*27780*/  IMAD.X R14, R14, 0x1, R135, P4 ;  /* 0x000000010e0e7824 */ /* 0x008fc800020e0687 */
[----:B-----5:R-:W-:Y:S01]  /*27790*/  IMAD.X R15, R15, 0x1, R135, P5 ;  /* 0x000000010f0f7824 */ /* 0x020fe200028e0687 */
[----:B------:R1:W-:Y:S01]  /*277a0*/  STL [R1+0x2e4], R14 ;  /* 0x0002e40e01007387 */ /* 0x0003e20000100800 */
[----:B------:R-:W-:-:S03]  /*277b0*/  MOV R5, R14 ;  /* 0x0000000e00057202 */ /* 0x000fc60000000f00 */
[----:B------:R-:W-:Y:S04]  /*277c0*/  STL [R1+0x328], R10 ;  /* 0x0003280a01007387 */ /* 0x000fe80000100800 */
[----:B------:R3:W-:Y:S04]  /*277d0*/  LDGSTS.E [R6+0xb00], desc[UR22][R4.64], P2 ;  /* 0x00b0000004067fae */ /* 0x0007e800091a1016 */
[----:B-1----:R-:W4:Y:S04]  /*277e0*/  LDL.LU R14, [R1+0x468] ;  /* 0x00046800010e7983 */ /* 0x002f280000300800 */
[----:B------:R1:W-:Y:S04]  /*277f0*/  STL [R1+0x324], R15 ;  /* 0x0003240f01007387 */ /* 0x0003e80000100800 */
[----:B------:R-:W5:Y:S01]  /*27800*/  LDL.LU R8, [R1+0x4a8] ;  /* 0x0004a80001087983 */ /* 0x000f620000300800 */
[----:B---3--:R-:W-:-:S03]  /*27810*/  IMAD.MOV.U32 R5, RZ, RZ, R15 ;  /* 0x000000ffff057224 */ /* 0x008fc600078e000f */
[----:B-1----:R-:W3:Y:S01]  /*27820*/  LDL.LU R15, [R1+0x464] ;  /* 0x00046400010f7983 */ /* 0x002ee20000300800 */
[----:B------:R-:W-:-:S03]  /*27830*/  IMAD.MOV.U32 R4, RZ, RZ, R10 ;  /* 0x000000ffff047224 */ /* 0x000fc600078e000a */
[----:B------:R-:W3:Y:S04]  /*27840*/  LDL.LU R10, [R1+0x4a4] ;  /* 0x0004a400010a7983 */ /* 0x000ee80000300800 */
[----:B------:R1:W-:Y:S01]  /*27850*/  LDGSTS.E [R6+0xf00], desc[UR22][R4.64], P2 ;  /* 0x00f0000004067fae */ /* 0x0003e200091a1016 */
[-C--:B------:R-:W-:Y:S02]  /*27860*/  IADD3 R9, P4, PT, R9, R134.reuse, RZ ;  /* 0x0000008609097210 */ /* 0x080fe40007f9e0ff */
[----:B------:R-:W-:-:S03]  /*27870*/  IADD3 R7, P5, PT, R7, R134, RZ ;  /* 0x0000008607077210 */ /* 0x000fc60007fbe0ff */
[----:B------:R1:W-:Y:S01]  /*27880*/  STL [R1+0x368], R9 ;  /* 0x0003680901007387 */ /* 0x0003e20000100800 */
[--C-:B--2---:R-:W-:Y:S02]  /*27890*/  IMAD.X R16, R16, 0x1, R135.reuse, P4 ;  /* 0x0000000110107824 */ /* 0x104fe400020e0687 */
[----:B------:R-:W-:-:S03]  /*278a0*/  IMAD.X R11, R11, 0x1, R135, P5 ;  /* 0x000000010b0b7824 */ /* 0x000fc600028e0687 */
[----:B------:R-:W-:Y:S04]  /*278b0*/  STL [R1+0x364], R16 ;  /* 0x0003641001007387 */ /* 0x000fe80000100800 */
[----:B------:R-:W-:Y:S01]  /*278c0*/  STL [R1+0x3a8], R7 ;  /* 0x0003a80701007387 */ /* 0x000fe20000100800 */
[----:B-1----:R-:W-:-:S03]  /*278d0*/  IMAD.MOV.U32 R4, RZ, RZ, R9 ;  /* 0x000000ffff047224 */ /* 0x002fc600078e0009 */
[----:B------:R-:W2:Y:S01]  /*278e0*/  LDL.LU R19, [R1+0x4e8] ;  /* 0x0004e80001137983 */ /* 0x000ea20000300800 */
[----:B------:R-:W-:-:S03]  /*278f0*/  IMAD.MOV.U32 R5, RZ, RZ, R16 ;  /* 0x000000ffff057224 */ /* 0x000fc600078e0010 */
[----:B------:R1:W-:Y:S04]  /*27900*/  STL [R1+0x3a4], R11 ;  /* 0x0003a40b01007387 */ /* 0x0003e80000100800 */
[----:B------:R-:W2:Y:S04]  /*27910*/  LDL.LU R9, [R1+0x528] ;  /* 0x0005280001097983 */ /* 0x000ea80000300800 */
[----:B------:R-:W2:Y:S04]  /*27920*/  LDL.LU R20, [R1+0x4e4] ;  /* 0x0004e40001147983 */ /* 0x000ea80000300800 */
[----:B------:R1:W-:Y:S02]  /*27930*/  LDGSTS.E [R6+0x1300], desc[UR22][R4.64], P2 ;  /* 0x0130000004067fae */ /* 0x0003e400091a1016 */
[----:B-1----:R-:W-:-:S02]  /*27940*/  IMAD.MOV.U32 R5, RZ, RZ, R11 ;  /* 0x000000ffff057224 */ /* 0x002fc400078e000b */
[----:B------:R-:W2:Y:S01]  /*27950*/  LDL.LU R11, [R1+0x524] ;  /* 0x00052400010b7983 */ /* 0x000ea20000300800 */
[----:B------:R-:W-:-:S03]  /*27960*/  IMAD.MOV.U32 R4, RZ, RZ, R7 ;  /* 0x000000ffff047224 */ /* 0x000fc600078e0007 */
[----:B------:R-:W2:Y:S04]  /*27970*/  LDL.LU R7, [R1+0x568] ;  /* 0x0005680001077983 */ /* 0x000ea80000300800 */
[----:B------:R-:W2:Y:S04]  /*27980*/  LDL.LU R16, [R1+0x5a8] ;  /* 0x0005a80001107983 */ /* 0x000ea80000300800 */
        /* <DEDUP_REMOVED lines=9> */
[----:B------:R-:W2:Y:S01]  /*27a20*/  LDL.LU R17, [R1+0x564] ;  /* 0x0005640001117983 */ /* 0x000ea20000300800 */
[----:B------:R-:W-:-:S03]  /*27a30*/  MOV R5, R18 ;  /* 0x0000001200057202 */ /* 0x000fc60000000f00 */
[----:B------:R1:W-:Y:S04]  /*27a40*/  STL [R1+0x424], R13 ;  /* 0x0004240d01007387 */ /* 0x0003e80000100800 */
[----:B-1----:R-:W2:Y:S04]  /*27a50*/  LDL.LU R18, [R1+0x5a4] ;  /* 0x0005a40001127983 */ /* 0x002ea80000300800 */
[----:B------:R1:W-:Y:S02]  /*27a60*/  LDGSTS.E [R6+0x1b00], desc[UR22][R4.64], P2 ;  /* 0x01b0000004067fae */ /* 0x0003e400091a1016 */
[----:B-1----:R-:W-:-:S02]  /*27a70*/  IMAD.MOV.U32 R4, RZ, RZ, R12 ;  /* 0x000000ffff047224 */ /* 0x002fc400078e000c */
[----:B------:R-:W-:Y:S01]  /*27a80*/  IMAD.MOV.U32 R5, RZ, RZ, R13 ;  /* 0x000000ffff057224 */ /* 0x000fe200078e000d */
[----:B------:R-:W2:Y:S04]  /*27a90*/  LDL.LU R12, [R1+0x5e8] ;  /* 0x0005e800010c7983 */ /* 0x000ea80000300800 */
[----:B------:R-:W2:Y:S04]  /*27aa0*/  LDL.LU R13, [R1+0x628] ;  /* 0x00062800010d7983 */ /* 0x000ea80000300800 */
[----:B------:R1:W-:Y:S01]  /*27ab0*/  LDGSTS.E [R6+0x1f00], desc[UR22][R4.64], P2 ;  /* 0x01f0000004067fae */ /* 0x0003e200091a1016 */
[----:B----4-:R-:W-:-:S05]  /*27ac0*/  IADD3 R14, P4, PT, R14, R134, RZ ;  /* 0x000000860e0e7210 */ /* 0x010fca0007f9e0ff */
[----:B------:R4:W-:Y:S01]  /*27ad0*/  STL [R1+0x468], R14 ;  /* 0x0004680e01007387 */ /* 0x0009e20000100800 */
[----:B-----5:R-:W-:Y:S01]  /*27ae0*/  IADD3 R8, P5, PT, R8, R134, RZ ;  /* 0x0000008608087210 */ /* 0x020fe20007fbe0ff */
[--C-:B---3--:R-:W-:Y:S02]  /*27af0*/  IMAD.X R15, R15, 0x1, R135.reuse, P4 ;  /* 0x000000010f0f7824 */ /* 0x108fe400020e0687 */
[----:B-1----:R-:W-:Y:S02]  /*27b00*/  IMAD.MOV.U32 R4, RZ, RZ, R14 ;  /* 0x000000ffff047224 */ /* 0x002fe400078e000e */
[----:B------:R-:W-:Y:S01]  /*27b10*/  IMAD.X R10, R10, 0x1, R135, P5 ;  /* 0x000000010a0a7824 */ /* 0x000fe200028e0687 */
[----:B------:R1:W-:Y:S01]  /*27b20*/  STL [R1+0x464], R15 ;  /* 0x0004640f01007387 */ /* 0x0003e20000100800 */
[----:B------:R-:W-:-:S03]  /*27b30*/  IMAD.MOV.U32 R5, RZ, RZ, R15 ;  /* 0x000000ffff057224 */ /* 0x000fc600078e000f */
[----:B------:R-:W-:Y:S04]  /*27b40*/  STL [R1+0x4a8], R8 ;  /* 0x0004a80801007387 */ /* 0x000fe80000100800 */
[----:B----4-:R-:W3:Y:S04]  /*27b50*/  LDL.LU R14, [R1+0x5e4] ;  /* 0x0005e400010e7983 */ /* 0x010ee80000300800 */
[----:B------:R4:W-:Y:S04]  /*27b60*/  STL [R1+0x4a4], R10 ;  /* 0x0004a40a01007387 */ /* 0x0009e80000100800 */
[----:B-1----:R-:W5:Y:S04]  /*27b70*/  LDL.LU R15, [R1+0x624] ;  /* 0x00062400010f7983 */ /* 0x002f680000300800 */
[----:B------:R1:W-:Y:S02]  /*27b80*/  LDGSTS.E [R6+0x2300], desc[UR22][R4.64], P2 ;  /* 0x0230000004067fae */ /* 0x0003e400091a1016 */
[----:B-1----:R-:W-:-:S02]  /*27b90*/  IMAD.MOV.U32 R4, RZ, RZ, R8 ;  /* 0x000000ffff047224 */ /* 0x002fc400078e0008 */
[----:B------:R-:W-:Y:S02]  /*27ba0*/  IMAD.MOV.U32 R5, RZ, RZ, R10 ;  /* 0x000000ffff057224 */ /* 0x000fe400078e000a */
[----:B----4-:R-:W4:Y:S01]  /*27bb0*/  LDL.LU R10, [R1+0x270] ;  /* 0x00027000010a7983 */ /* 0x010f220000300800 */
[----:B--2---:R-:W-:-:S03]  /*27bc0*/  IADD3 R19, P4, PT, R19, R134, RZ ;  /* 0x0000008613137210 */ /* 0x004fc60007f9e0ff */
[----:B------:R1:W-:Y:S04]  /*27bd0*/  LDGSTS.E [R6+0x2700], desc[UR22][R4.64], P2 ;  /* 0x0270000004067fae */ /* 0x0003e800091a1016 */
[----:B------:R-:W2:Y:S01]  /*27be0*/  LDL.LU R8, [R1+0x2b0] ;  /* 0x0002b00001087983 */ /* 0x000ea20000300800 */
[----:B------:R-:W-:Y:S01]  /*27bf0*/  IADD3 R9, P5, PT, R9, R134, RZ ;  /* 0x0000008609097210 */ /* 0x000fe20007fbe0ff */
[----:B------:R-:W-:Y:S02]  /*27c00*/  IMAD.X R20, R20, 0x1, R135, P4 ;  /* 0x0000000114147824 */ /* 0x000fe400020e0687 */
[----:B-1----:R-:W-:-:S03]  /*27c10*/  IMAD.MOV.U32 R4, RZ, RZ, R19 ;  /* 0x000000ffff047224 */ /* 0x002fc600078e0013 */
[----:B------:R-:W-:Y:S01]  /*27c20*/  MOV R5, R20 ;  /* 0x0000001400057202 */ /* 0x000fe20000000f00 */
[----:B------:R-:W-:Y:S04]  /*27c30*/  STL [R1+0x4e8], R19 ;  /* 0x0004e81301007387 */ /* 0x000fe80000100800 */
[----:B------:R-:W-:Y:S04]  /*27c40*/  STL [R1+0x4e4], R20 ;  /* 0x0004e41401007387 */ /* 0x000fe80000100800 */
[----:B------:R-:W-:Y:S01]  /*27c50*/  STL [R1+0x528], R9 ;  /* 0x0005280901007387 */ /* 0x000fe20000100800 */
[----:B------:R-:W-:-:S03]  /*27c60*/  IMAD.X R11, R11, 0x1, R135, P5 ;  /* 0x000000010b0b7824 */ /* 0x000fc600028e0687 */
[----:B------:R1:W-:Y:S04]  /*27c70*/  LDGSTS.E [R6+0x2b00], desc[UR22][R4.64], P2 ;  /* 0x02b0000004067fae */ /* 0x0003e800091a1016 */
[----:B------:R1:W-:Y:S01]  /*27c80*/  STL [R1+0x524], R11 ;  /* 0x0005240b01007387 */ /* 0x0003e20000100800 */
[----:B------:R-:W-:Y:S01]  /*27c90*/  IADD3 R7, P4, PT, R7, R134, RZ ;  /* 0x0000008607077210 */ /* 0x000fe20007f9e0ff */
[----:B-1----:R-:W-:Y:S02]  /*27ca0*/  IMAD.MOV.U32 R5, RZ, RZ, R11 ;  /* 0x000000ffff057224 */ /* 0x002fe400078e000b */
[----:B------:R-:W2:Y:S01]  /*27cb0*/  LDL.LU R11, [R1+0x26c] ;  /* 0x00026c00010b7983 */ /* 0x000ea20000300800 */
[----:B------:R-:W-:-:S03]  /*27cc0*/  IMAD.MOV.U32 R4, RZ, RZ, R9 ;  /* 0x000000ffff047224 */ /* 0x000fc600078e0009 */
[----:B------:R-:W2:Y:S01]  /*27cd0*/  LDL.LU R9, [R1+0x2ac] ;  /* 0x0002ac0001097983 */ /* 0x000ea20000300800 */
        /* <DEDUP_REMOVED lines=10> */
[----:B-1----:R-:W2:Y:S04]  /*27d80*/  LDL.LU R17, [R1+0x2f0] ;  /* 0x0002f00001117983 */ /* 0x002ea80000300800 */
[----:B------:R1:W-:Y:S04]  /*27d90*/  STL [R1+0x5a4], R18 ;  /* 0x0005a41201007387 */ /* 0x0003e80000100800 */
[----:B------:R-:W2:Y:S01]  /*27da0*/  LDL.LU R7, [R1+0x330] ;  /* 0x0003300001077983 */ /* 0x000ea20000300800 */
[----:B------:R-:W-:-:S02]  /*27db0*/  IMAD.MOV.U32 R5, RZ, RZ, R18 ;  /* 0x000000ffff057224 */ /* 0x000fc400078e0012 */
[----:B------:R-:W-:Y:S01]  /*27dc0*/  IMAD.MOV.U32 R4, RZ, RZ, R16 ;  /* 0x000000ffff047224 */ /* 0x000fe200078e0010 */
[----:B-1----:R-:W2:Y:S04]  /*27dd0*/  LDL.LU R18, [R1+0x2ec] ;  /* 0x0002ec0001127983 */ /* 0x002ea80000300800 */
[----:B------:R-:W2:Y:S01]  /*27de0*/  LDL.LU R16, [R1+0x32c] ;  /* 0x00032c0001107983 */ /* 0x000ea20000300800 */
[-C--:B------:R-:W-:Y:S02]  /*27df0*/  IADD3 R12, P4, PT, R12, R134.reuse, RZ ;  /* 0x000000860c0c7210 */ /* 0x080fe40007f9e0ff */
[----:B------:R-:W-:Y:S01]  /*27e00*/  IADD3 R13, P5, PT, R13, R134, RZ ;  /* 0x000000860d0d7210 */ /* 0x000fe20007fbe0ff */
[----:B------:R1:W-:Y:S04]  /*27e10*/  LDGSTS.E [R6+0x3700], desc[UR22][R4.64], P2 ;  /* 0x0370000004067fae */ /* 0x0003e800091a1016 */
[----:B------:R-:W-:Y:S01]  /*27e20*/  STL [R1+0x5e8], R12 ;  /* 0x0005e80c01007387 */ /* 0x000fe20000100800 */
[----:B-1----:R-:W-:-:S02]  /*27e30*/  IMAD.MOV.U32 R4, RZ, RZ, R12 ;  /* 0x000000ffff047224 */ /* 0x002fc400078e000c */
[----:B---3--:R-:W-:-:S05]  /*27e40*/  IMAD.X R14, R14, 0x1, R135, P4 ;  /* 0x000000010e0e7824 */ /* 0x008fca00020e0687 */
[----:B------:R1:W-:Y:S01]  /*27e50*/  STL [R1+0x5e4], R14 ;  /* 0x0005e40e01007387 */ /* 0x0003e20000100800 */
[----:B------:R-:W-:Y:S01]  /*27e60*/  MOV R5, R14 ;  /* 0x0000000e00057202 */ /* 0x000fe20000000f00 */
[----:B-----5:R-:W-:Y:S02]  /*27e70*/  IMAD.X R15, R15, 0x1, R135, P5 ;  /* 0x000000010f0f7824 */ /* 0x020fe400028e0687 */
[----:B------:R-:W-:Y:S04]  /*27e80*/  STL [R1+0x628], R13 ;  /* 0x0006280d01007387 */ /* 0x000fe80000100800 */
[----:B------:R3:W-:Y:S04]  /*27e90*/  LDGSTS.E [R6+0x3b00], desc[UR22][R4.64], P2 ;  /* 0x03b0000004067fae */ /* 0x0007e800091a1016 */
[----:B-1----:R-:W5:Y:S04]  /*27ea0*/  LDL.LU R14, [R1+0x370] ;  /* 0x00037000010e7983 */ /* 0x002f680000300800 */
[----:B------:R1:W-:Y:S04]  /*27eb0*/  STL [R1+0x624], R15 ;  /* 0x0006240f01007387 */ /* 0x0003e80000100800 */
[----:B------:R-:W5:Y:S01]  /*27ec0*/  LDL.LU R12, [R1+0x3b0] ;  /* 0x0003b000010c7983 */ /* 0x000f620000300800 */
[----:B---3--:R-:W-:-:S02]  /*27ed0*/  IMAD.MOV.U32 R5, RZ, RZ, R15 ;  /* 0x000000ffff057224 */ /* 0x008fc400078e000f */
[----:B------:R-:W-:Y:S01]  /*27ee0*/  IMAD.MOV.U32 R4, RZ, RZ, R13 ;  /* 0x000000ffff047224 */ /* 0x000fe200078e000d */
[----:B-1----:R-:W3:Y:S01]  /*27ef0*/  LDL.LU R15, [R1+0x36c] ;  /* 0x00036c00010f7983 */ /* 0x002ee20000300800 */
[----:B----4-:R-:W-:-:S03]  /*27f00*/  IADD3 R10, P4, PT, R10, R134, RZ ;  /* 0x000000860a0a7210 */ /* 0x010fc60007f9e0ff */
[----:B------:R-:W4:Y:S01]  /*27f10*/  LDL.LU R13, [R1+0x3ac] ;  /* 0x0003ac00010d7983 */ /* 0x000f220000300800 */
[----:B--2---:R-:W-:-:S03]  /*27f20*/  IADD3 R8, P5, PT, R8, R134, RZ ;  /* 0x0000008608087210 */ /* 0x004fc60007fbe0ff */
[----:B------:R1:W-:Y:S04]  /*27f30*/  LDGSTS.E [R6+0x3f00], desc[UR22][R4.64], P2 ;  /* 0x03f0000004067fae */ /* 0x0003e800091a1016 */
[----:B------:R2:W-:Y:S01]  /*27f40*/  STL [R1+0x270], R10 ;  /* 0x0002700a01007387 */ /* 0x0005e20000100800 */
[----:B-1----:R-:W-:Y:S01]  /*27f50*/  LOP3.LUT R6, R3, 0x70, RZ, 0x3c, !PT ;  /* 0x0000007003067812 */ /* 0x002fe200078e3cff */
[----:B------:R-:W-:Y:S02]  /*27f60*/  IMAD.MOV.U32 R4, RZ, RZ, R10 ;  /* 0x000000ffff047224 */ /* 0x000fe400078e000a */
[----:B------:R1:W-:Y:S02]  /*27f70*/  STL [R1+0x2b0], R8 ;  /* 0x0002b00801007387 */ /* 0x0003e40000100800 */
[----:B------:R-:W-:-:S02]  /*27f80*/  VIADD R6, R6, UR5 ;  /* 0x0000000506067c36 */ /* 0x000fc40008000000 */
[--C-:B------:R-:W-:Y:S02]  /*27f90*/  IMAD.X R11, R11, 0x1, R135.reuse, P4 ;  /* 0x000000010b0b7824 */ /* 0x100fe400020e0687 */
[----:B------:R-:W-:Y:S02]  /*27fa0*/  IMAD.X R9, R9, 0x1, R135, P5 ;  /* 0x0000000109097824 */ /* 0x000fe400028e0687 */
[----:B------:R-:W-:Y:S01]  /*27fb0*/  IMAD.MOV.U32 R5, RZ, RZ, R11 ;  /* 0x000000ffff057224 */ /* 0x000fe200078e000b */
[----:B------:R1:W-:Y:S04]  /*27fc0*/  STL [R1+0x26c], R11 ;  /* 0x00026c0b01007387 */ /* 0x0003e80000100800 */
[----:B------:R1:W-:Y:S04]  /*27fd0*/  LDGSTS.E [R6+0x380], desc[UR22][R4.64], P2 ;  /* 0x0038000004067fae */ /* 0x0003e800091a1016 */
[----:B------:R2:W-:Y:S04]  /*27fe0*/  STL [R1+0x2ac], R9 ;  /* 0x0002ac0901007387 */ /* 0x0005e80000100800 */
[----:B--2---:R-:W2:Y:S01]  /*27ff0*/  LDL.LU R10, [R1+0x3ec] ;  /* 0x0003ec00010a7983 */ /* 0x004ea20000300800 */
[----:B-1----:R-:W-:-:S03]  /*28000*/  IMAD.MOV.U32 R4, RZ, RZ, R8 ;  /* 0x000000ffff047224 */ /* 0x002fc600078e0008 */
[----:B------:R-:W2:Y:S01]  /*28010*/  LDL.LU R8, [R1+0x3f0] ;  /* 0x0003f00001087983 */ /* 0x000ea20000300800 */
[----:B------:R-:W-:-:S03]  /*28020*/  IMAD.MOV.U32 R5, RZ, RZ, R9 ;  /* 0x000000ffff057224 */ /* 0x000fc600078e0009 */
[----:B------:R-:W2:Y:S04]  /*28030*/  LDL.LU R11, [R1+0x42c] ;  /* 0x00042c00010b7983 */ /* 0x000ea80000300800 */
[----:B------:R-:W2:Y:S04]  /*28040*/  LDL.LU R9, [R1+0x430] ;  /* 0x0004300001097983 */ /* 0x000ea80000300800 */
[----:B------:R1:W-:Y:S01]  /*28050*/  LDGSTS.E [R6+0x780], desc[UR22][R4.64], P2 ;  /* 0x0078000004067fae */ /* 0x0003e200091a1016 */
[-C--:B------:R-:W-:Y:S02]  /*28060*/  IADD3 R17, P4, PT, R17, R134.reuse, RZ ;  /* 0x0000008611117210 */ /* 0x080fe40007f9e0ff */
[----:B------:R-:W-:-:S02]  /*28070*/  IADD3 R7, P5, PT, R7, R134, RZ ;  /* 0x0000008607077210 */ /* 0x000fc40007fbe0ff */
[----:B-1----:R-:W-:Y:S01]  /*28080*/  MOV R4, R17 ;  /* 0x0000001100047202 */ /* 0x002fe20000000f00 */
[--C-:B------:R-:W-:Y:S01]  /*28090*/  IMAD.X R18, R18, 0x1, R135.reuse, P4 ;  /* 0x0000000112127824 */ /* 0x100fe200020e0687 */
[----:B------:R-:W-:Y:S01]  /*280a0*/  STL [R1+0x2f0], R17 ;  /* 0x0002f01101007387 */ /* 0x000fe20000100800 */
[----:B------:R-:W-:Y:S02]  /*280b0*/  IMAD.X R16, R16, 0x1, R135, P5 ;  /* 0x0000000110107824 */ /* 0x000fe400028e0687 */
[----:B------:R-:W-:Y:S01]  /*280c0*/  IMAD.MOV.U32 R5, RZ, RZ, R18 ;  /* 0x000000ffff057224 */ /* 0x000fe200078e0012 */
[----:B------:R-:W-:Y:S04]  /*280d0*/  STL [R1+0x2ec], R18 ;  /* 0x0002ec1201007387 */ /* 0x000fe80000100800 */
[----:B------:R1:W-:Y:S04]  /*280e0*/  STL [R1+0x330], R7 ;  /* 0x0003300701007387 */ /* 0x0003e80000100800 */
[----:B------:R1:W-:Y:S04]  /*280f0*/  LDGSTS.E [R6+0xb80], desc[UR22][R4.64], P2 ;  /* 0x00b8000004067fae */ /* 0x0003e800091a1016 */
[----:B------:R3:W-:Y:S04]  /*28100*/  STL [R1+0x32c], R16 ;  /* 0x00032c1001007387 */ /* 0x0007e80000100800 */
[----:B------:R-:W2:Y:S01]  /*28110*/  LDL.LU R22, [R1+0x46c] ;  /* 0x00046c0001167983 */ /* 0x000ea20000300800 */
[----:B-1----:R-:W-:-:S03]  /*28120*/  IMAD.MOV.U32 R4, RZ, RZ, R7 ;  /* 0x000000ffff047224 */ /* 0x002fc600078e0007 */
[----:B------:R-:W2:Y:S04]  /*28130*/  LDL.LU R7, [R1+0x470] ;  /* 0x0004700001077983 */ /* 0x000ea80000300800 */
[----:B------:R-:W2:Y:S04]  /*28140*/  LDL.LU R21, [R1+0x4ac] ;  /* 0x0004ac0001157983 */ /* 0x000ea80000300800 */
[----:B------:R-:W2:Y:S01]  /*28150*/  LDL.LU R20, [R1+0x4b0] ;  /* 0x0004b00001147983 */ /* 0x000ea20000300800 */
[----:B------:R-:W-:-:S05]  /*28160*/  IMAD.MOV.U32 R5, RZ, RZ, R16 ;  /* 0x000000ffff057224 */ /* 0x000fca00078e0010 */
[----:B------:R1:W-:Y:S01]  /*28170*/  LDGSTS.E [R6+0xf80], desc[UR22][R4.64], P2 ;  /* 0x00f8000004067fae */ /* 0x0003e200091a1016 */
[-C--:B-----5:R-:W-:Y:S02]  /*28180*/  IADD3 R14, P4, PT, R14, R134.reuse, RZ ;  /* 0x000000860e0e7210 */ /* 0x0a0fe40007f9e0ff */
[----:B------:R-:W-:-:S03]  /*28190*/  IADD3 R12, P5, PT, R12, R134, RZ ;  /* 0x000000860c0c7210 */ /* 0x000fc60007fbe0ff */
[----:B------:R-:W-:Y:S01]  /*281a0*/  STL [R1+0x370], R14 ;  /* 0x0003700e01007387 */ /* 0x000fe20000100800 */
[--C-:B---3--:R-:W-:Y:S02]  /*281b0*/  IMAD.X R15, R15, 0x1, R135.reuse, P4 ;  /* 0x000000010f0f7824 */ /* 0x108fe400020e0687 */
[----:B----4-:R-:W-:-:S03]  /*281c0*/  IMAD.X R13, R13, 0x1, R135, P5 ;  /* 0x000000010d0d7824 */ /* 0x010fc600028e0687 */
[----:B------:R3:W-:Y:S04]  /*281d0*/  STL [R1+0x36c], R15 ;  /* 0x00036c0f01007387 */ /* 0x0007e80000100800 */
[----:B------:R-:W-:Y:S04]  /*281e0*/  STL [R1+0x3b0], R12 ;  /* 0x0003b00c01007387 */ /* 0x000fe80000100800 */
[----:B------:R-:W4:Y:S04]  /*281f0*/  LDL.LU R18, [R1+0x4f0] ;  /* 0x0004f00001127983 */ /* 0x000f280000300800 */
[----:B------:R5:W-:Y:S04]  /*28200*/  STL [R1+0x3ac], R13 ;  /* 0x0003ac0d01007387 */ /* 0x000be80000100800 */
[----:B------:R-:W4:Y:S04]  /*28210*/  LDL.LU R16, [R1+0x530] ;  /* 0x0005300001107983 */ /* 0x000f280000300800 */
[----:B------:R-:W4:Y:S01]  /*28220*/  LDL.LU R19, [R1+0x4ec] ;  /* 0x0004ec0001137983 */ /* 0x000f220000300800 */
[----:B-1----:R-:W-:-:S02]  /*28230*/  IMAD.MOV.U32 R4, RZ, RZ, R14 ;  /* 0x000000ffff047224 */ /* 0x002fc400078e000e */
[----:B------:R-:W-:Y:S01]  /*28240*/  IMAD.MOV.U32 R5, RZ, RZ, R15 ;  /* 0x000000ffff057224 */ /* 0x000fe200078e000f */
[----:B------:R-:W4:Y:S04]  /*28250*/  LDL.LU R17, [R1+0x52c] ;  /* 0x00052c0001117983 */ /* 0x000f280000300800 */
[----:B---3--:R-:W3:Y:S04]  /*28260*/  LDL.LU R15, [R1+0x56c] ;  /* 0x00056c00010f7983 */ /* 0x008ee80000300800 */
[----:B------:R-:W3:Y:S04]  /*28270*/  LDL.LU R14, [R1+0x570] ;  /* 0x00057000010e7983 */ /* 0x000ee80000300800 */
[----:B------:R1:W-:Y:S02]  /*28280*/  LDGSTS.E [R6+0x1380], desc[UR22][R4.64], P2 ;  /* 0x0138000004067fae */ /* 0x0003e400091a1016 */
[----:B-1----:R-:W-:-:S02]  /*28290*/  IMAD.MOV.U32 R4, RZ, RZ, R12 ;  /* 0x000000ffff047224 */ /* 0x002fc400078e000c */
[----:B------:R-:W-:Y:S02]  /*282a0*/  IMAD.MOV.U32 R5, RZ, RZ, R13 ;  /* 0x000000ffff057224 */ /* 0x000fe400078e000d */
[----:B-----5:R-:W5:Y:S04]  /*282b0*/  LDL.LU R13, [R1+0x5ac] ;  /* 0x0005ac00010d7983 */ /* 0x020f680000300800 */
[----:B------:R-:W5:Y:S04]  /*282c0*/  LDL.LU R12, [R1+0x5b0] ;  /* 0x0005b000010c7983 */ /* 0x000f680000300800 */
[----:B------:R1:W-:Y:S01]  /*282d0*/  LDGSTS.E [R6+0x1780], desc[UR22][R4.64], P2 ;  /* 0x0178000004067fae */ /* 0x0003e200091a1016 */
[----:B--2---:R-:W-:-:S05]  /*282e0*/  IADD3 R8, P4, PT, R8, R134, RZ ;  /* 0x0000008608087210 */ /* 0x004fca0007f9e0ff */
[--C-:B------:R-:W-:Y:S01]  /*282f0*/  IMAD.X R10, R10, 0x1, R135.reuse, P4 ;  /* 0x000000010a0a7824 */ /* 0x100fe200020e0687 */
[----:B------:R-:W-:Y:S01]  /*28300*/  IADD3 R9, P5, PT, R9, R134, RZ ;  /* 0x0000008609097210 */ /* 0x000fe20007fbe0ff */
[----:B------:R-:W-:Y:S01]  /*28310*/  STL [R1+0x3f0], R8 ;  /* 0x0003f00801007387 */ /* 0x000fe20000100800 */
[----:B-1----:R-:W-:Y:S01]  /*28320*/  MOV R4, R8 ;  /* 0x0000000800047202 */ /* 0x002fe20000000f00 */
[----:B------:R-:W-:Y:S02]  /*28330*/  IMAD.MOV.U32 R5, RZ, RZ, R10 ;  /* 0x000000ffff057224 */ /* 0x000fe400078e000a */
[----:B------:R-:W-:Y:S01]  /*28340*/  IMAD.X R11, R11, 0x1, R135, P5 ;  /* 0x000000010b0b7824 */ /* 0x000fe200028e0687 */
[----:B------:R1:W-:Y:S04]  /*28350*/  STL [R1+0x3ec], R10 ;  /* 0x0003ec0a01007387 */ /* 0x0003e80000100800 */
[----:B------:R-:W-:Y:S04]  /*28360*/  STL [R1+0x430], R9 ;  /* 0x0004300901007387 */ /* 0x000fe80000100800 */
[----:B------:R2:W-:Y:S04]  /*28370*/  LDGSTS.E [R6+0x1b80], desc[UR22][R4.64], P2 ;  /* 0x01b8000004067fae */ /* 0x0005e800091a1016 */
[----:B-1----:R-:W5:Y:S04]  /*28380*/  LDL.LU R10, [R1+0x5f0] ;  /* 0x0005f000010a7983 */ /* 0x002f680000300800 */
[----:B------:R1:W-:Y:S04]  /*28390*/  STL [R1+0x42c], R11 ;  /* 0x00042c0b01007387 */ /* 0x0003e80000100800 */
[----:B------:R-:W5:Y:S01]  /*283a0*/  LDL.LU R8, [R1+0x630] ;  /* 0x0006300001087983 */ /* 0x000f620000300800 */
[----:B--2---:R-:W-:-:S03]  /*283b0*/  IMAD.MOV.U32 R5, RZ, RZ, R11 ;  /* 0x000000ffff057224 */ /* 0x004fc600078e000b */
[----:B-1----:R-:W2:Y:S01]  /*283c0*/  LDL.LU R11, [R1+0x5ec] ;  /* 0x0005ec00010b7983 */ /* 0x002ea20000300800 */
[----:B------:R-:W-:-:S03]  /*283d0*/  IMAD.MOV.U32 R4, RZ, RZ, R9 ;  /* 0x000000ffff047224 */ /* 0x000fc600078e0009 */
[----:B------:R-:W2:Y:S04]  /*283e0*/  LDL.LU R9, [R1+0x62c] ;  /* 0x00062c0001097983 */ /* 0x000ea80000300800 */
[----:B------:R1:W-:Y:S01]  /*283f0*/  LDGSTS.E [R6+0x1f80], desc[UR22][R4.64], P2 ;  /* 0x01f8000004067fae */ /* 0x0003e200091a1016 */
[----:B------:R-:W-:-:S05]  /*28400*/  IADD3 R7, P4, PT, R7, R134, RZ ;  /* 0x0000008607077210 */ /* 0x000fca0007f9e0ff */
[----:B------:R-:W-:Y:S01]  /*28410*/  IMAD.X R22, R22, 0x1, R135, P4 ;  /* 0x0000000116167824 */ /* 0x000fe200020e0687 */
[----:B------:R-:W-:Y:S01]  /*28420*/  IADD3 R20, P5, PT, R20, R134, RZ ;  /* 0x0000008614147210 */ /* 0x000fe20007fbe0ff */
[----:B------:R1:W-:Y:S02]  /*28430*/  STL [R1+0x470], R7 ;  /* 0x0004700701007387 */ /* 0x0003e40000100800 */
[----:B-1----:R-:W-:Y:S02]  /*28440*/  IMAD.MOV.U32 R4, RZ, RZ, R7 ;  /* 0x000000ffff047224 */ /* 0x002fe400078e0007 */
[----:B------:R1:W-:Y:S04]  /*28450*/  STL [R1+0x46c], R22 ;  /* 0x00046c1601007387 */ /* 0x0003e80000100800 */
[----:B------:R1:W-:Y:S04]  /*28460*/  STL [R1+0x4b0], R20 ;  /* 0x0004b01401007387 */ /* 0x0003e80000100800 */
[----:B------:R-:W2:Y:S01]  /*28470*/  LDL R7, [R1+0x634] ;  /* 0x0006340001077983 */ /* 0x000ea20000100800 */
[----:B------:R-:W-:-:S02]  /*28480*/  IMAD.MOV.U32 R5, RZ, RZ, R22 ;  /* 0x000000ffff057224 */ /* 0x000fc400078e0016 */
[----:B------:R-:W-:-:S03]  /*28490*/  IMAD.X R21, R21, 0x1, R135, P5 ;  /* 0x0000000115157824 */ /* 0x000fc600028e0687 */
[----:B------:R1:W-:Y:S02]  /*284a0*/  LDGSTS.E [R6+0x2380], desc[UR22][R4.64], P2 ;  /* 0x0238000004067fae */ /* 0x0003e400091a1016 */
[----:B-1----:R-:W-:Y:S02]  /*284b0*/  IMAD.MOV.U32 R4, RZ, RZ, R20 ;  /* 0x000000ffff047224 */ /* 0x002fe400078e0014 */
[----:B------:R-:W-:-:S05]  /*284c0*/  IMAD.MOV.U32 R5, RZ, RZ, R21 ;  /* 0x000000ffff057224 */ /* 0x000fca00078e0015 */
[----:B------:R1:W-:Y:S01]  /*284d0*/  LDGSTS.E [R6+0x2780], desc[UR22][R4.64], P2 ;  /* 0x0278000004067fae */ /* 0x0003e200091a1016 */
[----:B----4-:R-:W-:-:S04]  /*284e0*/  IADD3 R18, P4, PT, R18, R134, RZ ;  /* 0x0000008612127210 */ /* 0x010fc80007f9e0ff */
[----:B-1----:R-:W-:Y:S02]  /*284f0*/  MOV R4, R18 ;  /* 0x0000001200047202 */ /* 0x002fe40000000f00 */
[----:B------:R-:W-:Y:S01]  /*28500*/  IADD3 R16, P5, PT, R16, R134, RZ ;  /* 0x0000008610107210 */ /* 0x000fe20007fbe0ff */
[----:B------:R-:W-:-:S04]  /*28510*/  IMAD.X R19, R19, 0x1, R135, P4 ;  /* 0x0000000113137824 */ /* 0x000fc800020e0687 */
[----:B------:R-:W-:Y:S02]  /*28520*/  IMAD.MOV.U32 R5, RZ, RZ, R19 ;  /* 0x000000ffff057224 */ /* 0x000fe400078e0013 */
[----:B------:R-:W-:-:S03]  /*28530*/  IMAD.X R17, R17, 0x1, R135, P5 ;  /* 0x0000000111117824 */ /* 0x000fc600028e0687 */
[----:B------:R1:W-:Y:S01]  /*28540*/  LDGSTS.E [R6+0x2b80], desc[UR22][R4.64], P2 ;  /* 0x02b8000004067fae */ /* 0x0003e200091a1016 */
[----:B---3--:R-:W-:-:S05]  /*28550*/  IADD3 R14, P4, PT, R14, R134, RZ ;  /* 0x000000860e0e7210 */ /* 0x008fca0007f9e0ff */
[----:B------:R-:W-:Y:S02]  /*28560*/  IMAD.X R15, R15, 0x1, R135, P4 ;  /* 0x000000010f0f7824 */ /* 0x000fe400020e0687 */
[----:B-1----:R-:W-:Y:S02]  /*28570*/  IMAD.MOV.U32 R4, RZ, RZ, R16 ;  /* 0x000000ffff047224 */ /* 0x002fe400078e0010 */
[----:B------:R-:W-:-:S05]  /*28580*/  IMAD.MOV.U32 R5, RZ, RZ, R17 ;  /* 0x000000ffff057224 */ /* 0x000fca00078e0011 */
[----:B------:R1:W-:Y:S01]  /*28590*/  LDGSTS.E [R6+0x2f80], desc[UR22][R4.64], P2 ;  /* 0x02f8000004067fae */ /* 0x0003e200091a1016 */
[----:B-----5:R-:W-:Y:S01]  /*285a0*/  IADD3 R12, P5, PT, R12, R134, RZ ;  /* 0x000000860c0c7210 */ /* 0x020fe20007fbe0ff */
[----:B-1----:R-:W-:Y:S02]  /*285b0*/  IMAD.MOV.U32 R4, RZ, RZ, R14 ;  /* 0x000000ffff047224 */ /* 0x002fe400078e000e */
[----:B------:R-:W-:Y:S02]  /*285c0*/  IMAD.MOV.U32 R5, RZ, RZ, R15 ;  /* 0x000000ffff057224 */ /* 0x000fe400078e000f */
[----:B------:R-:W-:Y:S01]  /*285d0*/  IMAD.X R13, R13, 0x1, R135, P5 ;  /* 0x000000010d0d7824 */ /* 0x000fe200028e0687 */
[----:B------:R3:W-:Y:S04]  /*285e0*/  STL [R1+0x4ac], R21 ;  /* 0x0004ac1501007387 */ /* 0x0007e80000100800 */
[----:B------:R1:W-:Y:S04]  /*285f0*/  LDGSTS.E [R6+0x3380], desc[UR22][R4.64], P2 ;  /* 0x0338000004067fae */ /* 0x0003e800091a1016 */
[----:B------:R3:W-:Y:S04]  /*28600*/  STL [R1+0x4f0], R18 ;  /* 0x0004f01201007387 */ /* 0x0007e80000100800 */
[----:B------:R3:W-:Y:S01]  /*28610*/  STL [R1+0x4ec], R19 ;  /* 0x0004ec1301007387 */ /* 0x0007e20000100800 */
[----:B-1----:R-:W-:-:S02]  /*28620*/  IMAD.MOV.U32 R4, RZ, RZ, R12 ;  /* 0x000000ffff047224 */ /* 0x002fc400078e000c */
[----:B------:R-:W-:Y:S01]  /*28630*/  IMAD.MOV.U32 R5, RZ, RZ, R13 ;  /* 0x000000ffff057224 */ /* 0x000fe200078e000d */
[-C--:B------:R-:W-:Y:S01]  /*28640*/  IADD3 R10, P4, PT, R10, R134.reuse, RZ ;  /* 0x000000860a0a7210 */ /* 0x080fe20007f9e0ff */
[----:B------:R3:W-:Y:S04]  /*28650*/  STL [R1+0x530], R16 ;  /* 0x0005301001007387 */ /* 0x0007e80000100800 */
[----:B------:R3:W-:Y:S01]  /*28660*/  STL [R1+0x52c], R17 ;  /* 0x00052c1101007387 */ /* 0x0007e20000100800 */
[----:B------:R-:W-:-:S03]  /*28670*/  IADD3 R8, P5, PT, R8, R134, RZ ;  /* 0x0000008608087210 */ /* 0x000fc60007fbe0ff */
[----:B------:R1:W-:Y:S01]  /*28680*/  LDGSTS.E [R6+0x3780], desc[UR22][R4.64], P2 ;  /* 0x0378000004067fae */ /* 0x0003e200091a1016 */
[----:B--2---:R-:W-:-:S03]  /*28690*/  IMAD.X R11, R11, 0x1, R135, P4 ;  /* 0x000000010b0b7824 */ /* 0x004fc600020e0687 */
[----:B------:R3:W-:Y:S01]  /*286a0*/  STL [R1+0x570], R14 ;  /* 0x0005700e01007387 */ /* 0x0007e20000100800 */
[----:B------:R-:W-:-:S03]  /*286b0*/  IMAD.X R9, R9, 0x1, R135, P5 ;  /* 0x0000000109097824 */ /* 0x000fc600028e0687 */
[----:B------:R3:W-:Y:S01]  /*286c0*/  STL [R1+0x56c], R15 ;  /* 0x00056c0f01007387 */ /* 0x0007e20000100800 */
[----:B-1----:R-:W-:Y:S01]  /*286d0*/  MOV R4, R10 ;  /* 0x0000000a00047202 */ /* 0x002fe20000000f00 */
[----:B------:R-:W-:Y:S02]  /*286e0*/  IMAD.MOV.U32 R5, RZ, RZ, R11 ;  /* 0x000000ffff057224 */ /* 0x000fe400078e000b */
[----:B------:R3:W-:Y:S04]  /*286f0*/  STL [R1+0x5b0], R12 ;  /* 0x0005b00c01007387 */ /* 0x0007e80000100800 */
[----:B------:R3:W-:Y:S04]  /*28700*/  STL [R1+0x5ac], R13 ;  /* 0x0005ac0d01007387 */ /* 0x0007e80000100800 */
[----:B------:R3:W-:Y:S04]  /*28710*/  STL [R1+0x5f0], R10 ;  /* 0x0005f00a01007387 */ /* 0x0007e80000100800 */
[----:B------:R3:W-:Y:S04]  /*28720*/  STL [R1+0x5ec], R11 ;  /* 0x0005ec0b01007387 */ /* 0x0007e80000100800 */
[----:B------:R1:W-:Y:S04]  /*28730*/  LDGSTS.E [R6+0x3b80], desc[UR22][R4.64], P2 ;  /* 0x03b8000004067fae */ /* 0x0003e800091a1016 */
[----:B------:R3:W-:Y:S04]  /*28740*/  STL [R1+0x630], R8 ;  /* 0x0006300801007387 */ /* 0x0007e80000100800 */
[----:B------:R3:W-:Y:S01]  /*28750*/  STL [R1+0x62c], R9 ;  /* 0x00062c0901007387 */ /* 0x0007e20000100800 */
[----:B-1----:R-:W-:-:S02]  /*28760*/  IMAD.MOV.U32 R4, RZ, RZ, R8 ;  /* 0x000000ffff047224 */ /* 0x002fc400078e0008 */
[----:B------:R-:W-:Y:S01]  /*28770*/  IMAD.MOV.U32 R5, RZ, RZ, R9 ;  /* 0x000000ffff057224 */ /* 0x000fe200078e0009 */
[----:B------:R-:W-:-:S04]  /*28780*/  UIADD3 UR13, UPT, UPT, UR13, 0x1, URZ ;  /* 0x000000010d0d7890 */ /* 0x000fc8000fffe0ff */
[----:B------:R1:W-:Y:S01]  /*28790*/  LDGSTS.E [R6+0x3f80], desc[UR22][R4.64], P2 ;  /* 0x03f8000004067fae */ /* 0x0003e200091a1016 */
[----:B------:R-:W-:-:S03]  /*287a0*/  UISETP.GT.AND UP1, UPT, UR13, 0x1, UPT ;  /* 0x000000010d00788c */ /* 0x000fc6000bf24270 */
[----:B------:R-:W0:Y:S01]  /*287b0*/  LDGDEPBAR ;  /* 0x00000000000079af */ /* 0x000e220000000000 */
[----:B------:R-:W-:Y:S02]  /*287c0*/  USEL UR5, URZ, 0x1, !UP1 ;  /* 0x00000001ff057887 */ /* 0x000fe4000c800000 */
[----:B------:R-:W-:Y:S02]  /*287d0*/  USEL UR13, UR13, URZ, !UP1 ;  /* 0x000000ff0d0d7287 */ /* 0x000fe4000c800000 */
[----:B------:R-:W-:Y:S02]  /*287e0*/  ULOP3.LUT UR5, UR6, UR5, URZ, 0x3c, !UPT ;  /* 0x0000000506057292 */ /* 0x000fe4000f8e3cff */
[----:B-1----:R-:W-:Y:S01]  /*287f0*/  IMAD.U32 R4, RZ, RZ, UR6 ;  /* 0x00000006ff047e24 */ /* 0x002fe2000f8e00ff */
[C---:B------:R-:W-:Y:S01]  /*28800*/  ISETP.NE.U32.AND P2, PT, R250.reuse, R7, PT ;  /* 0x00000007fa00720c */ /* 0x040fe20003f45070 */
[----:B------:R-:W-:-:S12]  /*28810*/  VIADD R250, R250, 0x1 ;  /* 0x00000001fafa7836 */ /* 0x000fd80000000000 */
[----:B---3--:R-:W-:Y:S05]  /*28820*/  @P2 BRA `(.L_x_11) ;  /* 0xffffff5000a42947 */ /* 0x008fea000383ffff */
.L_x_8:
[----:B------:R-:W2:Y:S01]  /*28830*/  LDL.LU R8, [R1+0x9e8] ;  /* 0x0009e80001087983 */ /* 0x000ea20000300800 */
[----:B------:R-:W1:Y:S03]  /*28840*/  LDCU UR5, c[0x0][0x3b8] ;  /* 0x00007700ff0577ac */ /* 0x000e660008000800 */
[----:B------:R-:W3:Y:S01]  /*28850*/  LDL.LU R7, [R1+0x9fc] ;  /* 0x0009fc0001077983 */ /* 0x000ee20000300800 */
[----:B------:R-:W2:Y:S03]  /*28860*/  LDCU.128 UR12, c[0x0][0x390] ;  /* 0x00007200ff0c77ac */ /* 0x000ea60008000c00 */
[----:B------:R-:W4:Y:S01]  /*28870*/  LDL.LU R6, [R1+0x9f8] ;  /* 0x0009f80001067983 */ /* 0x000f220000300800 */
[----:B------:R-:W5:Y:S01]  /*28880*/  LDCU UR7, c[0x0][0x3b4] ;  /* 0x00007680ff0777ac */ /* 0x000f620008000800 */
[----:B-1----:R-:W-:-:S04]  /*28890*/  IMAD R3, R132, UR5, RZ ;  /* 0x0000000584037c24 */ /* 0x002fc8000f8e02ff */
[----:B------:R-:W-:Y:S01]  /*288a0*/  VIADD R5, R3, UR5 ;  /* 0x0000000503057c36 */ /* 0x000fe20008000000 */
[C---:B--2---:R-:W-:Y:S01]  /*288b0*/  ISETP.GE.AND P2, PT, R8.reuse, UR14, PT ;  /* 0x0000000e08007c0c */ /* 0x044fe2000bf46270 */
[----:B-----5:R-:W-:-:S03]  /*288c0*/  IMAD R174, R8, UR7, RZ ;  /* 0x0000000708ae7c24 */ /* 0x020fc6000f8e02ff */
[----:B---3--:R-:W-:Y:S01]  /*288d0*/  ISETP.LT.AND P5, PT, R7, UR15, !P2 ;  /* 0x0000000f07007c0c */ /* 0x008fe2000d7a1270 */
[----:B------:R-:W-:Y:S01]  /*288e0*/  VIADD R7, R5, UR5 ;  /* 0x0000000505077c36 */ /* 0x000fe20008000000 */
[----:B------:R-:W-:Y:S02]  /*288f0*/  ISETP.LT.AND P6, PT, R132, UR15, !P2 ;  /* 0x0000000f84007c0c */ /* 0x000fe4000d7c1270 */
[----:B----4-:R-:W-:Y:S01]  /*28900*/  ISETP.LT.AND P0, PT, R6, UR15, !P2 ;  /* 0x0000000f06007c0c */ /* 0x010fe2000d701270 */
[----:B------:R-:W-:Y:S01]  /*28910*/  VIADD R9, R7, UR5 ;  /* 0x0000000507097c36 */ /* 0x000fe20008000000 */
[----:B------:R-:W-:-:S03]  /*28920*/  LEA R0, P4, R174, UR12, 0x2 ;  /* 0x0000000cae007c11 */ /* 0x000fc6000f8810ff */
[----:B------:R-:W-:Y:S01]  /*28930*/  VIADD R11, R9, UR5 ;  /* 0x00000005090b7c36 */ /* 0x000fe20008000000 */
[----:B------:R-:W-:Y:S09]  /*28940*/  @!P3 BRA `(.L_x_12) ;  /* 0x000000000010b947 */ /* 0x000ff20003800000 */
[----:B------:R-:W-:-:S06]  /*28950*/  USHF.L.U32 UR6, UR6, 0x1f, URZ ;  /* 0x0000001f06067899 */ /* 0x000fcc00080006ff */
[----:B------:R-:W-:-:S04]  /*28960*/  IMAD.U32 R2, RZ, RZ, UR6 ;  /* 0x00000006ff027e24 */ /* 0x000fc8000f8e00ff */
[----:B------:R-:W1:Y:S02]  /*28970*/  SYNCS.PHASECHK.TRANS64.TRYWAIT P3, [UR4], R2 ;  /* 0x00000002ff0075a7 */ /* 0x000e640008061104 */
[----:B-1----:R-:W-:Y:S05]  /*28980*/  @!P3 BRA `(.L_x_13) ;  /* 0x000000380078b947 */ /* 0x002fea0003800000 */
.L_x_12:
[----:B------:R-:W2:Y:S01]  /*28990*/  LDL.LU R8, [R1+0x9f4] ;  /* 0x0009f40001087983 */ /* 0x000ea20000300800 */
[----:B------:R-:W-:-:S04]  /*289a0*/  DEPBAR.LE SB0, 0x0 ;  /* 0x000080000000791a */ /* 0x000fc80000000000 */
[----:B------:R-:W3:Y:S01]  /*289b0*/  LDL.LU R6, [R1+0x9f0] ;  /* 0x0009f00001067983 */ /* 0x000ee20000300800 */
[----:B------:R-:W-:Y:S01]  /*289c0*/  VIADD R13, R11, UR5 ;  /* 0x000000050b0d7c36 */ /* 0x000fe20008000000 */
[----:B------:R-:W-:Y:S01]  /*289d0*/  LEA.HI.X.SX32 R174, R174, UR13, 0x2, P4 ;  /* 0x0000000daeae7c11 */ /* 0x000fe2000a0f16ff */
[----:B------:R-:W1:Y:S01]  /*289e0*/  LDCU UR4, c[0x0][0x39c] ;  /* 0x00007380ff0477ac */ /* 0x000e620008000800 */
[----:B------:R-:W4:Y:S01]  /*289f0*/  LDL.LU R4, [R1+0x9ec] ;  /* 0x0009ec0001047983 */ /* 0x000f220000300800 */
[----:B------:R-:W-:Y:S01]  /*28a00*/  BAR.SYNC.DEFER_BLOCKING 0x0 ;  /* 0x0000000000007b1d */ /* 0x000fe20000010000 */
[----:B------:R-:W-:-:S05]  /*28a10*/  LEA R2, P3, R3, R0, 0x2 ;  /* 0x0000000003027211 */ /* 0x000fca00078610ff */
[----:B------:R-:W5:Y:S01]  /*28a20*/  LDCU UR6, c[0x0][0x39c] ;  /* 0x00007380ff0677ac */ /* 0x000f620008000800 */
[----:B------:R-:W5:Y:S01]  /*28a30*/  LDL.LU R167, [R1+0xaa8] ;  /* 0x000aa80001a77983 */ /* 0x000f620000300800 */
[----:B------:R-:W1:Y:S03]  /*28a40*/  LDCU UR7, c[0x0][0x39c] ;  /* 0x00007380ff0777ac */ /* 0x000e660008000800 */
[----:B------:R-:W5:Y:S01]  /*28a50*/  LDL.LU R172, [R1+0xaac] ;  /* 0x000aac0001ac7983 */ /* 0x000f620000300800 */
[----:B------:R-:W-:Y:S01]  /*28a60*/  IADD3 R15, PT, PT, R13, UR5, RZ ;  /* 0x000000050d0f7c10 */ /* 0x000fe2000fffe0ff */
[----:B------:R-:W1:Y:S01]  /*28a70*/  LDCU UR8, c[0x0][0x39c] ;  /* 0x00007380ff0877ac */ /* 0x000e620008000800 */
[----:B------:R-:W1:Y:S02]  /*28a80*/  @!P1 SYNCS.CCTL.IV [UR9+0x50000] ;  /* 0x05000000ff0099b1 */ /* 0x000e640008000009 */
[----:B-1----:R-:W-:Y:S01]  /*28a90*/  BAR.SYNC.DEFER_BLOCKING 0x0 ;  /* 0x0000000000007b1d */ /* 0x002fe20000010000 */
[----:B------:R-:W-:Y:S01]  /*28aa0*/  LEA R132, P4, R5, R0, 0x2 ;  /* 0x0000000005847211 */ /* 0x000fe200078810ff */
[----:B------:R-:W-:Y:S01]  /*28ab0*/  VIADD R17, R15, UR5 ;  /* 0x000000050f117c36 */ /* 0x000fe20008000000 */
[----:B------:R-:W-:-:S02]  /*28ac0*/  LEA.HI.X.SX32 R3, R3, R174, 0x2, P3 ;  /* 0x000000ae03037211 */ /* 0x000fc400018f16ff */
[----:B------:R-:W-:Y:S01]  /*28ad0*/  LEA.HI.X.SX32 R133, R5, R174, 0x2, P4 ;  /* 0x000000ae05857211 */ /* 0x000fe200020f16ff */
[----:B------:R-:W-:Y:S01]  /*28ae0*/  VIADD R5, R17, UR5 ;  /* 0x0000000511057c36 */ /* 0x000fe20008000000 */
[-C--:B------:R-:W-:Y:S01]  /*28af0*/  LEA R134, P3, R7, R0.reuse, 0x2 ;  /* 0x0000000007867211 */ /* 0x080fe200078610ff */
[----:B------:R-:W5:Y:S01]  /*28b00*/  LDL.LU R169, [R1+0xaa4] ;  /* 0x000aa40001a97983 */ /* 0x000f620000300800 */
[----:B------:R-:W-:Y:S02]  /*28b10*/  LEA R136, P4, R9, R0, 0x2 ;  /* 0x0000000009887211 */ /* 0x000fe400078810ff */
[-C--:B------:R-:W-:Y:S01]  /*28b20*/  LEA.HI.X.SX32 R135, R7, R174.reuse, 0x2, P3 ;  /* 0x000000ae07877211 */ /* 0x080fe200018f16ff */
[----:B------:R-:W-:Y:S01]  /*28b30*/  VIADD R7, R5, UR5 ;  /* 0x0000000505077c36 */ /* 0x000fe20008000000 */
[----:B------:R-:W-:Y:S01]  /*28b40*/  LEA.HI.X.SX32 R137, R9, R174, 0x2, P4 ;  /* 0x000000ae09897211 */ /* 0x000fe200020f16ff */
[----:B------:R-:W5:Y:S01]  /*28b50*/  LDL.LU R170, [R1+0xab0] ;  /* 0x000ab00001aa7983 */ /* 0x000f620000300800 */
[----:B------:R-:W-:Y:S01]  /*28b60*/  LEA R138, P3, R11, R0, 0x2 ;  /* 0x000000000b8a7211 */ /* 0x000fe200078610ff */
[----:B------:R-:W-:-:S02]  /*28b70*/  VIADD R9, R7, UR5 ;  /* 0x0000000507097c36 */ /* 0x000fc40008000000 */
[----:B------:R-:W5:Y:S01]  /*28b80*/  LDL.LU R171, [R1+0xaa0] ;  /* 0x000aa00001ab7983 */ /* 0x000f620000300800 */
[----:B------:R-:W-:Y:S01]  /*28b90*/  LEA.HI.X.SX32 R139, R11, R174, 0x2, P3 ;  /* 0x000000ae0b8b7211 */ /* 0x000fe200018f16ff */
[----:B------:R-:W-:Y:S01]  /*28ba0*/  VIADD R11, R9, UR5 ;  /* 0x00000005090b7c36 */ /* 0x000fe20008000000 */
[-C--:B------:R-:W-:Y:S01]  /*28bb0*/  LEA R142, P3, R15, R0.reuse, 0x2 ;  /* 0x000000000f8e7211 */ /* 0x080fe200078610ff */
[----:B------:R-:W1:Y:S01]  /*28bc0*/  @!P1 SYNCS.CCTL.IV [UR9+0x50008] ;  /* 0x05000800ff0099b1 */ /* 0x000e620008000009 */
[----:B------:R-:W-:Y:S02]  /*28bd0*/  LEA R140, P1, R13, R0, 0x2 ;  /* 0x000000000d8c7211 */ /* 0x000fe400078210ff */
[-C--:B------:R-:W-:Y:S02]  /*28be0*/  LEA.HI.X.SX32 R143, R15, R174.reuse, 0x2, P3 ;  /* 0x000000ae0f8f7211 */ /* 0x080fe400018f16ff */
[----:B------:R-:W-:Y:S01]  /*28bf0*/  LEA.HI.X.SX32 R141, R13, R174, 0x2, P1 ;  /* 0x000000ae0d8d7211 */ /* 0x000fe200008f16ff */
[----:B------:R-:W-:Y:S01]  /*28c00*/  VIADD R13, R11, UR5 ;  /* 0x000000050b0d7c36 */ /* 0x000fe20008000000 */
[----:B------:R-:W-:-:S02]  /*28c10*/  LEA R144, P1, R17, R0, 0x2 ;  /* 0x0000000011907211 */ /* 0x000fc400078210ff */
[----:B------:R-:W-:Y:S01]  /*28c20*/  LEA R146, P3, R5, R0, 0x2 ;  /* 0x0000000005927211 */ /* 0x000fe200078610ff */
[----:B------:R-:W-:Y:S01]  /*28c30*/  VIADD R15, R13, UR5 ;  /* 0x000000050d0f7c36 */ /* 0x000fe20008000000 */
[----:B------:R-:W-:Y:S02]  /*28c40*/  LEA.HI.X.SX32 R145, R17, R174, 0x2, P1 ;  /* 0x000000ae11917211 */ /* 0x000fe400008f16ff */
[----:B------:R-:W-:Y:S02]  /*28c50*/  LEA R148, P1, R7, R0, 0x2 ;  /* 0x0000000007947211 */ /* 0x000fe400078210ff */
[-C--:B------:R-:W-:Y:S01]  /*28c60*/  LEA.HI.X.SX32 R147, R5, R174.reuse, 0x2, P3 ;  /* 0x000000ae05937211 */ /* 0x080fe200018f16ff */
[----:B------:R-:W-:Y:S01]  /*28c70*/  VIADD R5, R15, UR5 ;  /* 0x000000050f057c36 */ /* 0x000fe20008000000 */
[----:B------:R-:W-:Y:S02]  /*28c80*/  LEA.HI.X.SX32 R149, R7, R174, 0x2, P1 ;  /* 0x000000ae07957211 */ /* 0x000fe400008f16ff */
[-C--:B------:R-:W-:Y:S01]  /*28c90*/  LEA R150, P3, R9, R0.reuse, 0x2 ;  /* 0x0000000009967211 */ /* 0x080fe200078610ff */
[----:B------:R-:W-:Y:S01]  /*28ca0*/  VIADD R7, R5, UR5 ;  /* 0x0000000505077c36 */ /* 0x000fe20008000000 */
[----:B------:R-:W-:-:S02]  /*28cb0*/  LEA R152, P1, R11, R0, 0x2 ;  /* 0x000000000b987211 */ /* 0x000fc400078210ff */
[-C--:B------:R-:W-:Y:S01]  /*28cc0*/  LEA.HI.X.SX32 R151, R9, R174.reuse, 0x2, P3 ;  /* 0x000000ae09977211 */ /* 0x080fe200018f16ff */
[----:B------:R-:W-:Y:S01]  /*28cd0*/  VIADD R9, R7, UR5 ;  /* 0x0000000507097c36 */ /* 0x000fe20008000000 */
[----:B------:R-:W-:Y:S02]  /*28ce0*/  LEA.HI.X.SX32 R153, R11, R174, 0x2, P1 ;  /* 0x000000ae0b997211 */ /* 0x000fe400008f16ff */
[-C--:B------:R-:W-:Y:S01]  /*28cf0*/  LEA R154, P3, R13, R0.reuse, 0x2 ;  /* 0x000000000d9a7211 */ /* 0x080fe200078610ff */
[----:B------:R-:W-:Y:S01]  /*28d00*/  VIADD R166, R9, UR5 ;  /* 0x0000000509a67c36 */ /* 0x000fe20008000000 */
[----:B------:R-:W-:Y:S02]  /*28d10*/  LEA R156, P1, R15, R0, 0x2 ;  /* 0x000000000f9c7211 */ /* 0x000fe400078210ff */
[-C--:B------:R-:W-:Y:S02]  /*28d20*/  LEA.HI.X.SX32 R155, R13, R174.reuse, 0x2, P3 ;  /* 0x000000ae0d9b7211 */ /* 0x080fe400018f16ff */
[----:B------:R-:W-:-:S02]  /*28d30*/  LEA.HI.X.SX32 R157, R15, R174, 0x2, P1 ;  /* 0x000000ae0f9d7211 */ /* 0x000fc400008f16ff */
[-C--:B------:R-:W-:Y:S02]  /*28d40*/  LEA R158, P3, R5, R0.reuse, 0x2 ;  /* 0x00000000059e7211 */ /* 0x080fe400078610ff */
[----:B------:R-:W-:Y:S02]  /*28d50*/  LEA R160, P1, R7, R0, 0x2 ;  /* 0x0000000007a07211 */ /* 0x000fe400078210ff */
[-C--:B------:R-:W-:Y:S02]  /*28d60*/  LEA.HI.X.SX32 R159, R5, R174.reuse, 0x2, P3 ;  /* 0x000000ae059f7211 */ /* 0x080fe400018f16ff */
[----:B------:R-:W-:Y:S02]  /*28d70*/  LEA.HI.X.SX32 R161, R7, R174, 0x2, P1 ;  /* 0x000000ae07a17211 */ /* 0x000fe400008f16ff */
[-C--:B------:R-:W-:Y:S02]  /*28d80*/  LEA R162, P3, R9, R0.reuse, 0x2 ;  /* 0x0000000009a27211 */ /* 0x080fe400078610ff */
[----:B------:R-:W-:-:S02]  /*28d90*/  LEA R164, P1, R166, R0, 0x2 ;  /* 0x00000000a6a47211 */ /* 0x000fc400078210ff */
[-C--:B------:R-:W-:Y:S02]  /*28da0*/  LEA.HI.X.SX32 R163, R9, R174.reuse, 0x2, P3 ;  /* 0x000000ae09a37211 */ /* 0x080fe400018f16ff */
[----:B------:R-:W-:Y:S02]  /*28db0*/  LEA.HI.X.SX32 R165, R166, R174, 0x2, P1 ;  /* 0x000000aea6a57211 */ /* 0x000fe400008f16ff */
[----:B--2---:R-:W-:Y:S02]  /*28dc0*/  ISETP.LT.AND P4, PT, R8, UR15, !P2 ;  /* 0x0000000f08007c0c */ /* 0x004fe4000d781270 */
[----:B---3--:R-:W-:Y:S02]  /*28dd0*/  ISETP.LT.AND P3, PT, R6, UR15, !P2 ;  /* 0x0000000f06007c0c */ /* 0x008fe4000d761270 */
[----:B----4-:R-:W-:Y:S02]  /*28de0*/  ISETP.LT.AND P1, PT, R4, UR15, !P2 ;  /* 0x0000000f04007c0c */ /* 0x010fe4000d721270 */
[----:B------:R-:W2:Y:S01]  /*28df0*/  LDTM.x128 R4, tmem[UR11] ;  /* 0x0000000b000479ee */ /* 0x000ea200083c0000 */
[----:B------:R-:W-:Y:S01]  /*28e00*/  NOP ;  /* 0x0000000000007918 */ /* 0x000fe20000000000 */
[----:B--2---:R2:W-:Y:S04]  /*28e10*/  @P6 STG.E desc[UR22][R2.64], R4 ;  /* 0x0000000402006986 */ /* 0x0045e8000c101916 */
[----:B------:R3:W-:Y:S01]  /*28e20*/  @P5 STG.E desc[UR22][R132.64], R5 ;  /* 0x0000000584005986 */ /* 0x0007e2000c101916 */
[----:B-----5:R-:W-:-:S03]  /*28e30*/  ISETP.LT.AND P5, PT, R172, UR15, !P2 ;  /* 0x0000000fac007c0c */ /* 0x020fc6000d7a1270 */
[----:B------:R-:W4:Y:S04]  /*28e40*/  LDL.LU R172, [R1+0xab4] ;  /* 0x000ab40001ac7983 */ /* 0x000f280000300800 */
[----:B------:R-:W5:Y:S04]  /*28e50*/  LDL.LU R173, [R1+0xa9c] ;  /* 0x000a9c0001ad7983 */ /* 0x000f680000300800 */
[----:B------:R-:W5:Y:S01]  /*28e60*/  LDL.LU R184, [R1+0xb94] ;  /* 0x000b940001b87983 */ /* 0x000f620000300800 */
[----:B------:R-:W-:Y:S02]  /*28e70*/  ISETP.LT.AND P6, PT, R167, UR15, !P2 ;  /* 0x0000000fa7007c0c */ /* 0x000fe4000d7c1270 */
[----:B------:R-:W-:Y:S01]  /*28e80*/  IADD3 R166, PT, PT, R166, UR5, RZ ;  /* 0x00000005a6a67c10 */ /* 0x000fe2000fffe0ff */
[----:B------:R-:W5:Y:S01]  /*28e90*/  LDL.LU R183, [R1+0xb90] ;  /* 0x000b900001b77983 */ /* 0x000f620000300800 */
[----:B--2---:R-:W-:-:S02]  /*28ea0*/  P2R R4, PR, RZ, 0x40 ;  /* 0x00000040ff047803 */ /* 0x004fc40000000000 */
[C---:B------:R-:W-:Y:S01]  /*28eb0*/  LEA R2, P6, R166.reuse, R0, 0x2 ;  /* 0x00000000a6027211 */ /* 0x040fe200078c10ff */
[C---:B------:R-:W-:Y:S01]  /*28ec0*/  VIADD R168, R166.reuse, UR5 ;  /* 0x00000005a6a87c36 */ /* 0x040fe20008000000 */
[----:B------:R-:W-:Y:S01]  /*28ed0*/  P2R R175, PR, RZ, 0x20 ;  /* 0x00000020ffaf7803 */ /* 0x000fe20000000000 */
[----:B------:R-:W2:Y:S01]  /*28ee0*/  LDL.LU R182, [R1+0xb8c] ;  /* 0x000b8c0001b67983 */ /* 0x000ea20000300800 */
[----:B------:R-:W-:Y:S02]  /*28ef0*/  LEA.HI.X.SX32 R3, R166, R174, 0x2, P6 ;  /* 0x000000aea6037211 */ /* 0x000fe400030f16ff */
[C---:B------:R-:W-:Y:S01]  /*28f00*/  LEA R166, P6, R168.reuse, R0, 0x2 ;  /* 0x00000000a8a67211 */ /* 0x040fe200078c10ff */
[----:B------:R1:W-:Y:S03]  /*28f10*/  @P0 STG.E desc[UR22][R134.64], R6 ;  /* 0x0000000686000986 */ /* 0x0003e6000c101916 */
[C---:B------:R-:W-:Y:S01]  /*28f20*/  LEA.HI.X.SX32 R167, R168.reuse, R174, 0x2, P6 ;  /* 0x000000aea8a77211 */ /* 0x040fe200030f16ff */
[----:B------:R-:W-:Y:S01]  /*28f30*/  VIADD R168, R168, UR5 ;  /* 0x00000005a8a87c36 */ /* 0x000fe20008000000 */
[----:B------:R-:W2:Y:S04]  /*28f40*/  LDL.LU R181, [R1+0xb88] ;  /* 0x000b880001b57983 */ /* 0x000ea80000300800 */
[C---:B---3--:R-:W-:Y:S01]  /*28f50*/  LEA R132, P5, R168.reuse, R0, 0x2 ;  /* 0x00000000a8847211 */ /* 0x048fe200078a10ff */
[----:B------:R-:W3:Y:S03]  /*28f60*/  LDL.LU R180, [R1+0xb84] ;  /* 0x000b840001b47983 */ /* 0x000ee60000300800 */
[C---:B------:R-:W-:Y:S01]  /*28f70*/  LEA.HI.X.SX32 R133, R168.reuse, R174, 0x2, P5 ;  /* 0x000000aea8857211 */ /* 0x040fe200028f16ff */
[----:B------:R-:W-:Y:S01]  /*28f80*/  VIADD R168, R168, UR5 ;  /* 0x00000005a8a87c36 */ /* 0x000fe20008000000 */
[----:B------:R-:W-:Y:S01]  /*28f90*/  ISETP.NE.AND P6, PT, R4, RZ, PT ;  /* 0x000000ff0400720c */ /* 0x000fe20003fc5270 */
[----:B------:R-:W2:Y:S02]  /*28fa0*/  LDL.LU R179, [R1+0xa00] ;  /* 0x000a000001b37983 */ /* 0x000ea40000300800 */
[C---:B-1----:R-:W-:Y:S01]  /*28fb0*/  VIADD R6, R168.reuse, UR5 ;  /* 0x00000005a8067c36 */ /* 0x042fe20008000000 */
[C---:B------:R-:W-:Y:S01]  /*28fc0*/  LEA R4, P5, R168.reuse, R0, 0x2 ;  /* 0x00000000a8047211 */ /* 0x040fe200078a10ff */
[----:B------:R-:W2:Y:S03]  /*28fd0*/  LDL.LU R178, [R1+0xb80] ;  /* 0x000b800001b27983 */ /* 0x000ea60000300800 */
[----:B------:R-:W-:-:S02]  /*28fe0*/  LEA.HI.X.SX32 R5, R168, R174, 0x2, P5 ;  /* 0x000000aea8057211 */ /* 0x000fc400028f16ff */
[----:B------:R-:W-:Y:S01]  /*28ff0*/  ISETP.LT.AND P0, PT, R169, UR15, !P2 ;  /* 0x0000000fa9007c0c */ /* 0x000fe2000d701270 */
[----:B------:R-:W-:Y:S01]  /*29000*/  @P4 STG.E desc[UR22][R136.64], R7 ;  /* 0x0000000788004986 */ /* 0x000fe2000c101916 */
[----:B------:R-:W-:-:S03]  /*29010*/  LEA R134, P5, R6, R0, 0x2 ;  /* 0x0000000006867211 */ /* 0x000fc600078a10ff */
[----:B------:R-:W2:Y:S01]  /*29020*/  LDL.LU R177, [R1+0xb7c] ;  /* 0x000b7c0001b17983 */ /* 0x000ea20000300800 */
[C---:B------:R-:W-:Y:S01]  /*29030*/  LEA.HI.X.SX32 R135, R6.reuse, R174, 0x2, P5 ;  /* 0x000000ae06877211 */ /* 0x040fe200028f16ff */
[----:B------:R-:W-:Y:S01]  /*29040*/  VIADD R6, R6, UR5 ;  /* 0x0000000506067c36 */ /* 0x000fe20008000000 */
[----:B------:R-:W-:Y:S01]  /*29050*/  ISETP.LT.AND P4, PT, R170, UR15, !P2 ;  /* 0x0000000faa007c0c */ /* 0x000fe2000d781270 */
[----:B------:R1:W-:Y:S03]  /*29060*/  @P3 STG.E desc[UR22][R138.64], R8 ;  /* 0x000000088a003986 */ /* 0x0003e6000c101916 */
[C---:B------:R-:W-:Y:S01]  /*29070*/  LEA R168, P5, R6.reuse, R0, 0x2 ;  /* 0x0000000006a87211 */ /* 0x040fe200078a10ff */
[----:B------:R-:W2:Y:S03]  /*29080*/  LDL.LU R176, [R1+0xb78] ;  /* 0x000b780001b07983 */ /* 0x000ea60000300800 */
[C---:B------:R-:W-:Y:S01]  /*29090*/  LEA.HI.X.SX32 R169, R6.reuse, R174, 0x2, P5 ;  /* 0x000000ae06a97211 */ /* 0x040fe200028f16ff */
[----:B------:R-:W-:-:S04]  /*290a0*/  VIADD R6, R6, UR5 ;  /* 0x0000000506067c36 */ /* 0x000fc80008000000 */
[----:B------:R-:W-:-:S04]  /*290b0*/  VIADD R170, R6, UR5 ;  /* 0x0000000506aa7c36 */ /* 0x000fc80008000000 */
[----:B-1----:R-:W-:Y:S01]  /*290c0*/  VIADD R8, R170, UR5 ;  /* 0x00000005aa087c36 */ /* 0x002fe20008000000 */
[----:B------:R-:W-:-:S04]  /*290d0*/  LEA R136, P5, R6, R0, 0x2 ;  /* 0x0000000006887211 */ /* 0x000fc800078a10ff */
[----:B------:R-:W-:Y:S02]  /*290e0*/  LEA R138, P3, R8, R0, 0x2 ;  /* 0x00000000088a7211 */ /* 0x000fe400078610ff */
[-C--:B------:R-:W-:Y:S02]  /*290f0*/  LEA.HI.X.SX32 R137, R6, R174.reuse, 0x2, P5 ;  /* 0x000000ae06897211 */ /* 0x080fe400028f16ff */
[C---:B------:R-:W-:Y:S01]  /*29100*/  LEA.HI.X.SX32 R139, R8.reuse, R174, 0x2, P3 ;  /* 0x000000ae088b7211 */ /* 0x040fe200018f16ff */
[----:B------:R-:W-:Y:S01]  /*29110*/  VIADD R8, R8, UR5 ;  /* 0x0000000508087c36 */ /* 0x000fe20008000000 */
[----:B------:R-:W-:-:S04]  /*29120*/  LEA R6, P5, R170, R0, 0x2 ;  /* 0x00000000aa067211 */ /* 0x000fc800078a10ff */
[----:B------:R-:W-:Y:S02]  /*29130*/  LEA.HI.X.SX32 R7, R170, R174, 0x2, P5 ;  /* 0x000000aeaa077211 */ /* 0x000fe400028f16ff */
[C---:B------:R-:W-:Y:S02]  /*29140*/  LEA R170, P3, R8.reuse, R0, 0x2 ;  /* 0x0000000008aa7211 */ /* 0x040fe400078610ff */
[----:B------:R-:W-:Y:S02]  /*29150*/  ISETP.LT.AND P5, PT, R171, UR15, !P2 ;  /* 0x0000000fab007c0c */ /* 0x000fe4000d7a1270 */
[C---:B------:R-:W-:Y:S01]  /*29160*/  LEA.HI.X.SX32 R171, R8.reuse, R174, 0x2, P3 ;  /* 0x000000ae08ab7211 */ /* 0x040fe200018f16ff */
[----:B------:R-:W-:Y:S01]  /*29170*/  VIADD R8, R8, UR5 ;  /* 0x0000000508087c36 */ /* 0x000fe20008000000 */
[----:B------:R1:W-:Y:S04]  /*29180*/  @P1 STG.E desc[UR22][R140.64], R9 ;  /* 0x000000098c001986 */ /* 0x0003e8000c101916 */
[----:B------:R4:W-:Y:S01]  /*29190*/  @P6 STG.E desc[UR22][R142.64], R10 ;  /* 0x0000000a8e006986 */ /* 0x0009e2000c101916 */
[----:B-1----:R-:W-:-:S04]  /*291a0*/  LEA R140, P3, R8, R0, 0x2 ;  /* 0x00000000088c7211 */ /* 0x002fc800078610ff */
[----:B------:R-:W-:Y:S02]  /*291b0*/  LEA.HI.X.SX32 R141, R8, R174, 0x2, P3 ;  /* 0x000000ae088d7211 */ /* 0x000fe400018f16ff */
[----:B----4-:R-:W-:Y:S01]  /*291c0*/  ISETP.LT.AND P1, PT, R172, UR15, !P2 ;  /* 0x0000000fac007c0c */ /* 0x010fe2000d721270 */
[----:B------:R-:W-:-:S05]  /*291d0*/  VIADD R172, R8, UR5 ;  /* 0x0000000508ac7c36 */ /* 0x000fca0008000000 */
[----:B------:R-:W-:-:S04]  /*291e0*/  IADD3 R10, PT, PT, R172, UR5, RZ ;  /* 0x00000005ac0a7c10 */ /* 0x000fc8000fffe0ff */
[-C--:B------:R-:W-:Y:S02]  /*291f0*/  LEA R142, P6, R10, R0.reuse, 0x2 ;  /* 0x000000000a8e7211 */ /* 0x080fe400078c10ff */
[----:B------:R-:W-:Y:S02]  /*29200*/  LEA R8, P3, R172, R0, 0x2 ;  /* 0x00000000ac087211 */ /* 0x000fe400078610ff */
[CC--:B------:R-:W-:Y:S01]  /*29210*/  LEA.HI.X.SX32 R143, R10.reuse, R174.reuse, 0x2, P6 ;  /* 0x000000ae0a8f7211 */ /* 0x0c0fe200030f16ff */
[----:B------:R-:W-:Y:S01]  /*29220*/  VIADD R10, R10, UR5 ;  /* 0x000000050a0a7c36 */ /* 0x000fe20008000000 */
[----:B------:R-:W-:-:S04]  /*29230*/  LEA.HI.X.SX32 R9, R172, R174, 0x2, P3 ;  /* 0x000000aeac097211 */ /* 0x000fc800018f16ff */
[C---:B------:R-:W-:Y:S02]  /*29240*/  LEA R172, P6, R10.reuse, R0, 0x2 ;  /* 0x000000000aac7211 */ /* 0x040fe400078c10ff */
[----:B-----5:R-:W-:Y:S02]  /*29250*/  ISETP.LT.AND P3, PT, R173, UR15, !P2 ;  /* 0x0000000fad007c0c */ /* 0x020fe4000d761270 */
[----:B------:R-:W-:Y:S02]  /*29260*/  LEA.HI.X.SX32 R173, R10, R174, 0x2, P6 ;  /* 0x000000ae0aad7211 */ /* 0x000fe400030f16ff */
[----:B------:R-:W-:Y:S02]  /*29270*/  ISETP.NE.AND P6, PT, R175, RZ, PT ;  /* 0x000000ffaf00720c */ /* 0x000fe40003fc5270 */
[----:B------:R-:W4:Y:S11]  /*29280*/  LDL.LU R175, [R1+0xb74] ;  /* 0x000b740001af7983 */ /* 0x000f360000300800 */
[----:B------:R-:W-:Y:S04]  /*29290*/  @P6 STG.E desc[UR22][R144.64], R11 ;  /* 0x0000000b90006986 */ /* 0x000fe8000c101916 */
[----:B------:R1:W-:Y:S04]  /*292a0*/  @P0 STG.E desc[UR22][R146.64], R12 ;  /* 0x0000000c92000986 */ /* 0x0003e8000c101916 */
[----:B-1----:R-:W5:Y:S04]  /*292b0*/  LDL.LU R12, [R1+0xb70] ;  /* 0x000b7000010c7983 */ /* 0x002f680000300800 */
[----:B------:R-:W5:Y:S04]  /*292c0*/  LDL.LU R145, [R1+0xb6c] ;  /* 0x000b6c0001917983 */ /* 0x000f680000300800 */
[----:B------:R-:W5:Y:S04]  /*292d0*/  LDL.LU R11, [R1+0xb68] ;  /* 0x000b6800010b7983 */ /* 0x000f680000300800 */
[----:B------:R-:W5:Y:S01]  /*292e0*/  LDL.LU R144, [R1+0xb64] ;  /* 0x000b640001907983 */ /* 0x000f620000300800 */
[----:B------:R-:W-:-:S03]  /*292f0*/  ISETP.LT.AND P6, PT, R184, UR15, !P2 ;  /* 0x0000000fb8007c0c */ /* 0x000fc6000d7c1270 */
[----:B------:R-:W-:Y:S04]  /*29300*/  @P4 STG.E desc[UR22][R148.64], R13 ;  /* 0x0000000d94004986 */ /* 0x000fe8000c101916 */
[----:B------:R-:W-:Y:S04]  /*29310*/  @P5 STG.E desc[UR22][R150.64], R14 ;  /* 0x0000000e96005986 */ /* 0x000fe8000c101916 */
[----:B------:R-:W-:Y:S04]  /*29320*/  @P1 STG.E desc[UR22][R152.64], R15 ;  /* 0x0000000f98001986 */ /* 0x000fe8000c101916 */
[----:B------:R-:W-:Y:S04]  /*29330*/  @P3 STG.E desc[UR22][R154.64], R16 ;  /* 0x000000109a003986 */ /* 0x000fe8000c101916 */
[----:B------:R1:W-:Y:S04]  /*29340*/  @P6 STG.E desc[UR22][R156.64], R17 ;  /* 0x000000119c006986 */ /* 0x0003e8000c101916 */
[----:B-1----:R-:W5:Y:S04]  /*29350*/  LDL.LU R17, [R1+0xb60] ;  /* 0x000b600001117983 */ /* 0x002f680000300800 */
[----:B------:R-:W5:Y:S04]  /*29360*/  LDL.LU R16, [R1+0xb5c] ;  /* 0x000b5c0001107983 */ /* 0x000f680000300800 */
[----:B------:R-:W5:Y:S04]  /*29370*/  LDL.LU R15, [R1+0xb58] ;  /* 0x000b5800010f7983 */ /* 0x000f680000300800 */
[----:B------:R-:W5:Y:S01]  /*29380*/  LDL.LU R14, [R1+0xb54] ;  /* 0x000b5400010e7983 */ /* 0x000f620000300800 */
[----:B--2---:R-:W-:Y:S01]  /*29390*/  ISETP.LT.AND P3, PT, R179, UR4, !P2 ;  /* 0x00000004b3007c0c */ /* 0x004fe2000d761270 */
[----:B------:R-:W1:Y:S01]  /*293a0*/  LDCU UR4, c[0x0][0x39c] ;  /* 0x00007380ff0477ac */ /* 0x000e620008000800 */
[----:B------:R-:W-:Y:S01]  /*293b0*/  ISETP.LT.AND P0, PT, R183, UR15, !P2 ;  /* 0x0000000fb7007c0c */ /* 0x000fe2000d701270 */
[----:B------:R-:W2:Y:S01]  /*293c0*/  LDL.LU R13, [R1+0xb50] ;  /* 0x000b5000010d7983 */ /* 0x000ea20000300800 */
[----:B-1----:R-:W-:Y:S01]  /*293d0*/  ISETP.LT.AND P6, PT, R178, UR4, !P2 ;  /* 0x00000004b2007c0c */ /* 0x002fe2000d7c1270 */
[----:B------:R-:W1:Y:S10]  /*293e0*/  LDCU UR4, c[0x0][0x39c] ;  /* 0x00007380ff0477ac */ /* 0x000e740008000800 */
[----:B------:R-:W-:Y:S01]  /*293f0*/  @P0 STG.E desc[UR22][R158.64], R18 ;  /* 0x000000129e000986 */ /* 0x000fe2000c101916 */
[----:B------:R-:W-:-:S02]  /*29400*/  ISETP.LT.AND P4, PT, R182, UR15, !P2 ;  /* 0x0000000fb6007c0c */ /* 0x000fc4000d781270 */
[----:B-1----:R-:W-:Y:S01]  /*29410*/  ISETP.LT.AND P0, PT, R177, UR4, !P2 ;  /* 0x00000004b1007c0c */ /* 0x002fe2000d701270 */
[----:B------:R-:W1:Y:S10]  /*29420*/  LDCU UR4, c[0x0][0x39c] ;  /* 0x00007380ff0477ac */ /* 0x000e740008000800 */
[----:B------:R-:W-:Y:S01]  /*29430*/  @P4 STG.E desc[UR22][R160.64], R19 ;  /* 0x00000013a0004986 */ /* 0x000fe2000c101916 */
[----:B------:R-:W-:-:S02]  /*29440*/  ISETP.LT.AND P5, PT, R181, UR15, !P2 ;  /* 0x0000000fb5007c0c */ /* 0x000fc4000d7a1270 */
[----:B-1----:R-:W-:Y:S01]  /*29450*/  ISETP.LT.AND P4, PT, R176, UR4, !P2 ;  /* 0x00000004b0007c0c */ /* 0x002fe2000d781270 */
[----:B------:R-:W4:Y:S10]  /*29460*/  LDCU UR4, c[0x0][0x39c] ;  /* 0x00007380ff0477ac */ /* 0x000f340008000800 */
[----:B------:R-:W-:Y:S01]  /*29470*/  @P5 STG.E desc[UR22][R162.64], R20 ;  /* 0x00000014a2005986 */ /* 0x000fe2000c101916 */
[----:B---3--:R-:W-:-:S13]  /*29480*/  ISETP.LT.AND P1, PT, R180, UR15, !P2 ;  /* 0x0000000fb4007c0c */ /* 0x008fda000d721270 */
[----:B------:R-:W-:Y:S04]  /*29490*/  @P1 STG.E desc[UR22][R164.64], R21 ;  /* 0x00000015a4001986 */ /* 0x000fe8000c101916 */
[----:B------:R1:W-:Y:S04]  /*294a0*/  @P6 STG.E desc[UR22][R2.64], R22 ;  /* 0x0000001602006986 */ /* 0x0003e8000c101916 */
[----:B------:R-:W-:Y:S04]  /*294b0*/  @P0 STG.E desc[UR22][R166.64], R23 ;  /* 0x00000017a6000986 */ /* 0x000fe8000c101916 */
[----:B------:R-:W-:Y:S01]  /*294c0*/  @P4 STG.E desc[UR22][R132.64], R24 ;  /* 0x0000001884004986 */ /* 0x000fe2000c101916 */
[----:B----4-:R-:W-:Y:S01]  /*294d0*/  ISETP.LT.AND P5, PT, R175, UR4, !P2 ;  /* 0x00000004af007c0c */ /* 0x010fe2000d7a1270 */
[----:B------:R-:W5:Y:S02]  /*294e0*/  LDCU UR4, c[0x0][0x39c] ;  /* 0x00007380ff0477ac */ /* 0x000f640008000800 */
[----:B-----5:R-:W-:Y:S01]  /*294f0*/  ISETP.LT.AND P1, PT, R12, UR4, !P2 ;  /* 0x000000040c007c0c */ /* 0x020fe2000d721270 */
[----:B------:R-:W3:Y:S09]  /*29500*/  LDCU UR4, c[0x0][0x39c] ;  /* 0x00007380ff0477ac */ /* 0x000ef20008000800 */
[----:B------:R4:W-:Y:S04]  /*29510*/  @P5 STG.E desc[UR22][R4.64], R25 ;  /* 0x0000001904005986 */ /* 0x0009e8000c101916 */
[----:B------:R-:W5:Y:S01]  /*29520*/  LDL.LU R12, [R1+0xb4c] ;  /* 0x000b4c00010c7983 */ /* 0x000f620000300800 */
[----:B---3--:R-:W-:Y:S01]  /*29530*/  ISETP.LT.AND P6, PT, R145, UR4, !P2 ;  /* 0x0000000491007c0c */ /* 0x008fe2000d7c1270 */
[----:B------:R-:W3:Y:S02]  /*29540*/  LDCU UR4, c[0x0][0x39c] ;  /* 0x00007380ff0477ac */ /* 0x000ee40008000800 */
[----:B---3--:R-:W-:Y:S01]  /*29550*/  ISETP.LT.AND P0, PT, R11, UR4, !P2 ;  /* 0x000000040b007c0c */ /* 0x008fe2000d701270 */
[----:B------:R-:W3:Y:S01]  /*29560*/  LDCU UR4, c[0x0][0x39c] ;  /* 0x00007380ff0477ac */ /* 0x000ee20008000800 */
[----:B------:R-:W-:Y:S04]  /*29570*/  @P1 STG.E desc[UR22][R134.64], R26 ;  /* 0x0000001a86001986 */ /* 0x000fe8000c101916 */
[----:B------:R-:W5:Y:S04]  /*29580*/  LDL.LU R11, [R1+0xb48] ;  /* 0x000b4800010b7983 */ /* 0x000f680000300800 */
[----:B-1----:R-:W5:Y:S01]  /*29590*/  LDL.LU R3, [R1+0xb44] ;  /* 0x000b440001037983 */ /* 0x002f620000300800 */
[----:B---3--:R-:W-:Y:S01]  /*295a0*/  ISETP.LT.AND P4, PT, R144, UR4, !P2 ;  /* 0x0000000490007c0c */ /* 0x008fe2000d781270 */
[----:B------:R-:W1:Y:S02]  /*295b0*/  LDCU UR4, c[0x0][0x39c] ;  /* 0x00007380ff0477ac */ /* 0x000e640008000800 */
[----:B------:R-:W-:Y:S04]  /*295c0*/  @P6 STG.E desc[UR22][R168.64], R27 ;  /* 0x0000001ba8006986 */ /* 0x000fe8000c101916 */
[----:B------:R-:W3:Y:S04]  /*295d0*/  LDL.LU R2, [R1+0xb40] ;  /* 0x000b400001027983 */ /* 0x000ee80000300800 */
[----:B----4-:R-:W4:Y:S01]  /*295e0*/  LDL.LU R4, [R1+0xb9c] ;  /* 0x000b9c0001047983 */ /* 0x010f220000300800 */
[----:B-1----:R-:W-:Y:S01]  /*295f0*/  ISETP.LT.AND P5, PT, R17, UR4, !P2 ;  /* 0x0000000411007c0c */ /* 0x002fe2000d7a1270 */
[----:B------:R-:W1:Y:S02]  /*29600*/  LDCU UR4, c[0x0][0x39c] ;  /* 0x00007380ff0477ac */ /* 0x000e640008000800 */
[----:B-1----:R-:W-:Y:S01]  /*29610*/  ISETP.LT.AND P1, PT, R16, UR4, !P2 ;  /* 0x0000000410007c0c */ /* 0x002fe2000d721270 */
[----:B------:R-:W1:Y:S02]  /*29620*/  LDCU UR4, c[0x0][0x39c] ;  /* 0x00007380ff0477ac */ /* 0x000e640008000800 */
[----:B-1----:R-:W-:Y:S01]  /*29630*/  ISETP.LT.AND P6, PT, R15, UR4, !P2 ;  /* 0x000000040f007c0c */ /* 0x002fe2000d7c1270 */
[----:B------:R-:W1:Y:S01]  /*29640*/  LDCU UR4, c[0x0][0x39c] ;  /* 0x00007380ff0477ac */ /* 0x000e620008000800 */
[----:B------:R-:W-:Y:S04]  /*29650*/  @P0 STG.E desc[UR22][R136.64], R28 ;  /* 0x0000001c88000986 */ /* 0x000fe8000c101916 */
[----:B------:R1:W-:Y:S02]  /*29660*/  @P4 STG.E desc[UR22][R6.64], R29 ;  /* 0x0000001d06004986 */ /* 0x0003e4000c101916 */
[----:B-1----:R-:W-:Y:S01]  /*29670*/  ISETP.LT.AND P0, PT, R14, UR4, !P2 ;  /* 0x000000040e007c0c */ /* 0x002fe2000d701270 */
[----:B------:R-:W2:Y:S01]  /*29680*/  LDCU UR4, c[0x0][0x39c] ;  /* 0x00007380ff0477ac */ /* 0x000ea20008000800 */
[----:B------:R-:W4:Y:S04]  /*29690*/  LDL.LU R14, [R1+0xba0] ;  /* 0x000ba000010e7983 */ /* 0x000f280000300800 */
[----:B------:R-:W4:Y:S01]  /*296a0*/  LDL.LU R6, [R1+0xba8] ;  /* 0x000ba80001067983 */ /* 0x000f220000300800 */
[----:B--2---:R-:W-:Y:S01]  /*296b0*/  ISETP.LT.AND P4, PT, R13, UR4, !P2 ;  /* 0x000000040d007c0c */ /* 0x004fe2000d781270 */
[----:B------:R-:W5:Y:S02]  /*296c0*/  LDCU UR4, c[0x0][0x39c] ;  /* 0x00007380ff0477ac */ /* 0x000f640008000800 */
[----:B------:R-:W-:Y:S04]  /*296d0*/  @P5 STG.E desc[UR22][R138.64], R30 ;  /* 0x0000001e8a005986 */ /* 0x000fe8000c101916 */
[----:B------:R-:W-:Y:S04]  /*296e0*/  @P1 STG.E desc[UR22][R170.64], R31 ;  /* 0x0000001faa001986 */ /* 0x000fe8000c101916 */
[----:B------:R-:W-:Y:S04]  /*296f0*/  @P6 STG.E desc[UR22][R140.64], R32 ;  /* 0x000000208c006986 */ /* 0x000fe8000c101916 */
[----:B------:R-:W2:Y:S04]  /*29700*/  LDL.LU R13, [R1+0xbac] ;  /* 0x000bac00010d7983 */ /* 0x000ea80000300800 */
[----:B------:R-:W-:Y:S04]  /*29710*/  @P0 STG.E desc[UR22][R8.64], R33 ;  /* 0x0000002108000986 */ /* 0x000fe8000c101916 */
[----:B------:R-:W-:Y:S01]  /*29720*/  @P4 STG.E desc[UR22][R142.64], R34 ;  /* 0x000000228e004986 */ /* 0x000fe2000c101916 */
[----:B-----5:R-:W-:Y:S01]  /*29730*/  ISETP.LT.AND P5, PT, R12, UR4, !P2 ;  /* 0x000000040c007c0c */ /* 0x020fe2000d7a1270 */
[----:B------:R-:W1:Y:S02]  /*29740*/  LDCU UR4, c[0x0][0x39c] ;  /* 0x00007380ff0477ac */ /* 0x000e640008000800 */
[----:B------:R-:W5:Y:S10]  /*29750*/  LDL.LU R12, [R1+0xbb4] ;  /* 0x000bb400010c7983 */ /* 0x000f740000300800 */
[----:B------:R-:W-:Y:S01]  /*29760*/  @P5 STG.E desc[UR22][R172.64], R35 ;  /* 0x00000023ac005986 */ /* 0x000fe2000c101916 */
[----:B-1----:R-:W-:Y:S01]  /*29770*/  ISETP.LT.AND P1, PT, R11, UR4, !P2 ;  /* 0x000000040b007c0c */ /* 0x002fe2000d721270 */
[----:B------:R-:W1:Y:S02]  /*29780*/  LDCU UR4, c[0x0][0x39c] ;  /* 0x00007380ff0477ac */ /* 0x000e640008000800 */
[----:B------:R-:W5:Y:S01]  /*29790*/  LDL.LU R11, [R1+0xbb8] ;  /* 0x000bb800010b7983 */ /* 0x000f620000300800 */
[----:B------:R-:W-:Y:S01]  /*297a0*/  ISETP.LT.AND P6, PT, R3, UR6, !P2 ;  /* 0x0000000603007c0c */ /* 0x000fe2000d7c1270 */
[----:B------:R-:W-:Y:S01]  /*297b0*/  VIADD R3, R10, UR5 ;  /* 0x000000050a037c36 */ /* 0x000fe20008000000 */
[----:B------:R-:W1:Y:S01]  /*297c0*/  LDCU UR6, c[0x0][0x39c] ;  /* 0x00007380ff0677ac */ /* 0x000e620008000800 */
[----:B------:R-:W5:Y:S02]  /*297d0*/  LDL.LU R10, [R1+0xbc0] ;  /* 0x000bc000010a7983 */ /* 0x000f640000300800 */
[----:B------:R-:W-:Y:S01]  /*297e0*/  VIADD R5, R3, UR5 ;  /* 0x0000000503057c36 */ /* 0x000fe20008000000 */
[----:B---3--:R-:W-:-:S03]  /*297f0*/  ISETP.LT.AND P0, PT, R2, UR7, !P2 ;  /* 0x0000000702007c0c */ /* 0x008fc6000d701270 */
[----:B------:R-:W-:Y:S01]  /*29800*/  VIADD R7, R5, UR5 ;  /* 0x0000000505077c36 */ /* 0x000fe20008000000 */
[C---:B------:R-:W-:Y:S01]  /*29810*/  LEA R2, P4, R3.reuse, R0, 0x2 ;  /* 0x0000000003027211 */ /* 0x040fe200078810ff */
[----:B------:R-:W2:Y:S03]  /*29820*/  LDCU UR7, c[0x0][0x39c] ;  /* 0x00007380ff0777ac */ /* 0x000ea60008000800 */
[----:B------:R-:W-:Y:S02]  /*29830*/  LEA.HI.X.SX32 R3, R3, R174, 0x2, P4 ;  /* 0x000000ae03037211 */ /* 0x000fe400020f16ff */
[----:B----4-:R-:W-:Y:S02]  /*29840*/  ISETP.LT.AND P4, PT, R4, UR8, !P2 ;  /* 0x0000000804007c0c */ /* 0x010fe4000d781270 */
[C---:B------:R-:W-:Y:S01]  /*29850*/  LEA R4, P5, R5.reuse, R0, 0x2 ;  /* 0x0000000005047211 */ /* 0x040fe200078a10ff */
[----:B------:R3:W-:Y:S03]  /*29860*/  @P1 STG.E desc[UR22][R2.64], R36 ;  /* 0x0000002402001986 */ /* 0x0007e6000c101916 */
[----:B------:R-:W-:-:S02]  /*29870*/  LEA.HI.X.SX32 R5, R5, R174, 0x2, P5 ;  /* 0x000000ae05057211 */ /* 0x000fc400028f16ff */
[----:B---3--:R-:W-:-:S04]  /*29880*/  LEA R2, P5, R7, R0, 0x2 ;  /* 0x0000000007027211 */ /* 0x008fc800078a10ff */
[C---:B------:R-:W-:Y:S02]  /*29890*/  LEA.HI.X.SX32 R3, R7.reuse, R174, 0x2, P5 ;  /* 0x000000ae07037211 */ /* 0x040fe400028f16ff */
[----:B-1----:R-:W-:Y:S02]  /*298a0*/  ISETP.LT.AND P5, PT, R6, UR6, !P2 ;  /* 0x0000000606007c0c */ /* 0x002fe4000d7a1270 */
[----:B------:R-:W-:Y:S01]  /*298b0*/  ISETP.LT.AND P1, PT, R14, UR4, !P2 ;  /* 0x000000040e007c0c */ /* 0x000fe2000d721270 */
[----:B------:R-:W3:Y:S01]  /*298c0*/  LDL.LU R6, [R1+0xbc4] ;  /* 0x000bc40001067983 */ /* 0x000ee20000300800 */
[----:B------:R-:W5:Y:S03]  /*298d0*/  LDCU UR4, c[0x0][0x39c] ;  /* 0x00007380ff0477ac */ /* 0x000f660008000800 */
[----:B------:R-:W4:Y:S01]  /*298e0*/  LDL.LU R8, [R1+0xbcc] ;  /* 0x000bcc0001087983 */ /* 0x000f220000300800 */
[----:B------:R-:W-:Y:S01]  /*298f0*/  VIADD R9, R7, UR5 ;  /* 0x0000000507097c36 */ /* 0x000fe20008000000 */
[----:B------:R-:W1:Y:S02]  /*29900*/  LDCU UR6, c[0x0][0x39c] ;  /* 0x00007380ff0677ac */ /* 0x000e640008000800 */
[----:B------:R1:W-:Y:S01]  /*29910*/  @P6 STG.E desc[UR22][R4.64], R37 ;  /* 0x0000002504006986 */ /* 0x0003e2000c101916 */
[----:B------:R-:W-:-:S03]  /*29920*/  VIADD R7, R9, UR5 ;  /* 0x0000000509077c36 */ /* 0x000fc60008000000 */
[----:B------:R1:W-:Y:S02]  /*29930*/  @P0 STG.E desc[UR22][R2.64], R38 ;  /* 0x0000002602000986 */ /* 0x0003e4000c101916 */
[----:B-1----:R-:W-:-:S04]  /*29940*/  LEA R4, P6, R9, R0, 0x2 ;  /* 0x0000000009047211 */ /* 0x002fc800078c10ff */
[----:B------:R-:W-:Y:S01]  /*29950*/  LEA.HI.X.SX32 R5, R9, R174, 0x2, P6 ;  /* 0x000000ae09057211 */ /* 0x000fe200030f16ff */
[C---:B------:R-:W-:Y:S01]  /*29960*/  VIADD R9, R7.reuse, UR5 ;  /* 0x0000000507097c36 */ /* 0x040fe20008000000 */
[----:B------:R-:W-:Y:S02]  /*29970*/  LEA R2, P6, R7, R0, 0x2 ;  /* 0x0000000007027211 */ /* 0x000fe400078c10ff */
[----:B--2---:R-:W-:Y:S01]  /*29980*/  ISETP.LT.AND P0, PT, R13, UR7, !P2 ;  /* 0x000000070d007c0c */ /* 0x004fe2000d701270 */
[----:B------:R1:W-:Y:S01]  /*29990*/  @P4 STG.E desc[UR22][R4.64], R39 ;  /* 0x0000002704004986 */ /* 0x0003e2000c101916 */
[----:B------:R-:W2:Y:S01]  /*299a0*/  LDCU UR7, c[0x0][0x39c] ;  /* 0x00007380ff0777ac */ /* 0x000ea20008000800 */
[----:B------:R-:W-:Y:S01]  /*299b0*/  LEA.HI.X.SX32 R3, R7, R174, 0x2, P6 ;  /* 0x000000ae07037211 */ /* 0x000fe200030f16ff */
[----:B------:R-:W-:-:S04]  /*299c0*/  VIADD R7, R9, UR5 ;  /* 0x0000000509077c36 */ /* 0x000fc80008000000 */
[----:B------:R2:W-:Y:S01]  /*299d0*/  @P1 STG.E desc[UR22][R2.64], R40 ;  /* 0x0000002802001986 */ /* 0x0005e2000c101916 */
[----:B-1----:R-:W-:-:S04]  /*299e0*/  LEA R4, P6, R9, R0, 0x2 ;  /* 0x0000000009047211 */ /* 0x002fc800078c10ff */
[----:B------:R-:W-:Y:S02]  /*299f0*/  LEA.HI.X.SX32 R5, R9, R174, 0x2, P6 ;  /* 0x000000ae09057211 */ /* 0x000fe400030f16ff */
[C---:B--2---:R-:W-:Y:S01]  /*29a00*/  LEA R2, P6, R7.reuse, R0, 0x2 ;  /* 0x0000000007027211 */ /* 0x044fe200078c10ff */
[----:B------:R-:W-:-:S03]  /*29a10*/  VIADD R9, R7, UR5 ;  /* 0x0000000507097c36 */ /* 0x000fc60008000000 */
[----:B------:R-:W-:Y:S01]  /*29a20*/  LEA.HI.X.SX32 R3, R7, R174, 0x2, P6 ;  /* 0x000000ae07037211 */ /* 0x000fe200030f16ff */
[----:B------:R1:W-:Y:S04]  /*29a30*/  @P5 STG.E desc[UR22][R4.64], R41 ;  /* 0x0000002904005986 */ /* 0x0003e8000c101916 */
[----:B------:R2:W-:Y:S01]  /*29a40*/  @P0 STG.E desc[UR22][R2.64], R42 ;  /* 0x0000002a02000986 */ /* 0x0005e2000c101916 */
[----:B-1----:R-:W-:-:S04]  /*29a50*/  LEA R4, P6, R9, R0, 0x2 ;  /* 0x0000000009047211 */ /* 0x002fc800078c10ff */
[----:B------:R-:W-:Y:S02]  /*29a60*/  LEA.HI.X.SX32 R5, R9, R174, 0x2, P6 ;  /* 0x000000ae09057211 */ /* 0x000fe400030f16ff */
[----:B-----5:R-:W-:Y:S01]  /*29a70*/  ISETP.LT.AND P4, PT, R12, UR4, !P2 ;  /* 0x000000040c007c0c */ /* 0x020fe2000d781270 */
[----:B------:R-:W3:Y:S01]  /*29a80*/  LDCU UR4, c[0x0][0x39c] ;  /* 0x00007380ff0477ac */ /* 0x000ee20008000800 */
[----:B------:R-:W5:Y:S11]  /*29a90*/  LDL.LU R12, [R1+0xbd0] ;  /* 0x000bd000010c7983 */ /* 0x000f760000300800 */
[----:B------:R1:W-:Y:S01]  /*29aa0*/  @P4 STG.E desc[UR22][R4.64], R43 ;  /* 0x0000002b04004986 */ /* 0x0003e2000c101916 */
[----:B------:R-:W-:Y:S01]  /*29ab0*/  ISETP.LT.AND P1, PT, R11, UR6, !P2 ;  /* 0x000000060b007c0c */ /* 0x000fe2000d721270 */
[----:B------:R-:W4:Y:S02]  /*29ac0*/  LDCU UR6, c[0x0][0x39c] ;  /* 0x00007380ff0677ac */ /* 0x000f240008000800 */
[----:B------:R-:W5:Y:S01]  /*29ad0*/  LDL.LU R11, [R1+0xbd8] ;  /* 0x000bd800010b7983 */ /* 0x000f620000300800 */
[----:B------:R-:W-:Y:S01]  /*29ae0*/  ISETP.LT.AND P5, PT, R10, UR7, !P2 ;  /* 0x000000070a007c0c */ /* 0x000fe2000d7a1270 */
[----:B------:R-:W5:Y:S02]  /*29af0*/  LDCU UR7, c[0x0][0x39c] ;  /* 0x00007380ff0777ac */ /* 0x000f640008000800 */
[----:B------:R-:W5:Y:S01]  /*29b00*/  LDL.LU R10, [R1+0xbdc] ;  /* 0x000bdc00010a7983 */ /* 0x000f620000300800 */
[----:B---3--:R-:W-:Y:S01]  /*29b10*/  ISETP.LT.AND P0, PT, R6, UR4, !P2 ;  /* 0x0000000406007c0c */ /* 0x008fe2000d701270 */
[----:B------:R-:W-:-:S02]  /*29b20*/  VIADD R7, R9, UR5 ;  /* 0x0000000509077c36 */ /* 0x000fc40008000000 */
[----:B------:R-:W3:Y:S01]  /*29b30*/  LDL.LU R6, [R1+0xbe4] ;  /* 0x000be40001067983 */ /* 0x000ee20000300800 */
[----:B------:R-:W5:Y:S01]  /*29b40*/  LDCU UR4, c[0x0][0x39c] ;  /* 0x00007380ff0477ac */ /* 0x000f620008000800 */
[----:B----4-:R-:W-:Y:S02]  /*29b50*/  ISETP.LT.AND P4, PT, R8, UR6, !P2 ;  /* 0x0000000608007c0c */ /* 0x010fe4000d781270 */
[----:B------:R-:W4:Y:S01]  /*29b60*/  LDL.LU R8, [R1+0xbe0] ;  /* 0x000be00001087983 */ /* 0x000f220000300800 */
[C---:B--2---:R-:W-:Y:S01]  /*29b70*/  LEA R2, P6, R7.reuse, R0, 0x2 ;  /* 0x0000000007027211 */ /* 0x044fe200078c10ff */
[C---:B------:R-:W-:Y:S01]  /*29b80*/  VIADD R9, R7.reuse, UR5 ;  /* 0x0000000507097c36 */ /* 0x040fe20008000000 */
[----:B------:R-:W2:Y:S01]  /*29b90*/  LDCU UR6, c[0x0][0x39c] ;  /* 0x00007380ff0677ac */ /* 0x000ea20008000800 */
[----:B------:R-:W4:Y:S04]  /*29ba0*/  LDL.LU R15, [R1+0xbd4] ;  /* 0x000bd400010f7983 */ /* 0x000f280000300800 */
[----:B------:R-:W4:Y:S01]  /*29bb0*/  LDL.LU R14, [R1+0xbc8] ;  /* 0x000bc800010e7983 */ /* 0x000f220000300800 */
[----:B------:R-:W-:-:S02]  /*29bc0*/  LEA.HI.X.SX32 R3, R7, R174, 0x2, P6 ;  /* 0x000000ae07037211 */ /* 0x000fc400030f16ff */
[C---:B-1----:R-:W-:Y:S01]  /*29bd0*/  LEA R4, P6, R9.reuse, R0, 0x2 ;  /* 0x0000000009047211 */ /* 0x042fe200078c10ff */
[----:B------:R-:W4:Y:S01]  /*29be0*/  LDL.LU R13, [R1+0xbbc] ;  /* 0x000bbc00010d7983 */ /* 0x000f220000300800 */
[----:B------:R-:W-:-:S03]  /*29bf0*/  IADD3 R7, PT, PT, R9, UR5, RZ ;  /* 0x0000000509077c10 */ /* 0x000fc6000fffe0ff */
[----:B------:R1:W-:Y:S01]  /*29c00*/  @P1 STG.E desc[UR22][R2.64], R44 ;  /* 0x0000002c02001986 */ /* 0x0003e2000c101916 */
        /* <DEDUP_REMOVED lines=8> */
[----:B------:R1:W-:Y:S01]  /*29c90*/  @P0 STG.E desc[UR22][R2.64], R46 ;  /* 0x0000002e02000986 */ /* 0x0003e2000c101916 */
[----:B------:R-:W-:-:S03]  /*29ca0*/  VIADD R9, R7, UR5 ;  /* 0x0000000507097c36 */ /* 0x000fc60008000000 */
[----:B------:R2:W-:Y:S01]  /*29cb0*/  @P4 STG.E desc[UR22][R4.64], R47 ;  /* 0x0000002f04004986 */ /* 0x0005e2000c101916 */
[----:B-1----:R-:W-:-:S04]  /*29cc0*/  LEA R2, P6, R7, R0, 0x2 ;  /* 0x0000000007027211 */ /* 0x002fc800078c10ff */
[----:B------:R-:W-:Y:S02]  /*29cd0*/  LEA.HI.X.SX32 R3, R7, R174, 0x2, P6 ;  /* 0x000000ae07037211 */ /* 0x000fe400030f16ff */
[----:B-----5:R-:W-:Y:S01]  /*29ce0*/  ISETP.LT.AND P1, PT, R12, UR7, !P2 ;  /* 0x000000070c007c0c */ /* 0x020fe2000d721270 */
[----:B------:R-:W3:Y:S01]  /*29cf0*/  LDCU UR7, c[0x0][0x39c] ;  /* 0x00007380ff0777ac */ /* 0x000ee20008000800 */
[----:B------:R-:W5:Y:S11]  /*29d00*/  LDL.LU R12, [R1+0xbb0] ;  /* 0x000bb000010c7983 */ /* 0x000f760000300800 */
[----:B------:R-:W-:Y:S01]  /*29d10*/  @P1 STG.E desc[UR22][R2.64], R48 ;  /* 0x0000003002001986 */ /* 0x000fe2000c101916 */
[----:B------:R-:W-:Y:S01]  /*29d20*/  ISETP.LT.AND P5, PT, R11, UR4, !P2 ;  /* 0x000000040b007c0c */ /* 0x000fe2000d7a1270 */
[----:B------:R-:W4:Y:S01]  /*29d30*/  LDCU UR4, c[0x0][0x39c] ;  /* 0x00007380ff0477ac */ /* 0x000f220008000800 */
[----:B------:R-:W-:Y:S01]  /*29d40*/  ISETP.LT.AND P0, PT, R10, UR6, !P2 ;  /* 0x000000060a007c0c */ /* 0x000fe2000d701270 */
[----:B------:R-:W1:Y:S01]  /*29d50*/  LDCU UR6, c[0x0][0x39c] ;  /* 0x00007380ff0677ac */ /* 0x000e620008000800 */
[----:B------:R-:W5:Y:S01]  /*29d60*/  LDL.LU R10, [R1+0xba4] ;  /* 0x000ba400010a7983 */ /* 0x000f620000300800 */
[C---:B------:R-:W-:Y:S01]  /*29d70*/  VIADD R11, R9.reuse, UR5 ;  /* 0x00000005090b7c36 */ /* 0x040fe20008000000 */
[----:B---3--:R-:W-:Y:S01]  /*29d80*/  ISETP.LT.AND P4, PT, R6, UR7, !P2 ;  /* 0x0000000706007c0c */ /* 0x008fe2000d781270 */
[----:B------:R-:W3:Y:S01]  /*29d90*/  LDCU UR7, c[0x0][0x39c] ;  /* 0x00007380ff0777ac */ /* 0x000ee20008000800 */
[----:B------:R-:W-:-:S02]  /*29da0*/  LEA R6, P6, R9, R0, 0x2 ;  /* 0x0000000009067211 */ /* 0x000fc400078c10ff */
[----:B----4-:R-:W-:Y:S01]  /*29db0*/  ISETP.LT.AND P1, PT, R8, UR4, !P2 ;  /* 0x0000000408007c0c */ /* 0x010fe2000d721270 */
[----:B------:R-:W4:Y:S01]  /*29dc0*/  LDCU UR4, c[0x0][0x39c] ;  /* 0x00007380ff0477ac */ /* 0x000f220008000800 */
[----:B------:R-:W-:Y:S02]  /*29dd0*/  LEA.HI.X.SX32 R7, R9, R174, 0x2, P6 ;  /* 0x000000ae09077211 */ /* 0x000fe400030f16ff */
[----:B------:R-:W-:-:S04]  /*29de0*/  LEA R8, P6, R11, R0, 0x2 ;  /* 0x000000000b087211 */ /* 0x000fc800078c10ff */
[----:B------:R-:W-:Y:S01]  /*29df0*/  LEA.HI.X.SX32 R9, R11, R174, 0x2, P6 ;  /* 0x000000ae0b097211 */ /* 0x000fe200030f16ff */
[----:B------:R4:W-:Y:S01]  /*29e00*/  @P5 STG.E desc[UR22][R6.64], R49 ;  /* 0x0000003106005986 */ /* 0x0009e2000c101916 */
[----:B-1----:R-:W-:Y:S01]  /*29e10*/  ISETP.LT.AND P5, PT, R15, UR6, !P2 ;  /* 0x000000060f007c0c */ /* 0x002fe2000d7a1270 */
[----:B--2---:R-:W-:Y:S01]  /*29e20*/  VIADD R5, R11, UR5 ;  /* 0x000000050b057c36 */ /* 0x004fe20008000000 */
[----:B------:R-:W5:Y:S01]  /*29e30*/  LDCU UR6, c[0x0][0x39c] ;  /* 0x00007380ff0677ac */ /* 0x000f620008000800 */
[----:B------:R1:W-:Y:S01]  /*29e40*/  @P0 STG.E desc[UR22][R8.64], R50 ;  /* 0x0000003208000986 */ /* 0x0003e2000c101916 */
[----:B---3--:R-:W-:-:S03]  /*29e50*/  ISETP.LT.AND P0, PT, R14, UR7, !P2 ;  /* 0x000000070e007c0c */ /* 0x008fc6000d701270 */
[----:B------:R-:W2:Y:S01]  /*29e60*/  LDL.LU R15, [R1+0xb98] ;  /* 0x000b9800010f7983 */ /* 0x000ea20000300800 */
[C---:B------:R-:W-:Y:S01]  /*29e70*/  LEA R4, P6, R5.reuse, R0, 0x2 ;  /* 0x0000000005047211 */ /* 0x040fe200078c10ff */
[C---:B------:R-:W-:Y:S01]  /*29e80*/  VIADD R11, R5.reuse, UR5 ;  /* 0x00000005050b7c36 */ /* 0x040fe20008000000 */
[----:B------:R-:W3:Y:S01]  /*29e90*/  LDCU UR7, c[0x0][0x39c] ;  /* 0x00007380ff0777ac */ /* 0x000ee20008000800 */
[----:B------:R-:W2:Y:S01]  /*29ea0*/  LDL.LU R14, [R1+0xb3c] ;  /* 0x000b3c00010e7983 */ /* 0x000ea20000300800 */
[----:B------:R-:W-:Y:S01]  /*29eb0*/  LEA.HI.X.SX32 R5, R5, R174, 0x2, P6 ;  /* 0x000000ae05057211 */ /* 0x000fe200030f16ff */
[----:B----4-:R-:W-:-:S04]  /*29ec0*/  VIADD R7, R11, UR5 ;  /* 0x000000050b077c36 */ /* 0x010fc80008000000 */
[----:B------:R4:W-:Y:S01]  /*29ed0*/  @P4 STG.E desc[UR22][R4.64], R51 ;  /* 0x0000003304004986 */ /* 0x0009e2000c101916 */
[----:B------:R-:W-:Y:S02]  /*29ee0*/  ISETP.LT.AND P4, PT, R13, UR4, !P2 ;  /* 0x000000040d007c0c */ /* 0x000fe4000d781270 */
[----:B------:R-:W-:Y:S01]  /*29ef0*/  LEA R2, P6, R11, R0, 0x2 ;  /* 0x000000000b027211 */ /* 0x000fe200078c10ff */
[----:B------:R-:W2:Y:S01]  /*29f00*/  LDL.LU R13, [R1+0xb38] ;  /* 0x000b3800010d7983 */ /* 0x000ea20000300800 */
[----:B-1----:R-:W-:Y:S01]  /*29f10*/  VIADD R9, R7, UR5 ;  /* 0x0000000507097c36 */ /* 0x002fe20008000000 */
[----:B------:R-:W2:Y:S01]  /*29f20*/  LDCU UR4, c[0x0][0x39c] ;  /* 0x00007380ff0477ac */ /* 0x000ea20008000800 */
[----:B------:R-:W-:Y:S02]  /*29f30*/  LEA.HI.X.SX32 R3, R11, R174, 0x2, P6 ;  /* 0x000000ae0b037211 */ /* 0x000fe400030f16ff */
[----:B------:R-:W-:-:S04]  /*29f40*/  LEA R6, P6, R7, R0, 0x2 ;  /* 0x0000000007067211 */ /* 0x000fc800078c10ff */
[----:B------:R-:W-:Y:S01]  /*29f50*/  LEA.HI.X.SX32 R7, R7, R174, 0x2, P6 ;  /* 0x000000ae07077211 */ /* 0x000fe200030f16ff */
[----:B------:R1:W-:Y:S01]  /*29f60*/  @P1 STG.E desc[UR22][R2.64], R52 ;  /* 0x0000003402001986 */ /* 0x0003e2000c101916 */
[----:B------:R-:W-:-:S03]  /*29f70*/  LEA R8, P6, R9, R0, 0x2 ;  /* 0x0000000009087211 */ /* 0x000fc600078c10ff */
[----:B------:R1:W-:Y:S01]  /*29f80*/  @P5 STG.E desc[UR22][R6.64], R53 ;  /* 0x0000003506005986 */ /* 0x0003e2000c101916 */
[C---:B------:R-:W-:Y:S01]  /*29f90*/  VIADD R11, R9.reuse, UR5 ;  /* 0x00000005090b7c36 */ /* 0x040fe20008000000 */
[----:B------:R-:W-:-:S04]  /*29fa0*/  LEA.HI.X.SX32 R9, R9, R174, 0x2, P6 ;  /* 0x000000ae09097211 */ /* 0x000fc800030f16ff */
[----:B----4-:R-:W-:-:S04]  /*29fb0*/  LEA R4, P6, R11, R0, 0x2 ;  /* 0x000000000b047211 */ /* 0x010fc800078c10ff */
[----:B------:R-:W-:Y:S01]  /*29fc0*/  LEA.HI.X.SX32 R5, R11, R174, 0x2, P6 ;  /* 0x000000ae0b057211 */ /* 0x000fe200030f16ff */
[----:B------:R4:W-:Y:S04]  /*29fd0*/  @P0 STG.E desc[UR22][R8.64], R54 ;  /* 0x0000003608000986 */ /* 0x0009e8000c101916 */
[----:B------:R1:W-:Y:S01]  /*29fe0*/  @P4 STG.E desc[UR22][R4.64], R55 ;  /* 0x0000003704004986 */ /* 0x0003e2000c101916 */
[----:B-----5:R-:W-:Y:S01]  /*29ff0*/  ISETP.LT.AND P1, PT, R12, UR6, !P2 ;  /* 0x000000060c007c0c */ /* 0x020fe2000d721270 */
[----:B------:R-:W5:Y:S02]  /*2a000*/  LDCU UR6, c[0x0][0x39c] ;  /* 0x00007380ff0677ac */ /* 0x000f640008000800 */
[----:B------:R-:W4:Y:S01]  /*2a010*/  LDL.LU R12, [R1+0xb34] ;  /* 0x000b3400010c7983 */ /* 0x000f220000300800 */
[----:B---3--:R-:W-:Y:S01]  /*2a020*/  ISETP.LT.AND P5, PT, R10, UR7, !P2 ;  /* 0x000000070a007c0c */ /* 0x008fe2000d7a1270 */
[----:B------:R-:W3:Y:S02]  /*2a030*/  LDCU UR7, c[0x0][0x39c] ;  /* 0x00007380ff0777ac */ /* 0x000ee40008000800 */
[----:B------:R-:W4:Y:S01]  /*2a040*/  LDL.LU R10, [R1+0xb30] ;  /* 0x000b3000010a7983 */ /* 0x000f220000300800 */
[----:B--2---:R-:W-:Y:S01]  /*2a050*/  ISETP.LT.AND P0, PT, R15, UR4, !P2 ;  /* 0x000000040f007c0c */ /* 0x004fe2000d701270 */
[----:B-1----:R-:W-:-:S02]  /*2a060*/  VIADD R3, R11, UR5 ;  /* 0x000000050b037c36 */ /* 0x002fc40008000000 */
[----:B------:R-:W2:Y:S01]  /*2a070*/  LDL.LU R15, [R1+0xb2c] ;  /* 0x000b2c00010f7983 */ /* 0x000ea20000300800 */
[----:B------:R-:W1:Y:S01]  /*2a080*/  LDCU UR4, c[0x0][0x39c] ;  /* 0x00007380ff0477ac */ /* 0x000e620008000800 */
[----:B-----5:R-:W-:Y:S02]  /*2a090*/  ISETP.LT.AND P4, PT, R14, UR6, !P2 ;  /* 0x000000060e007c0c */ /* 0x020fe4000d781270 */
[----:B------:R-:W5:Y:S01]  /*2a0a0*/  LDL.LU R14, [R1+0xb28] ;  /* 0x000b2800010e7983 */ /* 0x000f620000300800 */
[C---:B------:R-:W-:Y:S01]  /*2a0b0*/  LEA R2, P6, R3.reuse, R0, 0x2 ;  /* 0x0000000003027211 */ /* 0x040fe200078c10ff */
[C---:B------:R-:W-:Y:S01]  /*2a0c0*/  VIADD R7, R3.reuse, UR5 ;  /* 0x0000000503077c36 */ /* 0x040fe20008000000 */
[----:B------:R-:W1:Y:S02]  /*2a0d0*/  LDCU UR6, c[0x0][0x39c] ;  /* 0x00007380ff0677ac */ /* 0x000e640008000800 */
[----:B------:R-:W-:-:S05]  /*2a0e0*/  LEA.HI.X.SX32 R3, R3, R174, 0x2, P6 ;  /* 0x000000ae03037211 */ /* 0x000fca00030f16ff */
[----:B------:R1:W-:Y:S01]  /*2a0f0*/  @P1 STG.E desc[UR22][R2.64], R56 ;  /* 0x0000003802001986 */ /* 0x0003e2000c101916 */
[----:B---3--:R-:W-:Y:S01]  /*2a100*/  ISETP.LT.AND P1, PT, R13, UR7, !P2 ;  /* 0x000000070d007c0c */ /* 0x008fe2000d721270 */
[----:B------:R-:W2:Y:S02]  /*2a110*/  LDCU UR7, c[0x0][0x39c] ;  /* 0x00007380ff0777ac */ /* 0x000ea40008000800 */
[----:B------:R-:W3:Y:S01]  /*2a120*/  LDL.LU R13, [R1+0xb24] ;  /* 0x000b2400010d7983 */ /* 0x000ee20000300800 */
[C---:B------:R-:W-:Y:S02]  /*2a130*/  LEA R6, P6, R7.reuse, R0, 0x2 ;  /* 0x0000000007067211 */ /* 0x040fe400078c10ff */
[C---:B------:R-:W-:Y:S02]  /*2a140*/  IADD3 R11, PT, PT, R7.reuse, UR5, RZ ;  /* 0x00000005070b7c10 */ /* 0x040fe4000fffe0ff */
[----:B------:R-:W-:Y:S02]  /*2a150*/  LEA.HI.X.SX32 R7, R7, R174, 0x2, P6 ;  /* 0x000000ae07077211 */ /* 0x000fe400030f16ff */
[C---:B----4-:R-:W-:Y:S01]  /*2a160*/  LEA R8, P6, R11.reuse, R0, 0x2 ;  /* 0x000000000b087211 */ /* 0x050fe200078c10ff */
[----:B------:R-:W-:-:S03]  /*2a170*/  VIADD R5, R11, UR5 ;  /* 0x000000050b057c36 */ /* 0x000fc60008000000 */
[----:B------:R-:W-:Y:S01]  /*2a180*/  LEA.HI.X.SX32 R9, R11, R174, 0x2, P6 ;  /* 0x000000ae0b097211 */ /* 0x000fe200030f16ff */
[----:B------:R-:W-:Y:S01]  /*2a190*/  @P5 STG.E desc[UR22][R6.64], R57 ;  /* 0x0000003906005986 */ /* 0x000fe2000c101916 */
[----:B------:R-:W-:-:S03]  /*2a1a0*/  LEA R4, P6, R5, R0, 0x2 ;  /* 0x0000000005047211 */ /* 0x000fc600078c10ff */
[----:B------:R4:W-:Y:S01]  /*2a1b0*/  @P0 STG.E desc[UR22][R8.64], R58 ;  /* 0x0000003a08000986 */ /* 0x0009e2000c101916 */
[C---:B-1----:R-:W-:Y:S01]  /*2a1c0*/  VIADD R3, R5.reuse, UR5 ;  /* 0x0000000505037c36 */ /* 0x042fe20008000000 */
[----:B------:R-:W-:-:S04]  /*2a1d0*/  LEA.HI.X.SX32 R5, R5, R174, 0x2, P6 ;  /* 0x000000ae05057211 */ /* 0x000fc800030f16ff */
[C---:B------:R-:W-:Y:S01]  /*2a1e0*/  LEA R2, P6, R3.reuse, R0, 0x2 ;  /* 0x0000000003027211 */ /* 0x040fe200078c10ff */
[----:B------:R-:W-:-:S03]  /*2a1f0*/  VIADD R11, R3, UR5 ;  /* 0x00000005030b7c36 */ /* 0x000fc60008000000 */
[----:B------:R-:W-:Y:S01]  /*2a200*/  LEA.HI.X.SX32 R3, R3, R174, 0x2, P6 ;  /* 0x000000ae03037211 */ /* 0x000fe200030f16ff */
[----:B------:R1:W-:Y:S04]  /*2a210*/  @P4 STG.E desc[UR22][R4.64], R59 ;  /* 0x0000003b04004986 */ /* 0x0003e8000c101916 */
[----:B------:R1:W-:Y:S01]  /*2a220*/  @P1 STG.E desc[UR22][R2.64], R60 ;  /* 0x0000003c02001986 */ /* 0x0003e2000c101916 */
[----:B------:R-:W-:Y:S01]  /*2a230*/  ISETP.LT.AND P5, PT, R12, UR4, !P2 ;  /* 0x000000040c007c0c */ /* 0x000fe2000d7a1270 */
[----:B------:R-:W5:Y:S02]  /*2a240*/  LDCU UR4, c[0x0][0x39c] ;  /* 0x00007380ff0477ac */ /* 0x000f640008000800 */
[----:B------:R-:W3:Y:S01]  /*2a250*/  LDL.LU R12, [R1+0xb20] ;  /* 0x000b2000010c7983 */ /* 0x000ee20000300800 */
[----:B------:R-:W-:Y:S01]  /*2a260*/  ISETP.LT.AND P0, PT, R10, UR6, !P2 ;  /* 0x000000060a007c0c */ /* 0x000fe2000d701270 */
[----:B------:R-:W3:Y:S02]  /*2a270*/  LDCU UR6, c[0x0][0x39c] ;  /* 0x00007380ff0677ac */ /* 0x000ee40008000800 */
[----:B------:R-:W3:Y:S01]  /*2a280*/  LDL.LU R10, [R1+0xb1c] ;  /* 0x000b1c00010a7983 */ /* 0x000ee20000300800 */
[----:B--2---:R-:W-:Y:S01]  /*2a290*/  ISETP.LT.AND P4, PT, R15, UR7, !P2 ;  /* 0x000000070f007c0c */ /* 0x004fe2000d781270 */
[----:B------:R-:W2:Y:S02]  /*2a2a0*/  LDCU UR7, c[0x0][0x39c] ;  /* 0x00007380ff0777ac */ /* 0x000ea40008000800 */
[----:B------:R-:W3:Y:S01]  /*2a2b0*/  LDL.LU R15, [R1+0xb18] ;  /* 0x000b1800010f7983 */ /* 0x000ee20000300800 */
[----:B-----5:R-:W-:Y:S01]  /*2a2c0*/  ISETP.LT.AND P1, PT, R14, UR4, !P2 ;  /* 0x000000040e007c0c */ /* 0x020fe2000d721270 */
[----:B----4-:R-:W-:-:S02]  /*2a2d0*/  VIADD R9, R11, UR5 ;  /* 0x000000050b097c36 */ /* 0x010fc40008000000 */
[----:B------:R-:W4:Y:S01]  /*2a2e0*/  LDL.LU R14, [R1+0xb14] ;  /* 0x000b1400010e7983 */ /* 0x000f220000300800 */
[C---:B------:R-:W-:Y:S01]  /*2a2f0*/  LEA R6, P6, R11.reuse, R0, 0x2 ;  /* 0x000000000b067211 */ /* 0x040fe200078c10ff */
[----:B------:R-:W5:Y:S03]  /*2a300*/  LDCU UR4, c[0x0][0x39c] ;  /* 0x00007380ff0477ac */ /* 0x000f660008000800 */
[----:B------:R-:W-:Y:S01]  /*2a310*/  LEA.HI.X.SX32 R7, R11, R174, 0x2, P6 ;  /* 0x000000ae0b077211 */ /* 0x000fe200030f16ff */
[----:B-1----:R-:W-:-:S04]  /*2a320*/  VIADD R5, R9, UR5 ;  /* 0x0000000509057c36 */ /* 0x002fc80008000000 */
[----:B------:R1:W-:Y:S01]  /*2a330*/  @P5 STG.E desc[UR22][R6.64], R61 ;  /* 0x0000003d06005986 */ /* 0x0003e2000c101916 */
[----:B---3--:R-:W-:Y:S02]  /*2a340*/  ISETP.LT.AND P5, PT, R13, UR6, !P2 ;  /* 0x000000060d007c0c */ /* 0x008fe4000d7a1270 */
[----:B------:R-:W-:Y:S01]  /*2a350*/  LEA R8, P6, R9, R0, 0x2 ;  /* 0x0000000009087211 */ /* 0x000fe200078c10ff */
[----:B------:R-:W3:Y:S01]  /*2a360*/  LDL.LU R13, [R1+0xb10] ;  /* 0x000b1000010d7983 */ /* 0x000ee20000300800 */
[----:B------:R-:W-:Y:S01]  /*2a370*/  VIADD R11, R5, UR5 ;  /* 0x00000005050b7c36 */ /* 0x000fe20008000000 */
[----:B------:R-:W2:Y:S01]  /*2a380*/  LDCU UR6, c[0x0][0x39c] ;  /* 0x00007380ff0677ac */ /* 0x000ea20008000800 */
[----:B------:R-:W-:Y:S02]  /*2a390*/  LEA.HI.X.SX32 R9, R9, R174, 0x2, P6 ;  /* 0x000000ae09097211 */ /* 0x000fe400030f16ff */
[----:B------:R-:W-:-:S04]  /*2a3a0*/  LEA R4, P6, R5, R0, 0x2 ;  /* 0x0000000005047211 */ /* 0x000fc800078c10ff */
[----:B------:R-:W-:Y:S01]  /*2a3b0*/  LEA.HI.X.SX32 R5, R5, R174, 0x2, P6 ;  /* 0x000000ae05057211 */ /* 0x000fe200030f16ff */
[----:B------:R2:W-:Y:S01]  /*2a3c0*/  @P0 STG.E desc[UR22][R8.64], R62 ;  /* 0x0000003e08000986 */ /* 0x0005e2000c101916 */
[----:B------:R-:W-:-:S03]  /*2a3d0*/  LEA R2, P6, R11, R0, 0x2 ;  /* 0x000000000b027211 */ /* 0x000fc600078c10ff */
[----:B------:R4:W-:Y:S01]  /*2a3e0*/  @P4 STG.E desc[UR22][R4.64], R63 ;  /* 0x0000003f04004986 */ /* 0x0009e2000c101916 */
[C---:B-1----:R-:W-:Y:S01]  /*2a3f0*/  VIADD R7, R11.reuse, UR5 ;  /* 0x000000050b077c36 */ /* 0x042fe20008000000 */
[----:B------:R-:W-:-:S04]  /*2a400*/  LEA.HI.X.SX32 R3, R11, R174, 0x2, P6 ;  /* 0x000000ae0b037211 */ /* 0x000fc800030f16ff */
[C---:B------:R-:W-:Y:S01]  /*2a410*/  LEA R6, P6, R7.reuse, R0, 0x2 ;  /* 0x0000000007067211 */ /* 0x040fe200078c10ff */
[----:B--2---:R-:W-:-:S03]  /*2a420*/  VIADD R9, R7, UR5 ;  /* 0x0000000507097c36 */ /* 0x004fc60008000000 */
[----:B------:R-:W-:Y:S01]  /*2a430*/  LEA.HI.X.SX32 R7, R7, R174, 0x2, P6 ;  /* 0x000000ae07077211 */ /* 0x000fe200030f16ff */
[----:B------:R1:W-:Y:S04]  /*2a440*/  @P1 STG.E desc[UR22][R2.64], R64 ;  /* 0x0000004002001986 */ /* 0x0003e8000c101916 */
[----:B------:R2:W-:Y:S01]  /*2a450*/  @P5 STG.E desc[UR22][R6.64], R65 ;  /* 0x0000004106005986 */ /* 0x0005e2000c101916 */
[----:B------:R-:W-:Y:S01]  /*2a460*/  ISETP.LT.AND P0, PT, R12, UR7, !P2 ;  /* 0x000000070c007c0c */ /* 0x000fe2000d701270 */
[----:B------:R-:W4:Y:S02]  /*2a470*/  LDCU UR7, c[0x0][0x39c] ;  /* 0x00007380ff0777ac */ /* 0x000f240008000800 */
[----:B------:R-:W2:Y:S01]  /*2a480*/  LDL.LU R12, [R1+0xb0c] ;  /* 0x000b0c00010c7983 */ /* 0x000ea20000300800 */
[----:B-----5:R-:W-:Y:S01]  /*2a490*/  ISETP.LT.AND P4, PT, R10, UR4, !P2 ;  /* 0x000000040a007c0c */ /* 0x020fe2000d781270 */
[----:B------:R-:W3:Y:S02]  /*2a4a0*/  LDCU UR4, c[0x0][0x39c] ;  /* 0x00007380ff0477ac */ /* 0x000ee40008000800 */
[----:B------:R-:W5:Y:S01]  /*2a4b0*/  LDL.LU R10, [R1+0xb08] ;  /* 0x000b0800010a7983 */ /* 0x000f620000300800 */
[----:B------:R-:W-:Y:S01]  /*2a4c0*/  ISETP.LT.AND P1, PT, R15, UR6, !P2 ;  /* 0x000000060f007c0c */ /* 0x000fe2000d721270 */
[----:B------:R-:W-:-:S02]  /*2a4d0*/  VIADD R11, R9, UR5 ;  /* 0x00000005090b7c36 */ /* 0x000fc40008000000 */
[----:B------:R-:W5:Y:S01]  /*2a4e0*/  LDL.LU R15, [R1+0xb04] ;  /* 0x000b0400010f7983 */ /* 0x000f620000300800 */
[C---:B------:R-:W-:Y:S01]  /*2a4f0*/  LEA R8, P6, R9.reuse, R0, 0x2 ;  /* 0x0000000009087211 */ /* 0x040fe200078c10ff */
[----:B------:R-:W2:Y:S01]  /*2a500*/  LDCU UR6, c[0x0][0x39c] ;  /* 0x00007380ff0677ac */ /* 0x000ea20008000800 */
[----:B----4-:R-:W-:Y:S02]  /*2a510*/  ISETP.LT.AND P5, PT, R14, UR7, !P2 ;  /* 0x000000070e007c0c */ /* 0x010fe4000d7a1270 */
[----:B------:R-:W4:Y:S01]  /*2a520*/  LDL.LU R14, [R1+0xb00] ;  /* 0x000b0000010e7983 */ /* 0x000f220000300800 */
[----:B------:R-:W-:Y:S01]  /*2a530*/  LEA.HI.X.SX32 R9, R9, R174, 0x2, P6 ;  /* 0x000000ae09097211 */ /* 0x000fe200030f16ff */
[----:B------:R-:W5:Y:S04]  /*2a540*/  LDCU UR7, c[0x0][0x39c] ;  /* 0x00007380ff0777ac */ /* 0x000f680008000800 */
[----:B------:R2:W-:Y:S01]  /*2a550*/  @P0 STG.E desc[UR22][R8.64], R66 ;  /* 0x0000004208000986 */ /* 0x0005e2000c101916 */
[C---:B------:R-:W-:Y:S01]  /*2a560*/  LEA R4, P6, R11.reuse, R0, 0x2 ;  /* 0x000000000b047211 */ /* 0x040fe200078c10ff */
[----:B-1----:R-:W-:Y:S01]  /*2a570*/  VIADD R3, R11, UR5 ;  /* 0x000000050b037c36 */ /* 0x002fe20008000000 */
[----:B---3--:R-:W-:-:S02]  /*2a580*/  ISETP.LT.AND P0, PT, R13, UR4, !P2 ;  /* 0x000000040d007c0c */ /* 0x008fc4000d701270 */
[----:B------:R-:W-:Y:S01]  /*2a590*/  LEA.HI.X.SX32 R5, R11, R174, 0x2, P6 ;  /* 0x000000ae0b057211 */ /* 0x000fe200030f16ff */
[----:B------:R-:W3:Y:S01]  /*2a5a0*/  LDL.LU R13, [R1+0xafc] ;  /* 0x000afc00010d7983 */ /* 0x000ee20000300800 */
[C---:B------:R-:W-:Y:S01]  /*2a5b0*/  LEA R2, P6, R3.reuse, R0, 0x2 ;  /* 0x0000000003027211 */ /* 0x040fe200078c10ff */
[C---:B--2---:R-:W-:Y:S01]  /*2a5c0*/  VIADD R7, R3.reuse, UR5 ;  /* 0x0000000503077c36 */ /* 0x044fe20008000000 */
[----:B------:R-:W1:Y:S02]  /*2a5d0*/  LDCU UR4, c[0x0][0x39c] ;  /* 0x00007380ff0477ac */ /* 0x000e640008000800 */
[----:B------:R-:W-:Y:S01]  /*2a5e0*/  LEA.HI.X.SX32 R3, R3, R174, 0x2, P6 ;  /* 0x000000ae03037211 */ /* 0x000fe200030f16ff */
[----:B------:R2:W-:Y:S01]  /*2a5f0*/  @P4 STG.E desc[UR22][R4.64], R67 ;  /* 0x0000004304004986 */ /* 0x0005e2000c101916 */
[----:B------:R-:W-:-:S03]  /*2a600*/  LEA R6, P6, R7, R0, 0x2 ;  /* 0x0000000007067211 */ /* 0x000fc600078c10ff */
[----:B------:R1:W-:Y:S01]  /*2a610*/  @P1 STG.E desc[UR22][R2.64], R68 ;  /* 0x0000004402001986 */ /* 0x0003e2000c101916 */
[C---:B------:R-:W-:Y:S02]  /*2a620*/  IADD3 R11, PT, PT, R7.reuse, UR5, RZ ;  /* 0x00000005070b7c10 */ /* 0x040fe4000fffe0ff */
[----:B------:R-:W-:Y:S02]  /*2a630*/  LEA.HI.X.SX32 R7, R7, R174, 0x2, P6 ;  /* 0x000000ae07077211 */ /* 0x000fe400030f16ff */
[----:B------:R-:W-:-:S04]  /*2a640*/  LEA R8, P6, R11, R0, 0x2 ;  /* 0x000000000b087211 */ /* 0x000fc800078c10ff */
[----:B------:R-:W-:Y:S01]  /*2a650*/  LEA.HI.X.SX32 R9, R11, R174, 0x2, P6 ;  /* 0x000000ae0b097211 */ /* 0x000fe200030f16ff */
[----:B------:R-:W-:Y:S04]  /*2a660*/  @P5 STG.E desc[UR22][R6.64], R69 ;  /* 0x0000004506005986 */ /* 0x000fe8000c101916 */
[----:B------:R1:W-:Y:S01]  /*2a670*/  @P0 STG.E desc[UR22][R8.64], R70 ;  /* 0x0000004608000986 */ /* 0x0003e2000c101916 */
[----:B------:R-:W-:Y:S01]  /*2a680*/  ISETP.LT.AND P4, PT, R12, UR6, !P2 ;  /* 0x000000060c007c0c */ /* 0x000fe2000d781270 */
[----:B------:R-:W4:Y:S02]  /*2a690*/  LDCU UR6, c[0x0][0x39c] ;  /* 0x00007380ff0677ac */ /* 0x000f240008000800 */
[----:B------:R-:W3:Y:S01]  /*2a6a0*/  LDL.LU R12, [R1+0xaf8] ;  /* 0x000af800010c7983 */ /* 0x000ee20000300800 */
[----:B-----5:R-:W-:Y:S01]  /*2a6b0*/  ISETP.LT.AND P1, PT, R10, UR7, !P2 ;  /* 0x000000070a007c0c */ /* 0x020fe2000d721270 */
[----:B------:R-:W3:Y:S02]  /*2a6c0*/  LDCU UR7, c[0x0][0x39c] ;  /* 0x00007380ff0777ac */ /* 0x000ee40008000800 */
[----:B------:R-:W5:Y:S01]  /*2a6d0*/  LDL.LU R10, [R1+0xaf4] ;  /* 0x000af400010a7983 */ /* 0x000f620000300800 */
[----:B-1----:R-:W-:Y:S01]  /*2a6e0*/  ISETP.LT.AND P5, PT, R15, UR4, !P2 ;  /* 0x000000040f007c0c */ /* 0x002fe2000d7a1270 */
[----:B--2---:R-:W-:-:S02]  /*2a6f0*/  VIADD R5, R11, UR5 ;  /* 0x000000050b057c36 */ /* 0x004fc40008000000 */
[----:B------:R-:W2:Y:S01]  /*2a700*/  LDL.LU R15, [R1+0xaf0] ;  /* 0x000af000010f7983 */ /* 0x000ea20000300800 */
[----:B------:R-:W1:Y:S01]  /*2a710*/  LDCU UR4, c[0x0][0x39c] ;  /* 0x00007380ff0477ac */ /* 0x000e620008000800 */
[----:B----4-:R-:W-:Y:S02]  /*2a720*/  ISETP.LT.AND P0, PT, R14, UR6, !P2 ;  /* 0x000000060e007c0c */ /* 0x010fe4000d701270 */
[----:B------:R-:W4:Y:S01]  /*2a730*/  LDL.LU R14, [R1+0xaec] ;  /* 0x000aec00010e7983 */ /* 0x000f220000300800 */
[C---:B------:R-:W-:Y:S01]  /*2a740*/  LEA R4, P6, R5.reuse, R0, 0x2 ;  /* 0x0000000005047211 */ /* 0x040fe200078c10ff */
[C---:B------:R-:W-:Y:S01]  /*2a750*/  VIADD R3, R5.reuse, UR5 ;  /* 0x0000000505037c36 */ /* 0x040fe20008000000 */
[----:B------:R-:W5:Y:S02]  /*2a760*/  LDCU UR6, c[0x0][0x39c] ;  /* 0x00007380ff0677ac */ /* 0x000f640008000800 */
[----:B------:R-:W-:Y:S01]  /*2a770*/  LEA.HI.X.SX32 R5, R5, R174, 0x2, P6 ;  /* 0x000000ae05057211 */ /* 0x000fe200030f16ff */
[----:B------:R-:W-:-:S04]  /*2a780*/  VIADD R11, R3, UR5 ;  /* 0x00000005030b7c36 */ /* 0x000fc80008000000 */
        /* <DEDUP_REMOVED lines=20> */
[----:B------:R-:W4:Y:S02]  /*2a8d0*/  LDCU UR4, c[0x0][0x39c] ;  /* 0x00007380ff0477ac */ /* 0x000f240008000800 */
[----:B------:R-:W3:Y:S01]  /*2a8e0*/  LDL.LU R12, [R1+0xae4] ;  /* 0x000ae400010c7983 */ /* 0x000ee20000300800 */
[----:B-----5:R-:W-:Y:S01]  /*2a8f0*/  ISETP.LT.AND P5, PT, R10, UR6, !P2 ;  /* 0x000000060a007c0c */ /* 0x020fe2000d7a1270 */
[----:B------:R-:W3:Y:S02]  /*2a900*/  LDCU UR6, c[0x0][0x39c] ;  /* 0x00007380ff0677ac */ /* 0x000ee40008000800 */
[----:B------:R-:W5:Y:S01]  /*2a910*/  LDL.LU R10, [R1+0xae0] ;  /* 0x000ae000010a7983 */ /* 0x000f620000300800 */
[----:B--2---:R-:W-:Y:S01]  /*2a920*/  ISETP.LT.AND P0, PT, R15, UR7, !P2 ;  /* 0x000000070f007c0c */ /* 0x004fe2000d701270 */
[----:B------:R-:W2:Y:S02]  /*2a930*/  LDCU UR7, c[0x0][0x39c] ;  /* 0x00007380ff0777ac */ /* 0x000ea40008000800 */
[----:B------:R-:W5:Y:S01]  /*2a940*/  LDL.LU R15, [R1+0xadc] ;  /* 0x000adc00010f7983 */ /* 0x000f620000300800 */
[----:B----4-:R-:W-:Y:S01]  /*2a950*/  ISETP.LT.AND P4, PT, R14, UR4, !P2 ;  /* 0x000000040e007c0c */ /* 0x010fe2000d781270 */
[----:B------:R-:W-:-:S02]  /*2a960*/  VIADD R7, R11, UR5 ;  /* 0x000000050b077c36 */ /* 0x000fc40008000000 */
[----:B------:R-:W4:Y:S01]  /*2a970*/  LDL.LU R14, [R1+0xad8] ;  /* 0x000ad800010e7983 */ /* 0x000f220000300800 */
[C---:B------:R-:W-:Y:S01]  /*2a980*/  LEA R2, P6, R11.reuse, R0, 0x2 ;  /* 0x000000000b027211 */ /* 0x040fe200078c10ff */
[----:B------:R-:W5:Y:S03]  /*2a990*/  LDCU UR4, c[0x0][0x39c] ;  /* 0x00007380ff0477ac */ /* 0x000f660008000800 */
[----:B------:R-:W-:Y:S01]  /*2a9a0*/  LEA.HI.X.SX32 R3, R11, R174, 0x2, P6 ;  /* 0x000000ae0b037211 */ /* 0x000fe200030f16ff */
[----:B-1----:R-:W-:-:S04]  /*2a9b0*/  VIADD R9, R7, UR5 ;  /* 0x0000000507097c36 */ /* 0x002fc80008000000 */
[----:B------:R1:W-:Y:S01]  /*2a9c0*/  @P1 STG.E desc[UR22][R2.64], R76 ;  /* 0x0000004c02001986 */ /* 0x0003e2000c101916 */
[----:B------:R-:W-:Y:S02]  /*2a9d0*/  LEA R6, P6, R7, R0, 0x2 ;  /* 0x0000000007067211 */ /* 0x000fe400078c10ff */
[----:B---3--:R-:W-:Y:S01]  /*2a9e0*/  ISETP.LT.AND P1, PT, R13, UR6, !P2 ;  /* 0x000000060d007c0c */ /* 0x008fe2000d721270 */
[----:B------:R-:W-:Y:S01]  /*2a9f0*/  VIADD R11, R9, UR5 ;  /* 0x00000005090b7c36 */ /* 0x000fe20008000000 */
[----:B------:R-:W3:Y:S01]  /*2aa00*/  LDL.LU R13, [R1+0xad4] ;  /* 0x000ad400010d7983 */ /* 0x000ee20000300800 */
[----:B------:R-:W-:Y:S01]  /*2aa10*/  LEA.HI.X.SX32 R7, R7, R174, 0x2, P6 ;  /* 0x000000ae07077211 */ /* 0x000fe200030f16ff */
[----:B------:R-:W2:Y:S01]  /*2aa20*/  LDCU UR6, c[0x0][0x39c] ;  /* 0x00007380ff0677ac */ /* 0x000ea20008000800 */
        /* <DEDUP_REMOVED lines=19> */
[----:B------:R-:W1:Y:S02]  /*2ab60*/  LDCU UR6, c[0x0][0x39c] ;  /* 0x00007380ff0677ac */ /* 0x000e640008000800 */
[----:B------:R-:W5:Y:S01]  /*2ab70*/  LDL.LU R15, [R1+0xac8] ;  /* 0x000ac800010f7983 */ /* 0x000f620000300800 */
[----:B----4-:R-:W-:Y:S01]  /*2ab80*/  ISETP.LT.AND P1, PT, R14, UR7, !P2 ;  /* 0x000000070e007c0c */ /* 0x010fe2000d721270 */
[----:B------:R-:W5:Y:S02]  /*2ab90*/  LDCU UR7, c[0x0][0x39c] ;  /* 0x00007380ff0777ac */ /* 0x000f640008000800 */
[----:B------:R-:W4:Y:S01]  /*2aba0*/  LDL.LU R14, [R1+0xac4] ;  /* 0x000ac400010e7983 */ /* 0x000f220000300800 */
[----:B------:R-:W-:-:S02]  /*2abb0*/  LEA R6, P6, R7, R0, 0x2 ;  /* 0x0000000007067211 */ /* 0x000fc400078c10ff */
[C---:B------:R-:W-:Y:S02]  /*2abc0*/  IADD3 R11, PT, PT, R7.reuse, UR5, RZ ;  /* 0x00000005070b7c10 */ /* 0x040fe4000fffe0ff */
[----:B------:R-:W-:-:S05]  /*2abd0*/  LEA.HI.X.SX32 R7, R7, R174, 0x2, P6 ;  /* 0x000000ae07077211 */ /* 0x000fca00030f16ff */
[----:B------:R2:W-:Y:S01]  /*2abe0*/  @P5 STG.E desc[UR22][R6.64], R81 ;  /* 0x0000005106005986 */ /* 0x0005e2000c101916 */
[----:B------:R-:W-:Y:S02]  /*2abf0*/  LEA R8, P6, R11, R0, 0x2 ;  /* 0x000000000b087211 */ /* 0x000fe400078c10ff */
[----:B---3--:R-:W-:Y:S01]  /*2ac00*/  ISETP.LT.AND P5, PT, R13, UR4, !P2 ;  /* 0x000000040d007c0c */ /* 0x008fe2000d7a1270 */
[C---:B-1----:R-:W-:Y:S01]  /*2ac10*/  VIADD R5, R11.reuse, UR5 ;  /* 0x000000050b057c36 */ /* 0x042fe20008000000 */
[----:B------:R-:W3:Y:S01]  /*2ac20*/  LDL.LU R13, [R1+0xac0] ;  /* 0x000ac000010d7983 */ /* 0x000ee20000300800 */
[----:B------:R-:W-:Y:S01]  /*2ac30*/  LEA.HI.X.SX32 R9, R11, R174, 0x2, P6 ;  /* 0x000000ae0b097211 */ /* 0x000fe200030f16ff */
[----:B------:R-:W1:Y:S02]  /*2ac40*/  LDCU UR4, c[0x0][0x39c] ;  /* 0x00007380ff0477ac */ /* 0x000e640008000800 */
[C---:B------:R-:W-:Y:S01]  /*2ac50*/  LEA R4, P6, R5.reuse, R0, 0x2 ;  /* 0x0000000005047211 */ /* 0x040fe200078c10ff */
[----:B--2---:R-:W-:-:S03]  /*2ac60*/  VIADD R3, R5, UR5 ;  /* 0x0000000505037c36 */ /* 0x004fc60008000000 */
[----:B------:R-:W-:Y:S01]  /*2ac70*/  LEA.HI.X.SX32 R5, R5, R174, 0x2, P6 ;  /* 0x000000ae05057211 */ /* 0x000fe200030f16ff */
[----:B------:R2:W-:Y:S01]  /*2ac80*/  @P0 STG.E desc[UR22][R8.64], R82 ;  /* 0x0000005208000986 */ /* 0x0005e2000c101916 */
[----:B------:R-:W-:-:S03]  /*2ac90*/  LEA R2, P6, R3, R0, 0x2 ;  /* 0x0000000003027211 */ /* 0x000fc600078c10ff */
[----:B------:R1:W-:Y:S01]  /*2aca0*/  @P4 STG.E desc[UR22][R4.64], R83 ;  /* 0x0000005304004986 */ /* 0x0003e2000c101916 */
[C---:B------:R-:W-:Y:S01]  /*2acb0*/  VIADD R11, R3.reuse, UR5 ;  /* 0x00000005030b7c36 */ /* 0x040fe20008000000 */
[----:B------:R-:W-:-:S04]  /*2acc0*/  LEA.HI.X.SX32 R3, R3, R174, 0x2, P6 ;  /* 0x000000ae03037211 */ /* 0x000fc800030f16ff */
        /* <DEDUP_REMOVED lines=59> */
[----:B------:R-:W3:Y:S01]  /*2b080*/  LDCU UR6, c[0x0][0x39c] ;  /* 0x00007380ff0677ac */ /* 0x000ee20008000800 */
[----:B------:R-:W4:Y:S01]  /*2b090*/  LDL.LU R13, [R1+0xa7c] ;  /* 0x000a7c00010d7983 */ /* 0x000f220000300800 */
[----:B------:R-:W-:Y:S02]  /*2b0a0*/  LEA.HI.X.SX32 R3, R3, R174, 0x2, P6 ;  /* 0x000000ae03037211 */ /* 0x000fe400030f16ff */
[C---:B------:R-:W-:Y:S02]  /*2b0b0*/  LEA R6, P6, R7.reuse, R0, 0x2 ;  /* 0x0000000007067211 */ /* 0x040fe400078c10ff */
[----:B------:R-:W-:-:S02]  /*2b0c0*/  IADD3 R11, PT, PT, R7, UR5, RZ ;  /* 0x00000005070b7c10 */ /* 0x000fc4000fffe0ff */
        /* <DEDUP_REMOVED lines=15> */
[----:B------:R-:W5:Y:S02]  /*2b1c0*/  LDCU UR4, c[0x0][0x39c] ;  /* 0x00007380ff0477ac */ /* 0x000f640008000800 */
[----:B------:R-:W2:Y:S01]  /*2b1d0*/  LDL.LU R10, [R1+0xa74] ;  /* 0x000a7400010a7983 */ /* 0x000ea20000300800 */
[----:B---3--:R-:W-:Y:S01]  /*2b1e0*/  ISETP.LT.AND P0, PT, R15, UR6, !P2 ;  /* 0x000000060f007c0c */ /* 0x008fe2000d701270 */
[----:B------:R-:W-:-:S02]  /*2b1f0*/  VIADD R11, R3, UR5 ;  /* 0x00000005030b7c36 */ /* 0x000fc40008000000 */
[----:B------:R-:W3:Y:S01]  /*2b200*/  LDL.LU R15, [R1+0xa70] ;  /* 0x000a7000010f7983 */ /* 0x000ee20000300800 */
[C---:B------:R-:W-:Y:S01]  /*2b210*/  LEA R2, P6, R3.reuse, R0, 0x2 ;  /* 0x0000000003027211 */ /* 0x040fe200078c10ff */
[----:B------:R-:W2:Y:S01]  /*2b220*/  LDCU UR6, c[0x0][0x39c] ;  /* 0x00007380ff0677ac */ /* 0x000ea20008000800 */
[----:B----4-:R-:W-:Y:S02]  /*2b230*/  ISETP.LT.AND P4, PT, R14, UR7, !P2 ;  /* 0x000000070e007c0c */ /* 0x010fe4000d781270 */
[----:B------:R-:W4:Y:S01]  /*2b240*/  LDL.LU R14, [R1+0xa6c] ;  /* 0x000a6c00010e7983 */ /* 0x000f220000300800 */
[----:B------:R-:W-:Y:S01]  /*2b250*/  LEA.HI.X.SX32 R3, R3, R174, 0x2, P6 ;  /* 0x000000ae03037211 */ /* 0x000fe200030f16ff */
[----:B------:R-:W2:Y:S04]  /*2b260*/  LDCU UR7, c[0x0][0x39c] ;  /* 0x00007380ff0777ac */ /* 0x000ea80008000800 */
[----:B------:R2:W-:Y:S01]  /*2b270*/  @P1 STG.E desc[UR22][R2.64], R96 ;  /* 0x0000006002001986 */ /* 0x0005e2000c101916 */
[C---:B------:R-:W-:Y:S01]  /*2b280*/  LEA R6, P6, R11.reuse, R0, 0x2 ;  /* 0x000000000b067211 */ /* 0x040fe200078c10ff */
[----:B-1----:R-:W-:Y:S01]  /*2b290*/  VIADD R9, R11, UR5 ;  /* 0x000000050b097c36 */ /* 0x002fe20008000000 */
[----:B-----5:R-:W-:-:S02]  /*2b2a0*/  ISETP.LT.AND P1, PT, R13, UR4, !P2 ;  /* 0x000000040d007c0c */ /* 0x020fc4000d721270 */
[----:B------:R-:W-:Y:S01]  /*2b2b0*/  LEA.HI.X.SX32 R7, R11, R174, 0x2, P6 ;  /* 0x000000ae0b077211 */ /* 0x000fe200030f16ff */
[----:B------:R-:W5:Y:S01]  /*2b2c0*/  LDL.LU R13, [R1+0xa68] ;  /* 0x000a6800010d7983 */ /* 0x000f620000300800 */
[C---:B------:R-:W-:Y:S01]  /*2b2d0*/  LEA R8, P6, R9.reuse, R0, 0x2 ;  /* 0x0000000009087211 */ /* 0x040fe200078c10ff */
[C---:B--2---:R-:W-:Y:S01]  /*2b2e0*/  VIADD R5, R9.reuse, UR5 ;  /* 0x0000000509057c36 */ /* 0x044fe20008000000 */
[----:B------:R-:W3:Y:S02]  /*2b2f0*/  LDCU UR4, c[0x0][0x39c] ;  /* 0x00007380ff0477ac */ /* 0x000ee40008000800 */
        /* <DEDUP_REMOVED lines=17> */
[----:B-1----:R-:W-:-:S02]  /*2b410*/  VIADD R7, R11, UR5 ;  /* 0x000000050b077c36 */ /* 0x002fc40008000000 */
[----:B------:R-:W3:Y:S01]  /*2b420*/  LDL.LU R15, [R1+0xa5c] ;  /* 0x000a5c00010f7983 */ /* 0x000ee20000300800 */
[----:B------:R-:W1:Y:S01]  /*2b430*/  LDCU UR4, c[0x0][0x39c] ;  /* 0x00007380ff0477ac */ /* 0x000e620008000800 */
[----:B----4-:R-:W-:Y:S02]  /*2b440*/  ISETP.LT.AND P1, PT, R14, UR6, !P2 ;  /* 0x000000060e007c0c */ /* 0x010fe4000d721270 */
[----:B------:R-:W4:Y:S01]  /*2b450*/  LDL.LU R14, [R1+0xa58] ;  /* 0x000a5800010e7983 */ /* 0x000f220000300800 */
[C---:B------:R-:W-:Y:S01]  /*2b460*/  LEA R6, P6, R7.reuse, R0, 0x2 ;  /* 0x0000000007067211 */ /* 0x040fe200078c10ff */
[C---:B--2---:R-:W-:Y:S01]  /*2b470*/  VIADD R9, R7.reuse, UR5 ;  /* 0x0000000507097c36 */ /* 0x044fe20008000000 */
[----:B------:R-:W2:Y:S02]  /*2b480*/  LDCU UR6, c[0x0][0x39c] ;  /* 0x00007380ff0677ac */ /* 0x000ea40008000800 */
[----:B------:R-:W-:Y:S01]  /*2b490*/  LEA.HI.X.SX32 R7, R7, R174, 0x2, P6 ;  /* 0x000000ae07077211 */ /* 0x000fe200030f16ff */
[----:B------:R-:W-:-:S04]  /*2b4a0*/  VIADD R11, R9, UR5 ;  /* 0x00000005090b7c36 */ /* 0x000fc80008000000 */
[----:B------:R1:W-:Y:S01]  /*2b4b0*/  @P5 STG.E desc[UR22][R6.64], R101 ;  /* 0x0000006506005986 */ /* 0x0003e2000c101916 */
[----:B------:R-:W-:Y:S02]  /*2b4c0*/  LEA R8, P6, R9, R0, 0x2 ;  /* 0x0000000009087211 */ /* 0x000fe400078c10ff */
[----:B-----5:R-:W-:Y:S01]  /*2b4d0*/  ISETP.LT.AND P5, PT, R13, UR7, !P2 ;  /* 0x000000070d007c0c */ /* 0x020fe2000d7a1270 */
[----:B------:R-:W-:Y:S01]  /*2b4e0*/  VIADD R3, R11, UR5 ;  /* 0x000000050b037c36 */ /* 0x000fe20008000000 */
[----:B------:R-:W5:Y:S01]  /*2b4f0*/  LDL.LU R13, [R1+0xa54] ;  /* 0x000a5400010d7983 */ /* 0x000f620000300800 */
[----:B------:R-:W-:Y:S01]  /*2b500*/  LEA.HI.X.SX32 R9, R9, R174, 0x2, P6 ;  /* 0x000000ae09097211 */ /* 0x000fe200030f16ff */
[----:B------:R-:W3:Y:S01]  /*2b510*/  LDCU UR7, c[0x0][0x39c] ;  /* 0x00007380ff0777ac */ /* 0x000ee20008000800 */
[----:B------:R-:W-:-:S04]  /*2b520*/  LEA R4, P6, R11, R0, 0x2 ;  /* 0x000000000b047211 */ /* 0x000fc800078c10ff */
[----:B------:R-:W-:Y:S01]  /*2b530*/  LEA.HI.X.SX32 R5, R11, R174, 0x2, P6 ;  /* 0x000000ae0b057211 */ /* 0x000fe200030f16ff */
[----:B------:R-:W-:Y:S01]  /*2b540*/  @P0 STG.E desc[UR22][R8.64], R102 ;  /* 0x0000006608000986 */ /* 0x000fe2000c101916 */
[----:B------:R-:W-:-:S03]  /*2b550*/  LEA R2, P6, R3, R0, 0x2 ;  /* 0x0000000003027211 */ /* 0x000fc600078c10ff */
[----:B------:R2:W-:Y:S01]  /*2b560*/  @P4 STG.E desc[UR22][R4.64], R103 ;  /* 0x0000006704004986 */ /* 0x0005e2000c101916 */
[C---:B-1----:R-:W-:Y:S01]  /*2b570*/  VIADD R7, R3.reuse, UR5 ;  /* 0x0000000503077c36 */ /* 0x042fe20008000000 */
[----:B------:R-:W-:-:S04]  /*2b580*/  LEA.HI.X.SX32 R3, R3, R174, 0x2, P6 ;  /* 0x000000ae03037211 */ /* 0x000fc800030f16ff */
[C---:B------:R-:W-:Y:S02]  /*2b590*/  LEA R6, P6, R7.reuse, R0, 0x2 ;  /* 0x0000000007067211 */ /* 0x040fe400078c10ff */
[C---:B------:R-:W-:Y:S02]  /*2b5a0*/  IADD3 R11, PT, PT, R7.reuse, UR5, RZ ;  /* 0x00000005070b7c10 */ /* 0x040fe4000fffe0ff */
[----:B------:R-:W-:Y:S01]  /*2b5b0*/  LEA.HI.X.SX32 R7, R7, R174, 0x2, P6 ;  /* 0x000000ae07077211 */ /* 0x000fe200030f16ff */
[----:B------:R1:W-:Y:S04]  /*2b5c0*/  @P1 STG.E desc[UR22][R2.64], R104 ;  /* 0x0000006802001986 */ /* 0x0003e8000c101916 */
[----:B------:R1:W-:Y:S01]  /*2b5d0*/  @P5 STG.E desc[UR22][R6.64], R105 ;  /* 0x0000006906005986 */ /* 0x0003e2000c101916 */
[----:B------:R-:W-:Y:S01]  /*2b5e0*/  ISETP.LT.AND P0, PT, R12, UR4, !P2 ;  /* 0x000000040c007c0c */ /* 0x000fe2000d701270 */
[----:B------:R-:W4:Y:S02]  /*2b5f0*/  LDCU UR4, c[0x0][0x39c] ;  /* 0x00007380ff0477ac */ /* 0x000f240008000800 */
[----:B------:R-:W5:Y:S01]  /*2b600*/  LDL.LU R12, [R1+0xa50] ;  /* 0x000a5000010c7983 */ /* 0x000f620000300800 */
[----:B--2---:R-:W-:Y:S01]  /*2b610*/  ISETP.LT.AND P4, PT, R10, UR6, !P2 ;  /* 0x000000060a007c0c */ /* 0x004fe2000d781270 */
[----:B------:R-:W5:Y:S02]  /*2b620*/  LDCU UR6, c[0x0][0x39c] ;  /* 0x00007380ff0677ac */ /* 0x000f640008000800 */
[----:B------:R-:W2:Y:S01]  /*2b630*/  LDL.LU R10, [R1+0xa4c] ;  /* 0x000a4c00010a7983 */ /* 0x000ea20000300800 */
[----:B---3--:R-:W-:Y:S01]  /*2b640*/  ISETP.LT.AND P1, PT, R15, UR7, !P2 ;  /* 0x000000070f007c0c */ /* 0x008fe2000d721270 */
[----:B------:R-:W3:Y:S02]  /*2b650*/  LDCU UR7, c[0x0][0x39c] ;  /* 0x00007380ff0777ac */ /* 0x000ee40008000800 */
[----:B------:R-:W2:Y:S01]  /*2b660*/  LDL.LU R15, [R1+0xa48] ;  /* 0x000a4800010f7983 */ /* 0x000ea20000300800 */
[----:B----4-:R-:W-:Y:S01]  /*2b670*/  ISETP.LT.AND P5, PT, R14, UR4, !P2 ;  /* 0x000000040e007c0c */ /* 0x010fe2000d7a1270 */
[----:B------:R-:W-:-:S02]  /*2b680*/  VIADD R5, R11, UR5 ;  /* 0x000000050b057c36 */ /* 0x000fc40008000000 */
[----:B------:R-:W4:Y:S01]  /*2b690*/  LDL.LU R14, [R1+0xa44] ;  /* 0x000a4400010e7983 */ /* 0x000f220000300800 */
[C---:B------:R-:W-:Y:S01]  /*2b6a0*/  LEA R8, P6, R11.reuse, R0, 0x2 ;  /* 0x000000000b087211 */ /* 0x040fe200078c10ff */
[----:B------:R-:W2:Y:S03]  /*2b6b0*/  LDCU UR4, c[0x0][0x39c] ;  /* 0x00007380ff0477ac */ /* 0x000ea60008000800 */
[----:B------:R-:W-:Y:S01]  /*2b6c0*/  LEA.HI.X.SX32 R9, R11, R174, 0x2, P6 ;  /* 0x000000ae0b097211 */ /* 0x000fe200030f16ff */
[----:B-1----:R-:W-:-:S04]  /*2b6d0*/  VIADD R3, R5, UR5 ;  /* 0x0000000505037c36 */ /* 0x002fc80008000000 */
[----:B------:R1:W-:Y:S01]  /*2b6e0*/  @P0 STG.E desc[UR22][R8.64], R106 ;  /* 0x0000006a08000986 */ /* 0x0003e2000c101916 */
[----:B------:R-:W-:Y:S02]  /*2b6f0*/  LEA R4, P6, R5, R0, 0x2 ;  /* 0x0000000005047211 */ /* 0x000fe400078c10ff */
[----:B-----5:R-:W-:Y:S01]  /*2b700*/  ISETP.LT.AND P0, PT, R13, UR6, !P2 ;  /* 0x000000060d007c0c */ /* 0x020fe2000d701270 */
[----:B------:R-:W-:Y:S01]  /*2b710*/  VIADD R11, R3, UR5 ;  /* 0x00000005030b7c36 */ /* 0x000fe20008000000 */
[----:B------:R-:W5:Y:S01]  /*2b720*/  LDL.LU R13, [R1+0xa40] ;  /* 0x000a4000010d7983 */ /* 0x000f620000300800 */
        /* <DEDUP_REMOVED lines=10> */
[----:B---3--:R-:W-:-:S03]  /*2b7d0*/  VIADD R5, R9, UR5 ;  /* 0x0000000509057c36 */ /* 0x008fc60008000000 */
[----:B------:R-:W-:Y:S01]  /*2b7e0*/  LEA.HI.X.SX32 R9, R9, R174, 0x2, P6 ;  /* 0x000000ae09097211 */ /* 0x000fe200030f16ff */
[----:B------:R1:W-:Y:S04]  /*2b7f0*/  @P5 STG.E desc[UR22][R6.64], R109 ;  /* 0x0000006d06005986 */ /* 0x0003e8000c101916 */
[----:B------:R3:W-:Y:S01]  /*2b800*/  @P0 STG.E desc[UR22][R8.64], R110 ;  /* 0x0000006e08000986 */ /* 0x0007e2000c101916 */
[----:B------:R-:W-:Y:S01]  /*2b810*/  ISETP.LT.AND P4, PT, R12, UR7, !P2 ;  /* 0x000000070c007c0c */ /* 0x000fe2000d781270 */
[----:B------:R-:W4:Y:S02]  /*2b820*/  LDCU UR7, c[0x0][0x39c] ;  /* 0x00007380ff0777ac */ /* 0x000f240008000800 */
[----:B------:R-:W3:Y:S01]  /*2b830*/  LDL.LU R12, [R1+0xa3c] ;  /* 0x000a3c00010c7983 */ /* 0x000ee20000300800 */
[----:B--2---:R-:W-:Y:S01]  /*2b840*/  ISETP.LT.AND P1, PT, R10, UR4, !P2 ;  /* 0x000000040a007c0c */ /* 0x004fe2000d721270 */
[----:B------:R-:W5:Y:S02]  /*2b850*/  LDCU UR4, c[0x0][0x39c] ;  /* 0x00007380ff0477ac */ /* 0x000f640008000800 */
[----:B------:R-:W2:Y:S01]  /*2b860*/  LDL.LU R10, [R1+0xa38] ;  /* 0x000a3800010a7983 */ /* 0x000ea20000300800 */
[----:B------:R-:W-:Y:S01]  /*2b870*/  ISETP.LT.AND P5, PT, R15, UR6, !P2 ;  /* 0x000000060f007c0c */ /* 0x000fe2000d7a1270 */
[----:B------:R-:W-:-:S02]  /*2b880*/  VIADD R11, R5, UR5 ;  /* 0x00000005050b7c36 */ /* 0x000fc40008000000 */
[----:B------:R-:W2:Y:S01]  /*2b890*/  LDL.LU R15, [R1+0xa34] ;  /* 0x000a3400010f7983 */ /* 0x000ea20000300800 */
[C---:B------:R-:W-:Y:S01]  /*2b8a0*/  LEA R4, P6, R5.reuse, R0, 0x2 ;  /* 0x0000000005047211 */ /* 0x040fe200078c10ff */
[----:B------:R-:W3:Y:S01]  /*2b8b0*/  LDCU UR6, c[0x0][0x39c] ;  /* 0x00007380ff0677ac */ /* 0x000ee20008000800 */
        /* <DEDUP_REMOVED lines=11> */
[C---:B---3--:R-:W-:Y:S01]  /*2b970*/  VIADD R9, R7.reuse, UR5 ;  /* 0x0000000507097c36 */ /* 0x048fe20008000000 */
[----:B------:R-:W1:Y:S02]  /*2b980*/  LDCU UR4, c[0x0][0x39c] ;  /* 0x00007380ff0477ac */ /* 0x000e640008000800 */
        /* <DEDUP_REMOVED lines=16> */
[----:B-1----:R-:W-:Y:S01]  /*2ba90*/  ISETP.LT.AND P0, PT, R15, UR4, !P2 ;  /* 0x000000040f007c0c */ /* 0x002fe2000d701270 */
[----:B---3--:R-:W-:-:S02]  /*2baa0*/  VIADD R3, R11, UR5 ;  /* 0x000000050b037c36 */ /* 0x008fc40008000000 */
[----:B------:R-:W3:Y:S01]  /*2bab0*/  LDL.LU R15, [R1+0xa20] ;  /* 0x000a2000010f7983 */ /* 0x000ee20000300800 */
[----:B------:R-:W1:Y:S01]  /*2bac0*/  LDCU UR4, c[0x0][0x39c] ;  /* 0x00007380ff0477ac */ /* 0x000e620008000800 */
[----:B----4-:R-:W-:Y:S02]  /*2bad0*/  ISETP.LT.AND P4, PT, R14, UR6, !P2 ;  /* 0x000000060e007c0c */ /* 0x010fe4000d781270 */
[----:B------:R-:W4:Y:S01]  /*2bae0*/  LDL.LU R14, [R1+0xa1c] ;  /* 0x000a1c00010e7983 */ /* 0x000f220000300800 */
[C---:B------:R-:W-:Y:S01]  /*2baf0*/  LEA R2, P6, R3.reuse, R0, 0x2 ;  /* 0x0000000003027211 */ /* 0x040fe200078c10ff */
[C---:B------:R-:W-:Y:S01]  /*2bb00*/  VIADD R7, R3.reuse, UR5 ;  /* 0x0000000503077c36 */ /* 0x040fe20008000000 */
[----:B------:R-:W2:Y:S02]  /*2bb10*/  LDCU UR6, c[0x0][0x39c] ;  /* 0x00007380ff0677ac */ /* 0x000ea40008000800 */
[----:B------:R-:W-:-:S05]  /*2bb20*/  LEA.HI.X.SX32 R3, R3, R174, 0x2, P6 ;  /* 0x000000ae03037211 */ /* 0x000fca00030f16ff */
[----:B------:R1:W-:Y:S01]  /*2bb30*/  @P1 STG.E desc[UR22][R2.64], R116 ;  /* 0x0000007402001986 */ /* 0x0003e2000c101916 */
[----:B------:R-:W-:Y:S02]  /*2bb40*/  LEA R6, P6, R7, R0, 0x2 ;  /* 0x0000000007067211 */ /* 0x000fe400078c10ff */
[----:B-----5:R-:W-:Y:S01]  /*2bb50*/  ISETP.LT.AND P1, PT, R13, UR7, !P2 ;  /* 0x000000070d007c0c */ /* 0x020fe2000d721270 */
[----:B------:R-:W3:Y:S01]  /*2bb60*/  LDCU UR7, c[0x0][0x39c] ;  /* 0x00007380ff0777ac */ /* 0x000ee20008000800 */
[----:B------:R-:W5:Y:S01]  /*2bb70*/  LDL.LU R13, [R1+0xa18] ;  /* 0x000a1800010d7983 */ /* 0x000f620000300800 */
[C---:B------:R-:W-:Y:S02]  /*2bb80*/  IADD3 R11, PT, PT, R7.reuse, UR5, RZ ;  /* 0x00000005070b7c10 */ /* 0x040fe4000fffe0ff */
[----:B------:R-:W-:Y:S02]  /*2bb90*/  LEA.HI.X.SX32 R7, R7, R174, 0x2, P6 ;  /* 0x000000ae07077211 */ /* 0x000fe400030f16ff */
[C---:B------:R-:W-:Y:S01]  /*2bba0*/  LEA R8, P6, R11.reuse, R0, 0x2 ;  /* 0x000000000b087211 */ /* 0x040fe200078c10ff */
        /* <DEDUP_REMOVED lines=18> */
[----:B----4-:R-:W-:Y:S01]  /*2bcd0*/  ISETP.LT.AND P1, PT, R14, UR4, !P2 ;  /* 0x000000040e007c0c */ /* 0x010fe2000d721270 */
[----:B------:R-:W-:-:S02]  /*2bce0*/  VIADD R9, R11, UR5 ;  /* 0x000000050b097c36 */ /* 0x000fc40008000000 */
[----:B------:R-:W4:Y:S01]  /*2bcf0*/  LDL.LU R14, [R1+0xa0c] ;  /* 0x000a0c00010e7983 */ /* 0x000f220000300800 */
[C---:B------:R-:W-:Y:S01]  /*2bd00*/  LEA R6, P6, R11.reuse, R0, 0x2 ;  /* 0x000000000b067211 */ /* 0x040fe200078c10ff */
[----:B------:R-:W2:Y:S02]  /*2bd10*/  LDCU UR4, c[0x0][0x39c] ;  /* 0x00007380ff0477ac */ /* 0x000ea40008000800 */
[----:B------:R-:W4:Y:S04]  /*2bd20*/  LDL.LU R18, [R1+0xa08] ;  /* 0x000a080001127983 */ /* 0x000f280000300800 */
[----:B------:R-:W4:Y:S01]  /*2bd30*/  LDL.LU R16, [R1+0xa04] ;  /* 0x000a040001107983 */ /* 0x000f220000300800 */
[----:B------:R-:W-:Y:S01]  /*2bd40*/  LEA.HI.X.SX32 R7, R11, R174, 0x2, P6 ;  /* 0x000000ae0b077211 */ /* 0x000fe200030f16ff */
[C---:B------:R-:W-:Y:S01]  /*2bd50*/  VIADD R11, R9.reuse, UR5 ;  /* 0x00000005090b7c36 */ /* 0x040fe20008000000 */
[----:B------:R-:W-:-:S02]  /*2bd60*/  LEA R8, P6, R9, R0, 0x2 ;  /* 0x0000000009087211 */ /* 0x000fc400078c10ff */
[----:B---3--:R-:W-:Y:S01]  /*2bd70*/  ISETP.LT.AND P4, PT, R15, UR7, !P2 ;  /* 0x000000070f007c0c */ /* 0x008fe2000d781270 */
[----:B------:R-:W3:Y:S01]  /*2bd80*/  LDCU UR7, c[0x0][0x39c] ;  /* 0x00007380ff0777ac */ /* 0x000ee20008000800 */
[----:B------:R-:W-:Y:S01]  /*2bd90*/  LEA.HI.X.SX32 R9, R9, R174, 0x2, P6 ;  /* 0x000000ae09097211 */ /* 0x000fe200030f16ff */
[----:B------:R5:W-:Y:S02]  /*2bda0*/  @P5 STG.E desc[UR22][R6.64], R121 ;  /* 0x0000007906005986 */ /* 0x000be4000c101916 */
[----:B-----5:R-:W-:Y:S01]  /*2bdb0*/  ISETP.LT.AND P5, PT, R13, UR6, !P2 ;  /* 0x000000060d007c0c */ /* 0x020fe2000d7a1270 */
[C---:B------:R-:W-:Y:S01]  /*2bdc0*/  VIADD R13, R11.reuse, UR5 ;  /* 0x000000050b0d7c36 */ /* 0x040fe20008000000 */
[C---:B-1----:R-:W-:Y:S01]  /*2bdd0*/  LEA R4, P6, R11.reuse, R0, 0x2 ;  /* 0x000000000b047211 */ /* 0x042fe200078c10ff */
[----:B------:R1:W-:Y:S01]  /*2bde0*/  @P0 STG.E desc[UR22][R8.64], R122 ;  /* 0x0000007a08000986 */ /* 0x0003e2000c101916 */
[----:B------:R-:W4:Y:S02]  /*2bdf0*/  LDCU UR6, c[0x0][0x39c] ;  /* 0x00007380ff0677ac */ /* 0x000f240008000800 */
[----:B------:R-:W-:Y:S01]  /*2be00*/  LEA.HI.X.SX32 R5, R11, R174, 0x2, P6 ;  /* 0x000000ae0b057211 */ /* 0x000fe200030f16ff */
[C---:B------:R-:W-:Y:S01]  /*2be10*/  VIADD R11, R13.reuse, UR5 ;  /* 0x000000050d0b7c36 */ /* 0x040fe20008000000 */
[----:B------:R-:W-:-:S03]  /*2be20*/  LEA R2, P6, R13, R0, 0x2 ;  /* 0x000000000d027211 */ /* 0x000fc600078c10ff */
[----:B------:R-:W-:Y:S01]  /*2be30*/  VIADD R15, R11, UR5 ;  /* 0x000000050b0f7c36 */ /* 0x000fe20008000000 */
[----:B------:R-:W-:Y:S02]  /*2be40*/  LEA.HI.X.SX32 R3, R13, R174, 0x2, P6 ;  /* 0x000000ae0d037211 */ /* 0x000fe400030f16ff */
[----:B------:R-:W-:Y:S01]  /*2be50*/  LEA R6, P6, R11, R0, 0x2 ;  /* 0x000000000b067211 */ /* 0x000fe200078c10ff */
[----:B-1----:R-:W-:Y:S01]  /*2be60*/  VIADD R9, R15, UR5 ;  /* 0x000000050f097c36 */ /* 0x002fe20008000000 */
[----:B------:R1:W-:Y:S02]  /*2be70*/  @P4 STG.E desc[UR22][R4.64], R123 ;  /* 0x0000007b04004986 */ /* 0x0003e4000c101916 */
[----:B------:R-:W-:Y:S01]  /*2be80*/  LEA.HI.X.SX32 R7, R11, R174, 0x2, P6 ;  /* 0x000000ae0b077211 */ /* 0x000fe200030f16ff */
[----:B------:R-:W-:-:S04]  /*2be90*/  VIADD R11, R9, UR5 ;  /* 0x00000005090b7c36 */ /* 0x000fc80008000000 */
[----:B------:R-:W-:Y:S01]  /*2bea0*/  VIADD R13, R11, UR5 ;  /* 0x000000050b0d7c36 */ /* 0x000fe20008000000 */
[----:B------:R5:W-:Y:S01]  /*2beb0*/  @P1 STG.E desc[UR22][R2.64], R124 ;  /* 0x0000007c02001986 */ /* 0x000be2000c101916 */
[-C--:B------:R-:W-:Y:S02]  /*2bec0*/  LEA R8, P6, R9, R0.reuse, 0x2 ;  /* 0x0000000009087211 */ /* 0x080fe400078c10ff */
[----:B-1----:R-:W-:Y:S02]  /*2bed0*/  LEA R4, P1, R15, R0, 0x2 ;  /* 0x000000000f047211 */ /* 0x002fe400078210ff */
[----:B------:R-:W-:Y:S02]  /*2bee0*/  IADD3 R17, PT, PT, R13, UR5, RZ ;  /* 0x000000050d117c10 */ /* 0x000fe4000fffe0ff */
[-C--:B------:R-:W-:Y:S02]  /*2bef0*/  LEA.HI.X.SX32 R5, R15, R174.reuse, 0x2, P1 ;  /* 0x000000ae0f057211 */ /* 0x080fe400008f16ff */
[----:B------:R-:W-:Y:S01]  /*2bf00*/  LEA.HI.X.SX32 R9, R9, R174, 0x2, P6 ;  /* 0x000000ae09097211 */ /* 0x000fe200030f16ff */
[----:B------:R-:W-:Y:S01]  /*2bf10*/  VIADD R15, R17, UR5 ;  /* 0x00000005110f7c36 */ /* 0x000fe20008000000 */
[----:B------:R1:W-:Y:S01]  /*2bf20*/  @P5 STG.E desc[UR22][R6.64], R125 ;  /* 0x0000007d06005986 */ /* 0x0003e2000c101916 */
[----:B---3--:R-:W-:Y:S01]  /*2bf30*/  ISETP.LT.AND P0, PT, R12, UR7, !P2 ;  /* 0x000000070c007c0c */ /* 0x008fe2000d701270 */
[----:B------:R-:W3:Y:S01]  /*2bf40*/  LDCU UR7, c[0x0][0x39c] ;  /* 0x00007380ff0777ac */ /* 0x000ee20008000800 */
[----:B------:R-:W-:-:S04]  /*2bf50*/  LEA R12, P1, R13, R0, 0x2 ;  /* 0x000000000d0c7211 */ /* 0x000fc800078210ff */
[----:B------:R-:W-:-:S07]  /*2bf60*/  LEA.HI.X.SX32 R13, R13, R174, 0x2, P1 ;  /* 0x000000ae0d0d7211 */ /* 0x000fce00008f16ff */
[----:B------:R1:W-:Y:S01]  /*2bf70*/  @P0 STG.E desc[UR22][R4.64], R126 ;  /* 0x0000007e04000986 */ /* 0x0003e2000c101916 */
[----:B--2---:R-:W-:Y:S01]  /*2bf80*/  ISETP.LT.AND P4, PT, R10, UR4, !P2 ;  /* 0x000000040a007c0c */ /* 0x004fe2000d781270 */
[----:B------:R-:W2:Y:S01]  /*2bf90*/  LDCU UR4, c[0x0][0x39c] ;  /* 0x00007380ff0477ac */ /* 0x000ea20008000800 */
[----:B------:R-:W-:-:S04]  /*2bfa0*/  LEA R10, P6, R11, R0, 0x2 ;  /* 0x000000000b0a7211 */ /* 0x000fc800078c10ff */
[----:B------:R-:W-:-:S07]  /*2bfb0*/  LEA.HI.X.SX32 R11, R11, R174, 0x2, P6 ;  /* 0x000000ae0b0b7211 */ /* 0x000fce00030f16ff */
[----:B------:R1:W-:Y:S01]  /*2bfc0*/  @P4 STG.E desc[UR22][R8.64], R127 ;  /* 0x0000007f08004986 */ /* 0x0003e2000c101916 */
[----:B----4-:R-:W-:Y:S02]  /*2bfd0*/  ISETP.LT.AND P5, PT, R14, UR6, !P2 ;  /* 0x000000060e007c0c */ /* 0x010fe4000d7a1270 */
[C---:B------:R-:W-:Y:S02]  /*2bfe0*/  LEA R14, P6, R15.reuse, R0, 0x2 ;  /* 0x000000000f0e7211 */ /* 0x040fe400078c10ff */
[----:B---3--:R-:W-:Y:S02]  /*2bff0*/  ISETP.LT.AND P1, PT, R18, UR7, !P2 ;  /* 0x0000000712007c0c */ /* 0x008fe4000d721270 */
[----:B--2---:R-:W-:Y:S02]  /*2c000*/  ISETP.LT.AND P2, PT, R16, UR4, !P2 ;  /* 0x0000000410007c0c */ /* 0x004fe4000d741270 */
[----:B------:R-:W-:Y:S02]  /*2c010*/  LEA.HI.X.SX32 R15, R15, R174, 0x2, P6 ;  /* 0x000000ae0f0f7211 */ /* 0x000fe400030f16ff */
[----:B-----5:R-:W-:-:S03]  /*2c020*/  LEA R2, P6, R17, R0, 0x2 ;  /* 0x0000000011027211 */ /* 0x020fc600078c10ff */
[----:B------:R1:W-:Y:S01]  /*2c030*/  @P5 STG.E desc[UR22][R10.64], R128 ;  /* 0x000000800a005986 */ /* 0x0003e2000c101916 */
[----:B------:R-:W-:-:S03]  /*2c040*/  LEA.HI.X.SX32 R3, R17, R174, 0x2, P6 ;  /* 0x000000ae11037211 */ /* 0x000fc600030f16ff */
[----:B------:R1:W-:Y:S04]  /*2c050*/  @P1 STG.E desc[UR22][R12.64], R129 ;  /* 0x000000810c001986 */ /* 0x0003e8000c101916 */
[----:B------:R1:W-:Y:S04]  /*2c060*/  @P2 STG.E desc[UR22][R2.64], R130 ;  /* 0x0000008202002986 */ /* 0x0003e8000c101916 */
[----:B------:R1:W-:Y:S01]  /*2c070*/  @P3 STG.E desc[UR22][R14.64], R131 ;  /* 0x000000830e003986 */ /* 0x0003e2000c101916 */
[----:B------:R-:W-:Y:S06]  /*2c080*/  BAR.SYNC.DEFER_BLOCKING 0x0 ;  /* 0x0000000000007b1d */ /* 0x000fec0000010000 */
[----:B------:R-:W-:Y:S05]  /*2c090*/  BRA.U UP0, `(.L_x_14) ;  /* 0x0000000100a07547 */ /* 0x000fea000b800000 */
[----:B------:R-:W2:Y:S01]  /*2c0a0*/  S2UR UR5, SR_CgaCtaId ;  /* 0x00000000000579c3 */ /* 0x000ea20000008800 */
[----:B------:R-:W-:Y:S01]  /*2c0b0*/  NOP ;  /* 0x0000000000007918 */ /* 0x000fe20000000000 */
[----:B------:R-:W-:Y:S01]  /*2c0c0*/  UMOV UR4, 0x50 ;  /* 0x0000005000047882 */ /* 0x000fe20000000000 */
[----:B------:R-:W-:Y:S02]  /*2c0d0*/  IMAD.U32 R0, RZ, RZ, UR10 ;  /* 0x0000000aff007e24 */ /* 0x000fe4000f8e00ff */
[----:B-1----:R-:W-:Y:S02]  /*2c0e0*/  IMAD.MOV.U32 R3, RZ, RZ, 0xff ;  /* 0x000000ffff037424 */ /* 0x002fe400078e00ff */
[----:B------:R-:W-:Y:S01]  /*2c0f0*/  IMAD.MOV.U32 R7, RZ, RZ, 0x1 ;  /* 0x00000001ff077424 */ /* 0x000fe200078e00ff */
[----:B------:R-:W-:-:S04]  /*2c100*/  LOP3.LUT R0, R0, 0xffff, RZ, 0xc0, !PT ;  /* 0x0000ffff00007812 */ /* 0x000fc800078ec0ff */
[----:B------:R-:W-:-:S05]  /*2c110*/  SHF.R.U32.HI R0, RZ, 0x5, R0 ;  /* 0x00000005ff007819 */ /* 0x000fca0000011600 */
[----:B------:R-:W-:Y:S01]  /*2c120*/  VIADD R2, R0, 0x10 ;  /* 0x0000001000027836 */ /* 0x000fe20000000000 */
[----:B------:R-:W-:Y:S01]  /*2c130*/  SHF.L.U32 R0, R3, R0, RZ ;  /* 0x0000000003007219 */ /* 0x000fe200000006ff */
[----:B--2---:R-:W-:-:S03]  /*2c140*/  ULEA UR6, UR5, UR4, 0x18 ;  /* 0x0000000405067291 */ /* 0x004fc6000f8ec0ff */
[----:B------:R-:W-:-:S04]  /*2c150*/  SHF.L.U32 R3, R7, R2, RZ ;  /* 0x0000000207037219 */ /* 0x000fc800000006ff */
[----:B------:R-:W-:Y:S02]  /*2c160*/  LOP3.LUT R0, R3, R0, RZ, 0xfc, !PT ;  /* 0x0000000003007212 */ /* 0x000fe400078efcff */
[----:B------:R-:W1:Y:S02]  /*2c170*/  LDS R5, [UR6] ;  /* 0x00000006ff057984 */ /* 0x000e640008000800 */
[C---:B------:R-:W-:Y:S02]  /*2c180*/  LOP3.LUT R2, R0.reuse, 0xffff, RZ, 0xc0, !PT ;  /* 0x0000ffff00027812 */ /* 0x040fe400078ec0ff */
[----:B-1----:R-:W-:-:S04]  /*2c190*/  LOP3.LUT R3, R0, 0xffff, R5, 0x80, !PT ;  /* 0x0000ffff00037812 */ /* 0x002fc800078e8005 */
[----:B------:R-:W-:-:S13]  /*2c1a0*/  ISETP.NE.AND P0, PT, R3, R2, PT ;  /* 0x000000020300720c */ /* 0x000fda0003f05270 */
[----:B------:R-:W-:Y:S05]  /*2c1b0*/  @P0 BRA `(.L_x_15) ;  /* 0x0000000000500947 */ /* 0x000fea0003800000 */
[----:B------:R-:W-:Y:S02]  /*2c1c0*/  SHF.R.U32.HI R5, RZ, 0x10, R5 ;  /* 0x00000010ff057819 */ /* 0x000fe40000011605 */
[----:B------:R-:W-:-:S04]  /*2c1d0*/  SHF.R.U32.HI R2, RZ, 0x10, R0 ;  /* 0x00000010ff027819 */ /* 0x000fc80000011600 */
[----:B------:R-:W-:-:S04]  /*2c1e0*/  LOP3.LUT R5, R5, R2, RZ, 0xc0, !PT ;  /* 0x0000000205057212 */ /* 0x000fc800078ec0ff */
[----:B------:R-:W-:-:S13]  /*2c1f0*/  ISETP.NE.AND P0, PT, R5, R2, PT ;  /* 0x000000020500720c */ /* 0x000fda0003f05270 */
[----:B------:R-:W-:Y:S05]  /*2c200*/  @P0 BRA `(.L_x_16) ;  /* 0x0000000000300947 */ /* 0x000fea0003800000 */
[----:B------:R-:W-:Y:S01]  /*2c210*/  R2UR UR4, R0 ;  /* 0x00000000000472ca */ /* 0x000fe200000e0000 */
[----:B------:R-:W-:Y:S01]  /*2c220*/  VOTEU.ANY UR5, UPT, PT ;  /* 0x0000000000057886 */ /* 0x000fe200038e0100 */
[----:B------:R-:W1:Y:S01]  /*2c230*/  S2R R0, SR_LANEID ;  /* 0x0000000000007919 */ /* 0x000e620000000000 */
[----:B------:R-:W-:-:S10]  /*2c240*/  UFLO.U32 UR5, UR5 ;  /* 0x00000005000572bd */ /* 0x000fd400080e0000 */
[----:B------:R-:W-:-:S06]  /*2c250*/  ULOP3.LUT UR4, URZ, UR4, URZ, 0x33, !UPT ;  /* 0x00000004ff047292 */ /* 0x000fcc000f8e33ff */
[----:B------:R-:W-:-:S04]  /*2c260*/  IMAD.U32 R2, RZ, RZ, UR4 ;  /* 0x00000004ff027e24 */ /* 0x000fc8000f8e00ff */
[----:B------:R-:W2:Y:S02]  /*2c270*/  REDUX UR7, R2 ;  /* 0x00000000020773c4 */ /* 0x000ea40000000000 */
[----:B------:R3:W-:Y:S01]  /*2c280*/  UTCATOMSWS.AND URZ, UR4 ;  /* 0x0000000400ff79e3 */ /* 0x0007e20008000000 */
[----:B-1----:R-:W-:Y:S01]  /*2c290*/  ISETP.EQ.U32.AND P0, PT, R0, UR5, PT ;  /* 0x0000000500007c0c */ /* 0x002fe2000bf02070 */
[----:B--2---:R-:W-:-:S12]  /*2c2a0*/  IMAD.U32 R0, RZ, RZ, UR7 ;  /* 0x00000007ff007e24 */ /* 0x004fd8000f8e00ff */
[----:B------:R3:W-:Y:S01]  /*2c2b0*/  @P0 ATOMS.AND RZ, [UR6], R0 ;  /* 0x00000000ffff098c */ /* 0x0007e2000a800006 */
[----:B------:R-:W-:Y:S05]  /*2c2c0*/  BRA `(.L_x_14) ;  /* 0x0000000000147947 */ /* 0x000fea0003800000 */
.L_x_16:
[----:B------:R-:W-:-:S07]  /*2c2d0*/  MOV R2, 0x2c2f0 ;  /* 0x0002c2f000027802 */ /* 0x000fce0000000f00 */
[----:B------:R-:W-:Y:S05]  /*2c2e0*/  CALL.REL.NOINC `($__internal_0_$__cuda_sm10x_tcgen05_guardrail_trap_col_being_dealloced_not_returned_by_alloc) ;  /* 0x00000000002c7944 */ /* 0x000fea0003c00000 */
[----:B------:R-:W-:Y:S05]  /*2c2f0*/  BRA `(.L_x_14) ;  /* 0x0000000000087947 */ /* 0x000fea0003800000 */
.L_x_15:
[----:B------:R-:W-:-:S07]  /*2c300*/  MOV R2, 0x2c320 ;  /* 0x0002c32000027802 */ /* 0x000fce0000000f00 */
[----:B------:R-:W-:Y:S05]  /*2c310*/  CALL.REL.NOINC `($__internal_2_$__cuda_sm10x_tcgen05_guardrail_trap_unallocated_columns_being_dealloced) ;  /* 0x0000000000387944 */ /* 0x000fea0003c00000 */
.L_x_14:
[----:B------:R-:W-:Y:S01]  /*2c320*/  NOP ;  /* 0x0000000000007918 */ /* 0x000fe20000000000 */
[----:B---3--:R-:W-:Y:S05]  /*2c330*/  EXIT ;  /* 0x000000000000794d */ /* 0x008fea0003800000 */
.L_x_9:
[----:B------:R-:W2:Y:S02]  /*2c340*/  SYNCS.PHASECHK.TRANS64.TRYWAIT P2, [UR4], R4 ;  /* 0x00000004ff0075a7 */ /* 0x000ea40008041104 */
[----:B--2---:R-:W-:Y:S05]  /*2c350*/  @!P2 BRA `(.L_x_9) ;  /* 0xfffffffc00f8a947 */ /* 0x004fea000383ffff */
[----:B------:R-:W-:Y:S05]  /*2c360*/  BRA `(.L_x_17) ;  /* 0xffffff1400f07947 */ /* 0x000fea000383ffff */
.L_x_13:
[----:B------:R-:W1:Y:S02]  /*2c370*/  SYNCS.PHASECHK.TRANS64.TRYWAIT P3, [UR4], R2 ;  /* 0x00000002ff0075a7 */ /* 0x000e640008061104 */
[----:B-1----:R-:W-:Y:S05]  /*2c380*/  @!P3 BRA `(.L_x_13) ;  /* 0xfffffffc00f8b947 */ /* 0x002fea000383ffff */
[----:B------:R-:W-:Y:S05]  /*2c390*/  BRA `(.L_x_12) ;  /* 0xffffffc4007c7947 */ /* 0x000fea000383ffff */
        .weak           $__internal_0_$__cuda_sm10x_tcgen05_guardrail_trap_col_being_dealloced_not_returned_by_alloc
        .type           $__internal_0_$__cuda_sm10x_tcgen05_guardrail_trap_col_being_dealloced_not_returned_by_alloc,@function
        .size           $__internal_0_$__cuda_sm10x_tcgen05_guardrail_trap_col_being_dealloced_not_returned_by_alloc,($__internal_1_$__cuda_sm10x_tcgen05_guardrail_trap_phase_invalid_during_alloc - $__internal_0_$__cuda_sm10x_tcgen05_guardrail_trap_col_being_dealloced_not_returned_by_alloc)
$__internal_0_$__cuda_sm10x_tcgen05_guardrail_trap_col_being_dealloced_not_returned_by_alloc:
[----:B------:R-:W-:Y:S05]  /*2c3a0*/  BPT.TRAP 0x1 ;  /* 0x000000040000795c */ /* 0x000fea0000300000 */
[----:B------:R-:W-:-:S04]  /*2c3b0*/  IMAD.MOV.U32 R3, RZ, RZ, 0x0 ;  /* 0x00000000ff037424 */ /* 0x000fc800078e00ff */
[----:B------:R-:W-:Y:S05]  /*2c3c0*/  RET.REL.NODEC R2 `(matmul_kernel) ;  /* 0xfffffd3c020c7950 */ /* 0x000fea0003c3ffff */
        .weak           $__internal_1_$__cuda_sm10x_tcgen05_guardrail_trap_phase_invalid_during_alloc
        .type           $__internal_1_$__cuda_sm10x_tcgen05_guardrail_trap_phase_invalid_during_alloc,@function
        .size           $__internal_1_$__cuda_sm10x_tcgen05_guardrail_trap_phase_invalid_during_alloc,($__internal_2_$__cuda_sm10x_tcgen05_guardrail_trap_unallocated_columns_being_dealloced - $__internal_1_$__cuda_sm10x_tcgen05_guardrail_trap_phase_invalid_during_alloc)
$__internal_1_$__cuda_sm10x_tcgen05_guardrail_trap_phase_invalid_during_alloc:
[----:B------:R-:W-:Y:S05]  /*2c3d0*/  BPT.TRAP 0x1 ;  /* 0x000000040000795c */ /* 0x000fea0000300000 */
[----:B------:R-:W-:-:S04]  /*2c3e0*/  IMAD.MOV.U32 R3, RZ, RZ, 0x0 ;  /* 0x00000000ff037424 */ /* 0x000fc800078e00ff */
[----:B------:R-:W-:Y:S05]  /*2c3f0*/  RET.REL.NODEC R2 `(matmul_kernel) ;  /* 0xfffffd3c02007950 */ /* 0x000fea0003c3ffff */
        .weak           $__internal_2_$__cuda_sm10x_tcgen05_guardrail_trap_unallocated_columns_being_dealloced
        .type           $__internal_2_$__cuda_sm10x_tcgen05_guardrail_trap_unallocated_columns_being_dealloced,@function
        .size           $__internal_2_$__cuda_sm10x_tcgen05_guardrail_trap_unallocated_columns_being_dealloced,(.L_x_21 - $__internal_2_$__cuda_sm10x_tcgen05_guardrail_trap_unallocated_columns_being_dealloced)
$__internal_2_$__cuda_sm10x_tcgen05_guardrail_trap_unallocated_columns_being_dealloced:
[----:B------:R-:W-:Y:S05]  /*2c400*/  BPT.TRAP 0x1 ;  /* 0x000000040000795c */ /* 0x000fea0000300000 */
[----:B------:R-:W-:-:S04]  /*2c410*/  IMAD.MOV.U32 R3, RZ, RZ, 0x0 ;  /* 0x00000000ff037424 */ /* 0x000fc800078e00ff */
[----:B------:R-:W-:Y:S05]  /*2c420*/  RET.REL.NODEC R2 `(matmul_kernel) ;  /* 0xfffffd3802f47950 */ /* 0x000fea0003c3ffff */
.L_x_18:
[----:B------:R-:W-:-:S00]  /*2c430*/  BRA `(.L_x_18) ;  /* 0xfffffffc00fc7947 */ /* 0x000fc0000383ffff */
[----:B------:R-:W-:-:S00]  /*2c440*/  NOP ;  /* 0x0000000000007918 */ /* 0x000fc00000000000 */
        /* <DEDUP_REMOVED lines=11> */
.L_x_21:


//--------------------- .nv.shared.matmul_kernel  --------------------------
	.section	.nv.shared.matmul_kernel,"aw",@nobits
	.sectionflags	@""
	.align	16
	.zero		1024


//--------------------- .nv.shared.reserved.0     --------------------------
	.section	.nv.shared.reserved.0,"aw",@nobits
	.align	8
	.weak		__nv_reservedSMEM_offset_0_alias
	.size		__nv_reservedSMEM_offset_0_alias, 0, 64
	.other		__nv_reservedSMEM_offset_0_alias,@"STO_CUDA_RESERVED_SHARED STV_DEFAULT"
__nv_reservedSMEM_offset_0_alias:
	.zero		0
.nv.shared.reserved.0:
	.zero		64
	.weak		__nv_reservedSMEM_allocation_phase
	.type		__nv_reservedSMEM_allocation_phase,@object
	.size		__nv_reservedSMEM_allocation_phase,(.L_0 - __nv_reservedSMEM_allocation_phase)
__nv_reservedSMEM_allocation_phase:
	.zero		1
.L_0:
	.zero		7
	.weak		__nv_reservedSMEM_devtool_atexit_pc
	.type		__nv_reservedSMEM_devtool_atexit_pc,@object
	.size		__nv_reservedSMEM_devtool_atexit_pc,(__nv_reservedSMEM_allocation_mask - __nv_reservedSMEM_devtool_atexit_pc)
__nv_reservedSMEM_devtool_atexit_pc:
	.zero		8
	.weak		__nv_reservedSMEM_allocation_mask
	.type		__nv_reservedSMEM_allocation_mask,@object
	.size		__nv_reservedSMEM_allocation_mask,(.L_2 - __nv_reservedSMEM_allocation_mask)
__nv_reservedSMEM_allocation_mask:
	.zero		4
.L_2:


//--------------------- .nv.constant0.matmul_kernel --------------------------
	.section	.nv.constant0.matmul_kernel,"a",@progbits
	.sectionflags	@""
	.align	4
.nv.constant0.matmul_kernel:
	.zero		976


//--------------------- SYMBOLS --------------------------

	.type		.nv.reservedSmem.offset0,@object
	.size		.nv.reservedSmem.offset0,0x4
	.type		.nv.reservedSmem.cap,@object
	.size		.nv.reservedSmem.cap,0x4
